// auto-generated by cutlass_sweep.epilogue — config: {"arch": "sm_100", "cluster_m": 2, "cluster_n": 1, "dtype": "e4m3", "fusion": "silu", "tile_k": 64, "tile_m": 256, "tile_n": 256}
#include "cutlass/cutlass.h"
#include "cutlass/gemm/collective/collective_builder.hpp"
#include "cutlass/gemm/device/gemm_universal_adapter.h"
#include "cutlass/gemm/kernel/gemm_universal.hpp"
#include "cutlass/epilogue/collective/collective_builder.hpp"
#include "cutlass/epilogue/fusion/operations.hpp"
#include "cutlass/epilogue/thread/activation.h"

using Elem = cutlass::float_e4m3_t;
using Acc  = float;
using TileShape    = cute::Shape<cute::_256, cute::_256, cute::_64>;
using ClusterShape = cute::Shape<cute::_2, cute::_1, cute::_1>;
using FusionOp     = cutlass::epilogue::fusion::LinCombEltAct<cutlass::epilogue::thread::SiLu, Elem, Acc>;

using CollectiveEpilogue = typename cutlass::epilogue::collective::CollectiveBuilder<
    cutlass::arch::Sm100, cutlass::arch::OpClassTensorOp,
    TileShape, ClusterShape,
    cutlass::epilogue::collective::EpilogueTileAuto,
    Acc, Acc,
    Elem, cutlass::layout::RowMajor, 128 / cutlass::sizeof_bits<Elem>::value,
    Elem, cutlass::layout::RowMajor, 128 / cutlass::sizeof_bits<Elem>::value,
    cutlass::epilogue::collective::EpilogueScheduleAuto,
    FusionOp
  >::CollectiveOp;

using CollectiveMainloop = typename cutlass::gemm::collective::CollectiveBuilder<
    cutlass::arch::Sm100, cutlass::arch::OpClassTensorOp,
    Elem, cutlass::layout::RowMajor, 128 / cutlass::sizeof_bits<Elem>::value,
    Elem, cutlass::layout::ColumnMajor, 128 / cutlass::sizeof_bits<Elem>::value,
    Acc,
    TileShape, ClusterShape,
    cutlass::gemm::collective::StageCountAutoCarveout<
        static_cast<int>(sizeof(typename CollectiveEpilogue::SharedStorage))>,
    cutlass::gemm::collective::KernelScheduleAuto
  >::CollectiveOp;

using GemmKernel = cutlass::gemm::kernel::GemmUniversal<
    cute::Shape<int,int,int,int>, CollectiveMainloop, CollectiveEpilogue>;
using Gemm = cutlass::gemm::device::GemmUniversalAdapter<GemmKernel>;

auto* _anchor = &cutlass::device_kernel<GemmKernel>;


// ===== COMPILED SASS (sm_100a) =====

	.target	sm_100a

	.elftype	@"ET_EXEC"


//--------------------- .note.nv.tkinfo           --------------------------
	.section	.note.nv.tkinfo,"",@"SHT_NOTE"
	.sectionflags	@"SHF_NOTE_NV_TKINFO"
	.tkinfo
        /*0018*/ 	.word	0x00000002
        /*0030*/ 	.string	""
        /*0030*/ 	.string	"ptxas"
        /*0030*/ 	.string	"Cuda compilation tools, release 13.0, V13.0.88"
        /*0030*/ 	.string	"Build cuda_13.0.r13.0/compiler.36424714_0"
        /*0030*/ 	.string	"-arch sm_100a -m 64 "



//--------------------- .note.nv.cuinfo           --------------------------
	.section	.note.nv.cuinfo,"",@"SHT_NOTE"
	.sectionflags	@"SHF_NOTE_NV_CUINFO"
        /*0018*/ 	.short	0x0002
        /*001a*/ 	.short	0x0064
        /*001c*/ 	.short	0x0082
	.zero		2


//--------------------- .nv.info                  --------------------------
	.section	.nv.info,"",@"SHT_CUDA_INFO"
	.align	4


	//----- nvinfo : EIATTR_REGCOUNT
	.align		4
        /*0000*/ 	.byte	0x04, 0x2f
        /*0002*/ 	.short	(.L_20 - .L_19)
	.align		4
.L_19:
        /*0004*/ 	.word	index@(_ZN7cutlass13device_kernelINS_4gemm6kernel13GemmUniversalIN4cute5tupleIJiiiiEEENS1_10collective13CollectiveMmaINS1_35MainloopSm100TmaUmmaWarpSpecializedILi11ELi2ELi2ENS5_IJNS4_1CILi2EEENSA_ILi1EEESC_EEEEENS5_IJNSA_ILi256EEESF_NSA_ILi64EEEEEENS_12float_e4m3_tENS5_IJlSC_lEEESI_SJ_NS4_8TiledMMAINS4_8MMA_AtomIJNS4_10MMA_TraitsINS4_25SM100_MMA_F8F6F4_2x1SM_SSEJSI_SI_fSF_SF_NS4_17integral_constantINS4_4UMMA5MajorELSQ_0EEESR_NSO_INSP_7ScaleInELSS_0EEEST_EEEEEENS4_6LayoutINS5_IJSC_SC_SC_EEENS5_IJNSA_ILi0EEESY_SY_EEEEENS5_IJNS4_10UnderscoreES11_S11_EEEEENS4_18SM100_TMA_2SM_LOADENS4_14ComposedLayoutINS4_7SwizzleILi2ELi4ELi3EEENS4_18smem_ptr_flag_bitsILi8EEENSW_INS5_IJNSA_ILi8EEESG_EEENS5_IJSG_SC_EEEEEEEvNS4_8identityES14_S1E_vS1F_EENS_8epilogue10collective18CollectiveEpilogueINS1H_23Sm100TmaWarpSpecializedILi4ELi2ELi64ELb0ELb0EEEJNS5_IJNSA_ILi128EEESF_SG_EEENS5_IJNSW_IS1M_SC_EENSW_ISG_SC_EEEEESI_SJ_SI_SJ_NS1H_6fusion15FusionCallbacksIS1L_NS1R_13LinCombEltActINS1H_6thread4SiLuESI_fSI_fLNS_15FloatRoundStyleE2EEES1N_S1Q_JEEENS4_5SM1004TMEM4LOAD26SM100_TMEM_LOAD_32dp32b64xENS4_13SM90_TMA_LOADES1E_NS4_39AutoVectorizingCopyWithAssumedAlignmentILi128EEENS4_14SM90_TMA_STOREES1E_S25_S25_EEEvvEEEEvNT_6ParamsE)
        /*0008*/ 	.word	0x000000ff


	//----- nvinfo : EIATTR_FRAME_SIZE
	.align		4
.L_20:
        /*000c*/ 	.byte	0x04, 0x11
        /*000e*/ 	.short	(.L_22 - .L_21)
	.align		4
.L_21:
        /*0010*/ 	.word	index@($__internal_3_$__cuda_sm20_rcp_rn_f32_slowpath)
        /*0014*/ 	.word	0x00000010


	//----- nvinfo : EIATTR_FRAME_SIZE
	.align		4
.L_22:
        /*0018*/ 	.byte	0x04, 0x11
        /*001a*/ 	.short	(.L_24 - .L_23)
	.align		4
.L_23:
        /*001c*/ 	.word	index@($__internal_2_$__cuda_sm10x_tcgen05_guardrail_trap_unallocated_columns_being_dealloced)
        /*0020*/ 	.word	0x00000010


	//----- nvinfo : EIATTR_FRAME_SIZE
	.align		4
.L_24:
        /*0024*/ 	.byte	0x04, 0x11
        /*0026*/ 	.short	(.L_26 - .L_25)
	.align		4
.L_25:
        /*0028*/ 	.word	index@($__internal_1_$__cuda_sm10x_tcgen05_guardrail_trap_phase_invalid_during_alloc)
        /*002c*/ 	.word	0x00000010


	//----- nvinfo : EIATTR_FRAME_SIZE
	.align		4
.L_26:
        /*0030*/ 	.byte	0x04, 0x11
        /*0032*/ 	.short	(.L_28 - .L_27)
	.align		4
.L_27:
        /*0034*/ 	.word	index@($__internal_0_$__cuda_sm10x_tcgen05_guardrail_trap_col_being_dealloced_not_returned_by_alloc)
        /*0038*/ 	.word	0x00000010


	//----- nvinfo : EIATTR_FRAME_SIZE
	.align		4
.L_28:
        /*003c*/ 	.byte	0x04, 0x11
        /*003e*/ 	.short	(.L_30 - .L_29)
	.align		4
.L_29:
        /*0040*/ 	.word	index@(_ZN7cutlass13device_kernelINS_4gemm6kernel13GemmUniversalIN4cute5tupleIJiiiiEEENS1_10collective13CollectiveMmaINS1_35MainloopSm100TmaUmmaWarpSpecializedILi11ELi2ELi2ENS5_IJNS4_1CILi2EEENSA_ILi1EEESC_EEEEENS5_IJNSA_ILi256EEESF_NSA_ILi64EEEEEENS_12float_e4m3_tENS5_IJlSC_lEEESI_SJ_NS4_8TiledMMAINS4_8MMA_AtomIJNS4_10MMA_TraitsINS4_25SM100_MMA_F8F6F4_2x1SM_SSEJSI_SI_fSF_SF_NS4_17integral_constantINS4_4UMMA5MajorELSQ_0EEESR_NSO_INSP_7ScaleInELSS_0EEEST_EEEEEENS4_6LayoutINS5_IJSC_SC_SC_EEENS5_IJNSA_ILi0EEESY_SY_EEEEENS5_IJNS4_10UnderscoreES11_S11_EEEEENS4_18SM100_TMA_2SM_LOADENS4_14ComposedLayoutINS4_7SwizzleILi2ELi4ELi3EEENS4_18smem_ptr_flag_bitsILi8EEENSW_INS5_IJNSA_ILi8EEESG_EEENS5_IJSG_SC_EEEEEEEvNS4_8identityES14_S1E_vS1F_EENS_8epilogue10collective18CollectiveEpilogueINS1H_23Sm100TmaWarpSpecializedILi4ELi2ELi64ELb0ELb0EEEJNS5_IJNSA_ILi128EEESF_SG_EEENS5_IJNSW_IS1M_SC_EENSW_ISG_SC_EEEEESI_SJ_SI_SJ_NS1H_6fusion15FusionCallbacksIS1L_NS1R_13LinCombEltActINS1H_6thread4SiLuESI_fSI_fLNS_15FloatRoundStyleE2EEES1N_S1Q_JEEENS4_5SM1004TMEM4LOAD26SM100_TMEM_LOAD_32dp32b64xENS4_13SM90_TMA_LOADES1E_NS4_39AutoVectorizingCopyWithAssumedAlignmentILi128EEENS4_14SM90_TMA_STOREES1E_S25_S25_EEEvvEEEEvNT_6ParamsE)
        /*0044*/ 	.word	0x00000010


	//----- nvinfo : EIATTR_MIN_STACK_SIZE
	.align		4
.L_30:
        /*0048*/ 	.byte	0x04, 0x12
        /*004a*/ 	.short	(.L_32 - .L_31)
	.align		4
.L_31:
        /*004c*/ 	.word	index@(_ZN7cutlass13device_kernelINS_4gemm6kernel13GemmUniversalIN4cute5tupleIJiiiiEEENS1_10collective13CollectiveMmaINS1_35MainloopSm100TmaUmmaWarpSpecializedILi11ELi2ELi2ENS5_IJNS4_1CILi2EEENSA_ILi1EEESC_EEEEENS5_IJNSA_ILi256EEESF_NSA_ILi64EEEEEENS_12float_e4m3_tENS5_IJlSC_lEEESI_SJ_NS4_8TiledMMAINS4_8MMA_AtomIJNS4_10MMA_TraitsINS4_25SM100_MMA_F8F6F4_2x1SM_SSEJSI_SI_fSF_SF_NS4_17integral_constantINS4_4UMMA5MajorELSQ_0EEESR_NSO_INSP_7ScaleInELSS_0EEEST_EEEEEENS4_6LayoutINS5_IJSC_SC_SC_EEENS5_IJNSA_ILi0EEESY_SY_EEEEENS5_IJNS4_10UnderscoreES11_S11_EEEEENS4_18SM100_TMA_2SM_LOADENS4_14ComposedLayoutINS4_7SwizzleILi2ELi4ELi3EEENS4_18smem_ptr_flag_bitsILi8EEENSW_INS5_IJNSA_ILi8EEESG_EEENS5_IJSG_SC_EEEEEEEvNS4_8identityES14_S1E_vS1F_EENS_8epilogue10collective18CollectiveEpilogueINS1H_23Sm100TmaWarpSpecializedILi4ELi2ELi64ELb0ELb0EEEJNS5_IJNSA_ILi128EEESF_SG_EEENS5_IJNSW_IS1M_SC_EENSW_ISG_SC_EEEEESI_SJ_SI_SJ_NS1H_6fusion15FusionCallbacksIS1L_NS1R_13LinCombEltActINS1H_6thread4SiLuESI_fSI_fLNS_15FloatRoundStyleE2EEES1N_S1Q_JEEENS4_5SM1004TMEM4LOAD26SM100_TMEM_LOAD_32dp32b64xENS4_13SM90_TMA_LOADES1E_NS4_39AutoVectorizingCopyWithAssumedAlignmentILi128EEENS4_14SM90_TMA_STOREES1E_S25_S25_EEEvvEEEEvNT_6ParamsE)
        /*0050*/ 	.word	0x00000010
.L_32:


//--------------------- .nv.compat                --------------------------
	.section	.nv.compat,"",@"SHT_CUDA_COMPAT_INFO"
	.align	4
        /*0000*/ 	.byte	0x02, 0x09, 0x01, 0x00, 0x02, 0x02, 0x02, 0x00, 0x02, 0x05, 0x05, 0x00, 0x03, 0x07, 0x01, 0x01
        /*0010*/ 	.byte	0x02, 0x03, 0x01, 0x00, 0x02, 0x06, 0x01, 0x00, 0x04, 0x0b, 0x08, 0x00, 0x09, 0x00, 0x00, 0x00
        /*0020*/ 	.byte	0x00, 0x00, 0x00, 0x00


//--------------------- .nv.info._ZN7cutlass13device_kernelINS_4gemm6kernel13GemmUniversalIN4cute5tupleIJiiiiEEENS1_10collective13CollectiveMmaINS1_35MainloopSm100TmaUmmaWarpSpecializedILi11ELi2ELi2ENS5_IJNS4_1CILi2EEENSA_ILi1EEESC_EEEEENS5_IJNSA_ILi256EEESF_NSA_ILi64EEEEEENS_12float_e4m3_tENS5_IJlSC_lEEESI_SJ_NS4_8TiledMMAINS4_8MMA_AtomIJNS4_10MMA_TraitsINS4_25SM100_MMA_F8F6F4_2x1SM_SSEJSI_SI_fSF_SF_NS4_17integral_constantINS4_4UMMA5MajorELSQ_0EEESR_NSO_INSP_7ScaleInELSS_0EEEST_EEEEEENS4_6LayoutINS5_IJSC_SC_SC_EEENS5_IJNSA_ILi0EEESY_SY_EEEEENS5_IJNS4_10UnderscoreES11_S11_EEEEENS4_18SM100_TMA_2SM_LOADENS4_14ComposedLayoutINS4_7SwizzleILi2ELi4ELi3EEENS4_18smem_ptr_flag_bitsILi8EEENSW_INS5_IJNSA_ILi8EEESG_EEENS5_IJSG_SC_EEEEEEEvNS4_8identityES14_S1E_vS1F_EENS_8epilogue10collective18CollectiveEpilogueINS1H_23Sm100TmaWarpSpecializedILi4ELi2ELi64ELb0ELb0EEEJNS5_IJNSA_ILi128EEESF_SG_EEENS5_IJNSW_IS1M_SC_EENSW_ISG_SC_EEEEESI_SJ_SI_SJ_NS1H_6fusion15FusionCallbacksIS1L_NS1R_13LinCombEltActINS1H_6thread4SiLuESI_fSI_fLNS_15FloatRoundStyleE2EEES1N_S1Q_JEEENS4_5SM1004TMEM4LOAD26SM100_TMEM_LOAD_32dp32b64xENS4_13SM90_TMA_LOADES1E_NS4_39AutoVectorizingCopyWithAssumedAlignmentILi128EEENS4_14SM90_TMA_STOREES1E_S25_S25_EEEvvEEEEvNT_6ParamsE --------------------------
	.section	.nv.info._ZN7cutlass13device_kernelINS_4gemm6kernel13GemmUniversalIN4cute5tupleIJiiiiEEENS1_10collective13CollectiveMmaINS1_35MainloopSm100TmaUmmaWarpSpecializedILi11ELi2ELi2ENS5_IJNS4_1CILi2EEENSA_ILi1EEESC_EEEEENS5_IJNSA_ILi256EEESF_NSA_ILi64EEEEEENS_12float_e4m3_tENS5_IJlSC_lEEESI_SJ_NS4_8TiledMMAINS4_8MMA_AtomIJNS4_10MMA_TraitsINS4_25SM100_MMA_F8F6F4_2x1SM_SSEJSI_SI_fSF_SF_NS4_17integral_constantINS4_4UMMA5MajorELSQ_0EEESR_NSO_INSP_7ScaleInELSS_0EEEST_EEEEEENS4_6LayoutINS5_IJSC_SC_SC_EEENS5_IJNSA_ILi0EEESY_SY_EEEEENS5_IJNS4_10UnderscoreES11_S11_EEEEENS4_18SM100_TMA_2SM_LOADENS4_14ComposedLayoutINS4_7SwizzleILi2ELi4ELi3EEENS4_18smem_ptr_flag_bitsILi8EEENSW_INS5_IJNSA_ILi8EEESG_EEENS5_IJSG_SC_EEEEEEEvNS4_8identityES14_S1E_vS1F_EENS_8epilogue10collective18CollectiveEpilogueINS1H_23Sm100TmaWarpSpecializedILi4ELi2ELi64ELb0ELb0EEEJNS5_IJNSA_ILi128EEESF_SG_EEENS5_IJNSW_IS1M_SC_EENSW_ISG_SC_EEEEESI_SJ_SI_SJ_NS1H_6fusion15FusionCallbacksIS1L_NS1R_13LinCombEltActINS1H_6thread4SiLuESI_fSI_fLNS_15FloatRoundStyleE2EEES1N_S1Q_JEEENS4_5SM1004TMEM4LOAD26SM100_TMEM_LOAD_32dp32b64xENS4_13SM90_TMA_LOADES1E_NS4_39AutoVectorizingCopyWithAssumedAlignmentILi128EEENS4_14SM90_TMA_STOREES1E_S25_S25_EEEvvEEEEvNT_6ParamsE,"",@"SHT_CUDA_INFO"
	.sectionflags	@""
	.align	4


	//----- nvinfo : EIATTR_CUDA_API_VERSION
	.align		4
        /*0000*/ 	.byte	0x04, 0x37
        /*0002*/ 	.short	(.L_34 - .L_33)
.L_33:
        /*0004*/ 	.word	0x00000082


	//----- nvinfo : EIATTR_KPARAM_INFO
	.align		4
.L_34:
        /*0008*/ 	.byte	0x04, 0x17
        /*000a*/ 	.short	(.L_36 - .L_35)
.L_35:
        /*000c*/ 	.word	0x00000000
        /*0010*/ 	.short	0x0000
        /*0012*/ 	.short	0x0000
        /*0014*/ 	.byte	0x00, 0xf0, 0x01, 0x20


	//----- nvinfo : EIATTR_AT_ENTRY_FRAGMENTS
	.align		4
.L_36:
        /*0018*/ 	.byte	0x04, 0x4f
        /*001a*/ 	.short	(.L_38 - .L_37)


	//   ....[0]....
.L_37:
        /*001c*/ 	.word	0x00000007


	//----- nvinfo : EIATTR_RESERVED_SMEM_USED
	.align		4
.L_38:
        /*0020*/ 	.byte	0x01, 0x41
	.zero		2


	//----- nvinfo : EIATTR_SPARSE_MMA_MASK
	.align		4
        /*0024*/ 	.byte	0x03, 0x50
        /*0026*/ 	.short	0x0000


	//----- nvinfo : EIATTR_TCGEN05_2CTA_USED
	.align		4
        /*0028*/ 	.byte	0x01, 0x52
	.zero		2


	//----- nvinfo : EIATTR_MAXREG_COUNT
	.align		4
        /*002c*/ 	.byte	0x03, 0x1b
        /*002e*/ 	.short	0x00ff


	//----- nvinfo : EIATTR_NUM_BARRIERS
	.align		4
        /*0030*/ 	.byte	0x02, 0x4c
        /*0032*/ 	.byte	0x07
	.zero		1


	//----- nvinfo : EIATTR_EXTERNS
	.align		4
        /*0034*/ 	.byte	0x04, 0x0f
        /*0036*/ 	.short	(.L_40 - .L_39)


	//   ....[0]....
	.align		4
.L_39:
        /*0038*/ 	.word	index@(__assertfail)


	//----- nvinfo : EIATTR_ANNOTATIONS
	.align		4
.L_40:
        /*003c*/ 	.byte	0x04, 0x55
        /*003e*/ 	.short	(.L_42 - .L_41)


	//   ....[0]....
.L_41:
        /*0040*/ 	.word	0x00000001
        /*0044*/ 	.byte	0x20, 0x57, 0x00, 0x00, 0x01, 0x00, 0x00, 0x00, 0x30, 0x57, 0x00, 0x00, 0x01, 0x00, 0x00, 0x00
        /*0054*/ 	.byte	0xe0, 0xe1, 0x00, 0x00, 0x01, 0x00, 0x00, 0x00, 0xf0, 0xe1, 0x00, 0x00


	//----- nvinfo : EIATTR_MERCURY_ISA_VERSION
	.align		4
.L_42:
        /*0060*/ 	.byte	0x03, 0x5f
        /*0062*/ 	.short	0x0101


	//----- nvinfo : EIATTR_INT_WARP_WIDE_INSTR_OFFSETS
	.align		4
        /*0064*/ 	.byte	0x04, 0x31
        /*0066*/ 	.short	(.L_44 - .L_43)


	//   ....[0]....
.L_43:
        /*0068*/ 	.word	0x00000dc0


	//   ....[1]....
        /*006c*/ 	.word	0x00000e60


	//   ....[2]....
        /*0070*/ 	.word	0x00004310


	//   ....[3]....
        /*0074*/ 	.word	0x00004340


	//   ....[4]....
        /*0078*/ 	.word	0x00004390


	//   ....[5]....
        /*007c*/ 	.word	0x00004ea0


	//   ....[6]....
        /*0080*/ 	.word	0x00004f20


	//   ....[7]....
        /*0084*/ 	.word	0x00004f80


	//   ....[8]....
        /*0088*/ 	.word	0x00005010


	//   ....[9]....
        /*008c*/ 	.word	0x00005090


	//   ....[10]....
        /*0090*/ 	.word	0x00005130


	//   ....[11]....
        /*0094*/ 	.word	0x000051c0


	//   ....[12]....
        /*0098*/ 	.word	0x000052b0


	//----- nvinfo : EIATTR_COOP_GROUP_MASK_REGIDS
	.align		4
.L_44:
        /*009c*/ 	.byte	0x04, 0x29
        /*009e*/ 	.short	(.L_46 - .L_45)


	//   ....[0]....
.L_45:
        /*00a0*/ 	.word	0xffffffff


	//   ....[1]....
        /*00a4*/ 	.word	0xffffffff


	//   ....[2]....
        /*00a8*/ 	.word	0xffffffff


	//   ....[3]....
        /*00ac*/ 	.word	0xffffffff


	//   ....[4]....
        /*00b0*/ 	.word	0xffffffff


	//   ....[5]....
        /*00b4*/ 	.word	0xffffffff


	//   ....[6]....
        /*00b8*/ 	.word	0xffffffff


	//   ....[7]....
        /*00bc*/ 	.word	0xffffffff


	//   ....[8]....
        /*00c0*/ 	.word	0xffffffff


	//   ....[9]....
        /*00c4*/ 	.word	0xffffffff


	//   ....[10]....
        /*00c8*/ 	.word	0xffffffff


	//   ....[11]....
        /*00cc*/ 	.word	0xffffffff


	//   ....[12]....
        /*00d0*/ 	.word	0xffffffff


	//   ....[13]....
        /*00d4*/ 	.word	0xffffffff


	//----- nvinfo : EIATTR_COOP_GROUP_INSTR_OFFSETS
	.align		4
.L_46:
        /*00d8*/ 	.byte	0x04, 0x28
        /*00da*/ 	.short	(.L_48 - .L_47)


	//   ....[0]....
.L_47:
        /*00dc*/ 	.word	0x000000d0


	//   ....[1]....
        /*00e0*/ 	.word	0x000004e0


	//   ....[2]....
        /*00e4*/ 	.word	0x00000770


	//   ....[3]....
        /*00e8*/ 	.word	0x00000900


	//   ....[4]....
        /*00ec*/ 	.word	0x000009f0


	//   ....[5]....
        /*00f0*/ 	.word	0x00000b50


	//   ....[6]....
        /*00f4*/ 	.word	0x00000ca0


	//   ....[7]....
        /*00f8*/ 	.word	0x00000ee0


	//   ....[8]....
        /*00fc*/ 	.word	0x000020c0


	//   ....[9]....
        /*0100*/ 	.word	0x000032f0


	//   ....[10]....
        /*0104*/ 	.word	0x000037c0


	//   ....[11]....
        /*0108*/ 	.word	0x000037f0


	//   ....[12]....
        /*010c*/ 	.word	0x00004230


	//   ....[13]....
        /*0110*/ 	.word	0x00004430


	//----- nvinfo : EIATTR_VRC_CTA_INIT_COUNT
	.align		4
.L_48:
        /*0114*/ 	.byte	0x02, 0x4a
        /*0116*/ 	.byte	0x80
	.zero		1


	//----- nvinfo : EIATTR_SYSCALL_OFFSETS
	.align		4
        /*0118*/ 	.byte	0x04, 0x46
        /*011a*/ 	.short	(.L_50 - .L_49)


	//   ....[0]....
.L_49:
        /*011c*/ 	.word	0x00005d50


	//   ....[1]....
        /*0120*/ 	.word	0x00005e70


	//   ....[2]....
        /*0124*/ 	.word	0x00006900


	//----- nvinfo : EIATTR_MBARRIER_INSTR_OFFSETS
	.align		4
.L_50:
        /*0128*/ 	.byte	0x04, 0x39
        /*012a*/ 	.short	(.L_52 - .L_51)


	//   ....[0]....
.L_51:
        /*012c*/ 	.word	0x000005f0
        /*0130*/ 	.word	0x000000ff
        /*0134*/ 	.word	0x00000000
        /*0138*/ 	.short	0x0100
        /*013a*/ 	.byte	0x05
	.zero		1


	//   ....[1]....
        /*013c*/ 	.word	0x00000600
        /*0140*/ 	.word	0x000000ff
        /*0144*/ 	.word	0x00000058
        /*0148*/ 	.short	0x0100
        /*014a*/ 	.byte	0x05
	.zero		1


	//   ....[2]....
        /*014c*/ 	.word	0x00000610
        /*0150*/ 	.word	0x000000ff
        /*0154*/ 	.word	0x00000008
        /*0158*/ 	.short	0x0100
        /*015a*/ 	.byte	0x05
	.zero		1


	//   ....[3]....
        /*015c*/ 	.word	0x00000620
        /*0160*/ 	.word	0x000000ff
        /*0164*/ 	.word	0x00000060
        /*0168*/ 	.short	0x0100
        /*016a*/ 	.byte	0x05
	.zero		1


	//   ....[4]....
        /*016c*/ 	.word	0x00000630
        /*0170*/ 	.word	0x000000ff
        /*0174*/ 	.word	0x00000010
        /*0178*/ 	.short	0x0100
        /*017a*/ 	.byte	0x05
	.zero		1


	//   ....[5]....
        /*017c*/ 	.word	0x00000640
        /*0180*/ 	.word	0x000000ff
        /*0184*/ 	.word	0x00000068
        /*0188*/ 	.short	0x0100
        /*018a*/ 	.byte	0x05
	.zero		1


	//   ....[6]....
        /*018c*/ 	.word	0x00000650
        /*0190*/ 	.word	0x000000ff
        /*0194*/ 	.word	0x00000018
        /*0198*/ 	.short	0x0100
        /*019a*/ 	.byte	0x05
	.zero		1


	//   ....[7]....
        /*019c*/ 	.word	0x00000660
        /*01a0*/ 	.word	0x000000ff
        /*01a4*/ 	.word	0x00000070
        /*01a8*/ 	.short	0x0100
        /*01aa*/ 	.byte	0x05
	.zero		1


	//   ....[8]....
        /*01ac*/ 	.word	0x00000670
        /*01b0*/ 	.word	0x000000ff
        /*01b4*/ 	.word	0x00000020
        /*01b8*/ 	.short	0x0100
        /*01ba*/ 	.byte	0x05
	.zero		1


	//   ....[9]....
        /*01bc*/ 	.word	0x00000680
        /*01c0*/ 	.word	0x000000ff
        /*01c4*/ 	.word	0x00000078
        /*01c8*/ 	.short	0x0100
        /*01ca*/ 	.byte	0x05
	.zero		1


	//   ....[10]....
        /*01cc*/ 	.word	0x00000690
        /*01d0*/ 	.word	0x000000ff
        /*01d4*/ 	.word	0x00000028
        /*01d8*/ 	.short	0x0100
        /*01da*/ 	.byte	0x05
	.zero		1


	//   ....[11]....
        /*01dc*/ 	.word	0x000006a0
        /*01e0*/ 	.word	0x000000ff
        /*01e4*/ 	.word	0x00000080
        /*01e8*/ 	.short	0x0100
        /*01ea*/ 	.byte	0x05
	.zero		1


	//   ....[12]....
        /*01ec*/ 	.word	0x000006b0
        /*01f0*/ 	.word	0x000000ff
        /*01f4*/ 	.word	0x00000030
        /*01f8*/ 	.short	0x0100
        /*01fa*/ 	.byte	0x05
	.zero		1


	//   ....[13]....
        /*01fc*/ 	.word	0x000006c0
        /*0200*/ 	.word	0x000000ff
        /*0204*/ 	.word	0x00000088
        /*0208*/ 	.short	0x0100
        /*020a*/ 	.byte	0x05
	.zero		1


	//   ....[14]....
        /*020c*/ 	.word	0x000006d0
        /*0210*/ 	.word	0x000000ff
        /*0214*/ 	.word	0x00000038
        /*0218*/ 	.short	0x0100
        /*021a*/ 	.byte	0x05
	.zero		1


	//   ....[15]....
        /*021c*/ 	.word	0x000006e0
        /*0220*/ 	.word	0x000000ff
        /*0224*/ 	.word	0x00000090
        /*0228*/ 	.short	0x0100
        /*022a*/ 	.byte	0x05
	.zero		1


	//   ....[16]....
        /*022c*/ 	.word	0x000006f0
        /*0230*/ 	.word	0x000000ff
        /*0234*/ 	.word	0x00000040
        /*0238*/ 	.short	0x0100
        /*023a*/ 	.byte	0x05
	.zero		1


	//   ....[17]....
        /*023c*/ 	.word	0x00000700
        /*0240*/ 	.word	0x000000ff
        /*0244*/ 	.word	0x00000098
        /*0248*/ 	.short	0x0100
        /*024a*/ 	.byte	0x05
	.zero		1


	//   ....[18]....
        /*024c*/ 	.word	0x00000710
        /*0250*/ 	.word	0x000000ff
        /*0254*/ 	.word	0x00000048
        /*0258*/ 	.short	0x0100
        /*025a*/ 	.byte	0x05
	.zero		1


	//   ....[19]....
        /*025c*/ 	.word	0x00000720
        /*0260*/ 	.word	0x000000ff
        /*0264*/ 	.word	0x000000a0
        /*0268*/ 	.short	0x0100
        /*026a*/ 	.byte	0x05
	.zero		1


	//   ....[20]....
        /*026c*/ 	.word	0x00000730
        /*0270*/ 	.word	0x000000ff
        /*0274*/ 	.word	0x00000050
        /*0278*/ 	.short	0x0100
        /*027a*/ 	.byte	0x05
	.zero		1


	//   ....[21]....
        /*027c*/ 	.word	0x00000740
        /*0280*/ 	.word	0x000000ff
        /*0284*/ 	.word	0x000000a8
        /*0288*/ 	.short	0x0100
        /*028a*/ 	.byte	0x05
	.zero		1


	//   ....[22]....
        /*028c*/ 	.word	0x00000870
        /*0290*/ 	.word	0x000000ff
        /*0294*/ 	.word	0x000000b0
        /*0298*/ 	.short	0x0100
        /*029a*/ 	.byte	0x06
	.zero		1


	//   ....[23]....
        /*029c*/ 	.word	0x00000880
        /*02a0*/ 	.word	0x000000ff
        /*02a4*/ 	.word	0x000000d0
        /*02a8*/ 	.short	0x0100
        /*02aa*/ 	.byte	0x06
	.zero		1


	//   ....[24]....
        /*02ac*/ 	.word	0x00000890
        /*02b0*/ 	.word	0x000000ff
        /*02b4*/ 	.word	0x000000b8
        /*02b8*/ 	.short	0x0100
        /*02ba*/ 	.byte	0x06
	.zero		1


	//   ....[25]....
        /*02bc*/ 	.word	0x000008a0
        /*02c0*/ 	.word	0x000000ff
        /*02c4*/ 	.word	0x000000d8
        /*02c8*/ 	.short	0x0100
        /*02ca*/ 	.byte	0x06
	.zero		1


	//   ....[26]....
        /*02cc*/ 	.word	0x000008b0
        /*02d0*/ 	.word	0x000000ff
        /*02d4*/ 	.word	0x000000c0
        /*02d8*/ 	.short	0x0100
        /*02da*/ 	.byte	0x06
	.zero		1


	//   ....[27]....
        /*02dc*/ 	.word	0x000008c0
        /*02e0*/ 	.word	0x000000ff
        /*02e4*/ 	.word	0x000000e0
        /*02e8*/ 	.short	0x0100
        /*02ea*/ 	.byte	0x06
	.zero		1


	//   ....[28]....
        /*02ec*/ 	.word	0x000008d0
        /*02f0*/ 	.word	0x000000ff
        /*02f4*/ 	.word	0x000000c8
        /*02f8*/ 	.short	0x0100
        /*02fa*/ 	.byte	0x06
	.zero		1


	//   ....[29]....
        /*02fc*/ 	.word	0x000008e0
        /*0300*/ 	.word	0x000000ff
        /*0304*/ 	.word	0x000000e8
        /*0308*/ 	.short	0x0100
        /*030a*/ 	.byte	0x06
	.zero		1


	//   ....[30]....
        /*030c*/ 	.word	0x000009c0
        /*0310*/ 	.word	0x000000ff
        /*0314*/ 	.word	0x000000f0
        /*0318*/ 	.short	0x0100
        /*031a*/ 	.byte	0x05
	.zero		1


	//   ....[31]....
        /*031c*/ 	.word	0x000009d0
        /*0320*/ 	.word	0x000000ff
        /*0324*/ 	.word	0x000000f8
        /*0328*/ 	.short	0x0100
        /*032a*/ 	.byte	0x05
	.zero		1


	//   ....[32]....
        /*032c*/ 	.word	0x00000b00
        /*0330*/ 	.word	0x000000ff
        /*0334*/ 	.word	0x00000100
        /*0338*/ 	.short	0x0100
        /*033a*/ 	.byte	0x05
	.zero		1


	//   ....[33]....
        /*033c*/ 	.word	0x00000b10
        /*0340*/ 	.word	0x000000ff
        /*0344*/ 	.word	0x00000110
        /*0348*/ 	.short	0x0100
        /*034a*/ 	.byte	0x05
	.zero		1


	//   ....[34]....
        /*034c*/ 	.word	0x00000b20
        /*0350*/ 	.word	0x000000ff
        /*0354*/ 	.word	0x00000108
        /*0358*/ 	.short	0x0100
        /*035a*/ 	.byte	0x05
	.zero		1


	//   ....[35]....
        /*035c*/ 	.word	0x00000b30
        /*0360*/ 	.word	0x000000ff
        /*0364*/ 	.word	0x00000118
        /*0368*/ 	.short	0x0100
        /*036a*/ 	.byte	0x05
	.zero		1


	//   ....[36]....
        /*036c*/ 	.word	0x00000c50
        /*0370*/ 	.word	0x000000ff
        /*0374*/ 	.word	0x00000120
        /*0378*/ 	.short	0x0100
        /*037a*/ 	.byte	0x06
	.zero		1


	//   ....[37]....
        /*037c*/ 	.word	0x00000c60
        /*0380*/ 	.word	0x000000ff
        /*0384*/ 	.word	0x00000130
        /*0388*/ 	.short	0x0100
        /*038a*/ 	.byte	0x06
	.zero		1


	//   ....[38]....
        /*038c*/ 	.word	0x00000c70
        /*0390*/ 	.word	0x000000ff
        /*0394*/ 	.word	0x00000128
        /*0398*/ 	.short	0x0100
        /*039a*/ 	.byte	0x06
	.zero		1


	//   ....[39]....
        /*039c*/ 	.word	0x00000c80
        /*03a0*/ 	.word	0x000000ff
        /*03a4*/ 	.word	0x00000138
        /*03a8*/ 	.short	0x0100
        /*03aa*/ 	.byte	0x06
	.zero		1


	//   ....[40]....
        /*03ac*/ 	.word	0x00000d70
        /*03b0*/ 	.word	0x000000ff
        /*03b4*/ 	.word	0x00000140
        /*03b8*/ 	.short	0x0100
        /*03ba*/ 	.byte	0x05
	.zero		1


	//   ....[41]....
        /*03bc*/ 	.word	0x00000d80
        /*03c0*/ 	.word	0x000000ff
        /*03c4*/ 	.word	0x00000150
        /*03c8*/ 	.short	0x0100
        /*03ca*/ 	.byte	0x05
	.zero		1


	//   ....[42]....
        /*03cc*/ 	.word	0x00000d90
        /*03d0*/ 	.word	0x000000ff
        /*03d4*/ 	.word	0x00000148
        /*03d8*/ 	.short	0x0100
        /*03da*/ 	.byte	0x05
	.zero		1


	//   ....[43]....
        /*03dc*/ 	.word	0x00000da0
        /*03e0*/ 	.word	0x000000ff
        /*03e4*/ 	.word	0x00000158
        /*03e8*/ 	.short	0x0100
        /*03ea*/ 	.byte	0x05
	.zero		1


	//   ....[44]....
        /*03ec*/ 	.word	0x00000ea0
        /*03f0*/ 	.word	0x000000ff
        /*03f4*/ 	.word	0x00000160
        /*03f8*/ 	.short	0x0100
        /*03fa*/ 	.byte	0x04
	.zero		1


	//   ....[45]....
        /*03fc*/ 	.word	0x00001920
        /*0400*/ 	.word	0x00000002
        /*0404*/ 	.word	0x00000150
        /*0408*/ 	.short	0x010a
        /*040a*/ 	.byte	0xff
	.zero		1


	//   ....[46]....
        /*040c*/ 	.word	0x00001940
        /*0410*/ 	.word	0x00000002
        /*0414*/ 	.word	0x00000140
        /*0418*/ 	.short	0x0101
        /*041a*/ 	.byte	0xff
	.zero		1


	//   ....[47]....
        /*041c*/ 	.word	0x00001a30
        /*0420*/ 	.word	0x000000ff
        /*0424*/ 	.word	0x00000058
        /*0428*/ 	.short	0x010a
        /*042a*/ 	.byte	0x04
	.zero		1


	//   ....[48]....
        /*042c*/ 	.word	0x00001ad0
        /*0430*/ 	.word	0x000000ff
        /*0434*/ 	.word	0x00000058
        /*0438*/ 	.short	0x010a
        /*043a*/ 	.byte	0x21
	.zero		1


	//   ....[49]....
        /*043c*/ 	.word	0x00001c80
        /*0440*/ 	.word	0x000000ff
        /*0444*/ 	.word	0x00000058
        /*0448*/ 	.short	0x010a
        /*044a*/ 	.byte	0x04
	.zero		1


	//   ....[50]....
        /*044c*/ 	.word	0x00001d90
        /*0450*/ 	.word	0x000000ff
        /*0454*/ 	.word	0x000000f8
        /*0458*/ 	.short	0x0101
        /*045a*/ 	.byte	0x18
	.zero		1


	//   ....[51]....
        /*045c*/ 	.word	0x00001da0
        /*0460*/ 	.word	0x000000ff
        /*0464*/ 	.word	0x00000058
        /*0468*/ 	.short	0x010a
        /*046a*/ 	.byte	0x05
	.zero		1


	//   ....[52]....
        /*046c*/ 	.word	0x00001e20
        /*0470*/ 	.word	0x000000ff
        /*0474*/ 	.word	0x00000058
        /*0478*/ 	.short	0x010a
        /*047a*/ 	.byte	0x11
	.zero		1


	//   ....[53]....
        /*047c*/ 	.word	0x00001fb0
        /*0480*/ 	.word	0x000000ff
        /*0484*/ 	.word	0x00000058
        /*0488*/ 	.short	0x010a
        /*048a*/ 	.byte	0x06
	.zero		1


	//   ....[54]....
        /*048c*/ 	.word	0x000020f0
        /*0490*/ 	.word	0x00000003
        /*0494*/ 	.word	0x00000100
        /*0498*/ 	.short	0x010a
        /*049a*/ 	.byte	0xff
	.zero		1


	//   ....[55]....
        /*049c*/ 	.word	0x000021b0
        /*04a0*/ 	.word	0x00000003
        /*04a4*/ 	.word	0x00000000
        /*04a8*/ 	.short	0x0101
        /*04aa*/ 	.byte	0xff
	.zero		1


	//   ....[56]....
        /*04ac*/ 	.word	0x00002760
        /*04b0*/ 	.word	0x000000ff
        /*04b4*/ 	.word	0x00000000
        /*04b8*/ 	.short	0x010a
        /*04ba*/ 	.byte	0x04
	.zero		1


	//   ....[57]....
        /*04bc*/ 	.word	0x000027f0
        /*04c0*/ 	.word	0x000000ff
        /*04c4*/ 	.word	0x00000000
        /*04c8*/ 	.short	0x010a
        /*04ca*/ 	.byte	0x04
	.zero		1


	//   ....[58]....
        /*04cc*/ 	.word	0x00002880
        /*04d0*/ 	.word	0x000000ff
        /*04d4*/ 	.word	0x00000000
        /*04d8*/ 	.short	0x010a
        /*04da*/ 	.byte	0x04
	.zero		1


	//   ....[59]....
        /*04dc*/ 	.word	0x00002910
        /*04e0*/ 	.word	0x000000ff
        /*04e4*/ 	.word	0x00000000
        /*04e8*/ 	.short	0x010a
        /*04ea*/ 	.byte	0x04
	.zero		1


	//   ....[60]....
        /*04ec*/ 	.word	0x000029a0
        /*04f0*/ 	.word	0x000000ff
        /*04f4*/ 	.word	0x00000000
        /*04f8*/ 	.short	0x010a
        /*04fa*/ 	.byte	0x04
	.zero		1


	//   ....[61]....
        /*04fc*/ 	.word	0x00002a30
        /*0500*/ 	.word	0x000000ff
        /*0504*/ 	.word	0x00000000
        /*0508*/ 	.short	0x010a
        /*050a*/ 	.byte	0x04
	.zero		1


	//   ....[62]....
        /*050c*/ 	.word	0x00002ac0
        /*0510*/ 	.word	0x000000ff
        /*0514*/ 	.word	0x00000000
        /*0518*/ 	.short	0x010a
        /*051a*/ 	.byte	0x04
	.zero		1


	//   ....[63]....
        /*051c*/ 	.word	0x00002b50
        /*0520*/ 	.word	0x000000ff
        /*0524*/ 	.word	0x00000000
        /*0528*/ 	.short	0x010a
        /*052a*/ 	.byte	0x04
	.zero		1


	//   ....[64]....
        /*052c*/ 	.word	0x00002be0
        /*0530*/ 	.word	0x000000ff
        /*0534*/ 	.word	0x00000000
        /*0538*/ 	.short	0x010a
        /*053a*/ 	.byte	0x04
	.zero		1


	//   ....[65]....
        /*053c*/ 	.word	0x00002c70
        /*0540*/ 	.word	0x000000ff
        /*0544*/ 	.word	0x00000000
        /*0548*/ 	.short	0x010a
        /*054a*/ 	.byte	0x04
	.zero		1


	//   ....[66]....
        /*054c*/ 	.word	0x00002d10
        /*0550*/ 	.word	0x00000000
        /*0554*/ 	.word	0x00000000
        /*0558*/ 	.short	0x010a
        /*055a*/ 	.byte	0xff
	.zero		1


	//   ....[67]....
        /*055c*/ 	.word	0x00002e50
        /*0560*/ 	.word	0x00000000
        /*0564*/ 	.word	0x00000140
        /*0568*/ 	.short	0x010a
        /*056a*/ 	.byte	0xff
	.zero		1


	//   ....[68]....
        /*056c*/ 	.word	0x00002ec0
        /*0570*/ 	.word	0x00000000
        /*0574*/ 	.word	0x00000000
        /*0578*/ 	.short	0x0101
        /*057a*/ 	.byte	0xff
	.zero		1


	//   ....[69]....
        /*057c*/ 	.word	0x00002ed0
        /*0580*/ 	.word	0x000000ff
        /*0584*/ 	.word	0x00000110
        /*0588*/ 	.short	0x010a
        /*058a*/ 	.byte	0x05
	.zero		1


	//   ....[70]....
        /*058c*/ 	.word	0x00002ff0
        /*0590*/ 	.word	0x00000000
        /*0594*/ 	.word	0x00000100
        /*0598*/ 	.short	0x010a
        /*059a*/ 	.byte	0xff
	.zero		1


	//   ....[71]....
        /*059c*/ 	.word	0x000030e0
        /*05a0*/ 	.word	0x00000000
        /*05a4*/ 	.word	0x00000000
        /*05a8*/ 	.short	0x0101
        /*05aa*/ 	.byte	0xff
	.zero		1


	//   ....[72]....
        /*05ac*/ 	.word	0x00003190
        /*05b0*/ 	.word	0x000000ff
        /*05b4*/ 	.word	0x00000110
        /*05b8*/ 	.short	0x0106
        /*05ba*/ 	.byte	0x05
	.zero		1


	//   ....[73]....
        /*05bc*/ 	.word	0x000031b0
        /*05c0*/ 	.word	0x000000ff
        /*05c4*/ 	.word	0x00000110
        /*05c8*/ 	.short	0x010a
        /*05ca*/ 	.byte	0x05
	.zero		1


	//   ....[74]....
        /*05cc*/ 	.word	0x00003240
        /*05d0*/ 	.word	0x000000ff
        /*05d4*/ 	.word	0x00000110
        /*05d8*/ 	.short	0x0106
        /*05da*/ 	.byte	0x04
	.zero		1


	//   ....[75]....
        /*05dc*/ 	.word	0x00003280
        /*05e0*/ 	.word	0x00000000
        /*05e4*/ 	.word	0x00000110
        /*05e8*/ 	.short	0x010a
        /*05ea*/ 	.byte	0xff
	.zero		1


	//   ....[76]....
        /*05ec*/ 	.word	0x000034c0
        /*05f0*/ 	.word	0x000000ff
        /*05f4*/ 	.word	0x00000008
        /*05f8*/ 	.short	0x010a
        /*05fa*/ 	.byte	0x04
	.zero		1


	//   ....[77]....
        /*05fc*/ 	.word	0x000034e0
        /*0600*/ 	.word	0x000000ff
        /*0604*/ 	.word	0x00000008
        /*0608*/ 	.short	0x010a
        /*060a*/ 	.byte	0x04
	.zero		1


	//   ....[78]....
        /*060c*/ 	.word	0x00003670
        /*0610*/ 	.word	0x000000ff
        /*0614*/ 	.word	0x00000008
        /*0618*/ 	.short	0x010a
        /*061a*/ 	.byte	0x04
	.zero		1


	//   ....[79]....
        /*061c*/ 	.word	0x00003690
        /*0620*/ 	.word	0x000000ff
        /*0624*/ 	.word	0x00000008
        /*0628*/ 	.short	0x010a
        /*062a*/ 	.byte	0x04
	.zero		1


	//   ....[80]....
        /*062c*/ 	.word	0x00003750
        /*0630*/ 	.word	0x000000ff
        /*0634*/ 	.word	0x00000000
        /*0638*/ 	.short	0x0101
        /*063a*/ 	.byte	0x05
	.zero		1


	//   ....[81]....
        /*063c*/ 	.word	0x00003a60
        /*0640*/ 	.word	0x00000003
        /*0644*/ 	.word	0x00000100
        /*0648*/ 	.short	0x010a
        /*064a*/ 	.byte	0xff
	.zero		1


	//   ....[82]....
        /*064c*/ 	.word	0x00003b20
        /*0650*/ 	.word	0x00000003
        /*0654*/ 	.word	0x00000000
        /*0658*/ 	.short	0x0101
        /*065a*/ 	.byte	0xff
	.zero		1


	//   ....[83]....
        /*065c*/ 	.word	0x00003bd0
        /*0660*/ 	.word	0x000000ff
        /*0664*/ 	.word	0x00000000
        /*0668*/ 	.short	0x010a
        /*066a*/ 	.byte	0x04
	.zero		1


	//   ....[84]....
        /*066c*/ 	.word	0x00003be0
        /*0670*/ 	.word	0x000000ff
        /*0674*/ 	.word	0x00000130
        /*0678*/ 	.short	0x010a
        /*067a*/ 	.byte	0x08
	.zero		1


	//   ....[85]....
        /*067c*/ 	.word	0x00003c90
        /*0680*/ 	.word	0x000000ff
        /*0684*/ 	.word	0x00000000
        /*0688*/ 	.short	0x010a
        /*068a*/ 	.byte	0x07
	.zero		1


	//   ....[86]....
        /*068c*/ 	.word	0x00003dd0
        /*0690*/ 	.word	0x000000ff
        /*0694*/ 	.word	0x00000000
        /*0698*/ 	.short	0x010a
        /*069a*/ 	.byte	0x04
	.zero		1


	//   ....[87]....
        /*069c*/ 	.word	0x00004030
        /*06a0*/ 	.word	0x000000ff
        /*06a4*/ 	.word	0x00000000
        /*06a8*/ 	.short	0x010a
        /*06aa*/ 	.byte	0x05
	.zero		1


	//   ....[88]....
        /*06ac*/ 	.word	0x000040d0
        /*06b0*/ 	.word	0x00000000
        /*06b4*/ 	.word	0x00000000
        /*06b8*/ 	.short	0x010a
        /*06ba*/ 	.byte	0xff
	.zero		1


	//   ....[89]....
        /*06bc*/ 	.word	0x00004110
        /*06c0*/ 	.word	0x00000000
        /*06c4*/ 	.word	0x00000000
        /*06c8*/ 	.short	0x010a
        /*06ca*/ 	.byte	0xff
	.zero		1


	//   ....[90]....
        /*06cc*/ 	.word	0x00004180
        /*06d0*/ 	.word	0x000000ff
        /*06d4*/ 	.word	0x00000000
        /*06d8*/ 	.short	0x0101
        /*06da*/ 	.byte	0x05
	.zero		1


	//   ....[91]....
        /*06dc*/ 	.word	0x000041c0
        /*06e0*/ 	.word	0x000000ff
        /*06e4*/ 	.word	0x00000160
        /*06e8*/ 	.short	0x010a
        /*06ea*/ 	.byte	0x06
	.zero		1


	//   ....[92]....
        /*06ec*/ 	.word	0x00004220
        /*06f0*/ 	.word	0x000000ff
        /*06f4*/ 	.word	0x00000000
        /*06f8*/ 	.short	0x0101
        /*06fa*/ 	.byte	0x05
	.zero		1


	//   ....[93]....
        /*06fc*/ 	.word	0x00004710
        /*0700*/ 	.word	0x00000002
        /*0704*/ 	.word	0x00000100
        /*0708*/ 	.short	0x010a
        /*070a*/ 	.byte	0xff
	.zero		1


	//   ....[94]....
        /*070c*/ 	.word	0x000047d0
        /*0710*/ 	.word	0x00000002
        /*0714*/ 	.word	0x00000000
        /*0718*/ 	.short	0x0101
        /*071a*/ 	.byte	0xff
	.zero		1


	//   ....[95]....
        /*071c*/ 	.word	0x00004cd0
        /*0720*/ 	.word	0x000000ff
        /*0724*/ 	.word	0x000000f8
        /*0728*/ 	.short	0x010a
        /*072a*/ 	.byte	0x1d
	.zero		1


	//   ....[96]....
        /*072c*/ 	.word	0x00004e50
        /*0730*/ 	.word	0x000000ff
        /*0734*/ 	.word	0x000000d0
        /*0738*/ 	.short	0x010a
        /*073a*/ 	.byte	0x1d
	.zero		1


	//   ....[97]....
        /*073c*/ 	.word	0x00004f40
        /*0740*/ 	.word	0x000000ff
        /*0744*/ 	.word	0x000000b0
        /*0748*/ 	.short	0x010b
        /*074a*/ 	.byte	0x1d
	.zero		1


	//   ....[98]....
        /*074c*/ 	.word	0x00004f50
        /*0750*/ 	.word	0x000000ff
        /*0754*/ 	.word	0x00000000
        /*0758*/ 	.short	0x0101
        /*075a*/ 	.byte	0x0a
	.zero		1


	//   ....[99]....
        /*075c*/ 	.word	0x00004f60
        /*0760*/ 	.word	0x000000ff
        /*0764*/ 	.word	0x000000d8
        /*0768*/ 	.short	0x010a
        /*076a*/ 	.byte	0x1d
	.zero		1


	//   ....[100]....
        /*076c*/ 	.word	0x00005050
        /*0770*/ 	.word	0x000000ff
        /*0774*/ 	.word	0x000000b8
        /*0778*/ 	.short	0x010b
        /*077a*/ 	.byte	0x1d
	.zero		1


	//   ....[101]....
        /*077c*/ 	.word	0x00005060
        /*0780*/ 	.word	0x000000ff
        /*0784*/ 	.word	0x00000000
        /*0788*/ 	.short	0x0101
        /*078a*/ 	.byte	0x0a
	.zero		1


	//   ....[102]....
        /*078c*/ 	.word	0x00005070
        /*0790*/ 	.word	0x000000ff
        /*0794*/ 	.word	0x000000e0
        /*0798*/ 	.short	0x010a
        /*079a*/ 	.byte	0x1d
	.zero		1


	//   ....[103]....
        /*079c*/ 	.word	0x00005170
        /*07a0*/ 	.word	0x000000ff
        /*07a4*/ 	.word	0x000000c0
        /*07a8*/ 	.short	0x010b
        /*07aa*/ 	.byte	0x1d
	.zero		1


	//   ....[104]....
        /*07ac*/ 	.word	0x00005180
        /*07b0*/ 	.word	0x000000ff
        /*07b4*/ 	.word	0x00000000
        /*07b8*/ 	.short	0x0101
        /*07ba*/ 	.byte	0x0a
	.zero		1


	//   ....[105]....
        /*07bc*/ 	.word	0x000051a0
        /*07c0*/ 	.word	0x000000ff
        /*07c4*/ 	.word	0x000000e8
        /*07c8*/ 	.short	0x010a
        /*07ca*/ 	.byte	0x1d
	.zero		1


	//   ....[106]....
        /*07cc*/ 	.word	0x00005310
        /*07d0*/ 	.word	0x000000ff
        /*07d4*/ 	.word	0x000000c8
        /*07d8*/ 	.short	0x010b
        /*07da*/ 	.byte	0x1d
	.zero		1


	//   ....[107]....
        /*07dc*/ 	.word	0x00005320
        /*07e0*/ 	.word	0x000000ff
        /*07e4*/ 	.word	0x00000000
        /*07e8*/ 	.short	0x0101
        /*07ea*/ 	.byte	0x31
	.zero		1


	//   ....[108]....
        /*07ec*/ 	.word	0x00005350
        /*07f0*/ 	.word	0x000000ff
        /*07f4*/ 	.word	0x000000d0
        /*07f8*/ 	.short	0x010a
        /*07fa*/ 	.byte	0x1d
	.zero		1


	//   ....[109]....
        /*07fc*/ 	.word	0x00005370
        /*0800*/ 	.word	0x000000ff
        /*0804*/ 	.word	0x000000d8
        /*0808*/ 	.short	0x010a
        /*080a*/ 	.byte	0x1d
	.zero		1


	//   ....[110]....
        /*080c*/ 	.word	0x00005390
        /*0810*/ 	.word	0x000000ff
        /*0814*/ 	.word	0x000000e0
        /*0818*/ 	.short	0x010a
        /*081a*/ 	.byte	0x1d
	.zero		1


	//   ....[111]....
        /*081c*/ 	.word	0x000053d0
        /*0820*/ 	.word	0x00000002
        /*0824*/ 	.word	0x000000e8
        /*0828*/ 	.short	0x010a
        /*082a*/ 	.byte	0xff
	.zero		1


	//   ....[112]....
        /*082c*/ 	.word	0x00005630
        /*0830*/ 	.word	0x000000ff
        /*0834*/ 	.word	0x00000100
        /*0838*/ 	.short	0x010a
        /*083a*/ 	.byte	0x05
	.zero		1


	//   ....[113]....
        /*083c*/ 	.word	0x00005700
        /*0840*/ 	.word	0x000000ff
        /*0844*/ 	.word	0x00000000
        /*0848*/ 	.short	0x0101
        /*084a*/ 	.byte	0x05
	.zero		1


	//   ....[114]....
        /*084c*/ 	.word	0x000062f0
        /*0850*/ 	.word	0x00000003
        /*0854*/ 	.word	0x000000b0
        /*0858*/ 	.short	0x010a
        /*085a*/ 	.byte	0xff
	.zero		1


	//   ....[115]....
        /*085c*/ 	.word	0x00006330
        /*0860*/ 	.word	0x00000006
        /*0864*/ 	.word	0x00000120
        /*0868*/ 	.short	0x010a
        /*086a*/ 	.byte	0xff
	.zero		1


	//   ....[116]....
        /*086c*/ 	.word	0x00006520
        /*0870*/ 	.word	0x00000004
        /*0874*/ 	.word	0x000000b0
        /*0878*/ 	.short	0x010a
        /*087a*/ 	.byte	0xff
	.zero		1


	//   ....[117]....
        /*087c*/ 	.word	0x00006670
        /*0880*/ 	.word	0x00000000
        /*0884*/ 	.word	0x00000000
        /*0888*/ 	.short	0x0101
        /*088a*/ 	.byte	0xff
	.zero		1


	//   ....[118]....
        /*088c*/ 	.word	0x000067d0
        /*0890*/ 	.word	0x000000de
        /*0894*/ 	.word	0x00000120
        /*0898*/ 	.short	0x010a
        /*089a*/ 	.byte	0xff
	.zero		1


	//   ....[119]....
        /*089c*/ 	.word	0x000091b0
        /*08a0*/ 	.word	0x00000042
        /*08a4*/ 	.word	0x00000000
        /*08a8*/ 	.short	0x0101
        /*08aa*/ 	.byte	0xff
	.zero		1


	//   ....[120]....
        /*08ac*/ 	.word	0x0000e1b0
        /*08b0*/ 	.word	0x00000002
        /*08b4*/ 	.word	0x000000b0
        /*08b8*/ 	.short	0x010a
        /*08ba*/ 	.byte	0xff
	.zero		1


	//   ....[121]....
        /*08bc*/ 	.word	0x0000e2c0
        /*08c0*/ 	.word	0x00000002
        /*08c4*/ 	.word	0x00000150
        /*08c8*/ 	.short	0x010a
        /*08ca*/ 	.byte	0xff
	.zero		1


	//   ....[122]....
        /*08cc*/ 	.word	0x0000e320
        /*08d0*/ 	.word	0x00000003
        /*08d4*/ 	.word	0x00000058
        /*08d8*/ 	.short	0x010a
        /*08da*/ 	.byte	0xff
	.zero		1


	//   ....[123]....
        /*08dc*/ 	.word	0x0000e380
        /*08e0*/ 	.word	0x00000003
        /*08e4*/ 	.word	0x00000058
        /*08e8*/ 	.short	0x010a
        /*08ea*/ 	.byte	0xff
	.zero		1


	//   ....[124]....
        /*08ec*/ 	.word	0x0000e3d0
        /*08f0*/ 	.word	0x00000003
        /*08f4*/ 	.word	0x00000100
        /*08f8*/ 	.short	0x010a
        /*08fa*/ 	.byte	0xff
	.zero		1


	//   ....[125]....
        /*08fc*/ 	.word	0x0000e430
        /*0900*/ 	.word	0x00000003
        /*0904*/ 	.word	0x00000000
        /*0908*/ 	.short	0x010a
        /*090a*/ 	.byte	0xff
	.zero		1


	//   ....[126]....
        /*090c*/ 	.word	0x0000e490
        /*0910*/ 	.word	0x00000003
        /*0914*/ 	.word	0x00000000
        /*0918*/ 	.short	0x010a
        /*091a*/ 	.byte	0xff
	.zero		1


	//   ....[127]....
        /*091c*/ 	.word	0x0000e4f0
        /*0920*/ 	.word	0x00000003
        /*0924*/ 	.word	0x00000000
        /*0928*/ 	.short	0x010a
        /*092a*/ 	.byte	0xff
	.zero		1


	//   ....[128]....
        /*092c*/ 	.word	0x0000e550
        /*0930*/ 	.word	0x00000003
        /*0934*/ 	.word	0x00000000
        /*0938*/ 	.short	0x010a
        /*093a*/ 	.byte	0xff
	.zero		1


	//   ....[129]....
        /*093c*/ 	.word	0x0000e5b0
        /*0940*/ 	.word	0x00000003
        /*0944*/ 	.word	0x00000000
        /*0948*/ 	.short	0x010a
        /*094a*/ 	.byte	0xff
	.zero		1


	//   ....[130]....
        /*094c*/ 	.word	0x0000e610
        /*0950*/ 	.word	0x00000003
        /*0954*/ 	.word	0x00000000
        /*0958*/ 	.short	0x010a
        /*095a*/ 	.byte	0xff
	.zero		1


	//   ....[131]....
        /*095c*/ 	.word	0x0000e670
        /*0960*/ 	.word	0x00000003
        /*0964*/ 	.word	0x00000000
        /*0968*/ 	.short	0x010a
        /*096a*/ 	.byte	0xff
	.zero		1


	//   ....[132]....
        /*096c*/ 	.word	0x0000e6d0
        /*0970*/ 	.word	0x00000003
        /*0974*/ 	.word	0x00000000
        /*0978*/ 	.short	0x010a
        /*097a*/ 	.byte	0xff
	.zero		1


	//   ....[133]....
        /*097c*/ 	.word	0x0000e730
        /*0980*/ 	.word	0x00000003
        /*0984*/ 	.word	0x00000000
        /*0988*/ 	.short	0x010a
        /*098a*/ 	.byte	0xff
	.zero		1


	//   ....[134]....
        /*098c*/ 	.word	0x0000e790
        /*0990*/ 	.word	0x00000003
        /*0994*/ 	.word	0x00000000
        /*0998*/ 	.short	0x010a
        /*099a*/ 	.byte	0xff
	.zero		1


	//   ....[135]....
        /*099c*/ 	.word	0x0000e7e0
        /*09a0*/ 	.word	0x00000000
        /*09a4*/ 	.word	0x00000140
        /*09a8*/ 	.short	0x010a
        /*09aa*/ 	.byte	0xff
	.zero		1


	//   ....[136]....
        /*09ac*/ 	.word	0x0000e840
        /*09b0*/ 	.word	0x00000003
        /*09b4*/ 	.word	0x00000110
        /*09b8*/ 	.short	0x010a
        /*09ba*/ 	.byte	0xff
	.zero		1


	//   ....[137]....
        /*09bc*/ 	.word	0x0000e890
        /*09c0*/ 	.word	0x00000000
        /*09c4*/ 	.word	0x00000100
        /*09c8*/ 	.short	0x010a
        /*09ca*/ 	.byte	0xff
	.zero		1


	//   ....[138]....
        /*09cc*/ 	.word	0x0000e8f0
        /*09d0*/ 	.word	0x00000002
        /*09d4*/ 	.word	0x00000110
        /*09d8*/ 	.short	0x010a
        /*09da*/ 	.byte	0xff
	.zero		1


	//   ....[139]....
        /*09dc*/ 	.word	0x0000e950
        /*09e0*/ 	.word	0x00000005
        /*09e4*/ 	.word	0x00000008
        /*09e8*/ 	.short	0x010a
        /*09ea*/ 	.byte	0xff
	.zero		1


	//   ....[140]....
        /*09ec*/ 	.word	0x0000ea30
        /*09f0*/ 	.word	0x00000002
        /*09f4*/ 	.word	0x00000008
        /*09f8*/ 	.short	0x010a
        /*09fa*/ 	.byte	0xff
	.zero		1


	//   ....[141]....
        /*09fc*/ 	.word	0x0000ea80
        /*0a00*/ 	.word	0x00000003
        /*0a04*/ 	.word	0x00000100
        /*0a08*/ 	.short	0x010a
        /*0a0a*/ 	.byte	0xff
	.zero		1


	//   ....[142]....
        /*0a0c*/ 	.word	0x0000eae0
        /*0a10*/ 	.word	0x00000003
        /*0a14*/ 	.word	0x00000130
        /*0a18*/ 	.short	0x010a
        /*0a1a*/ 	.byte	0xff
	.zero		1


	//   ....[143]....
        /*0a1c*/ 	.word	0x0000eb40
        /*0a20*/ 	.word	0x00000002
        /*0a24*/ 	.word	0x00000000
        /*0a28*/ 	.short	0x010a
        /*0a2a*/ 	.byte	0xff
	.zero		1


	//   ....[144]....
        /*0a2c*/ 	.word	0x0000eba0
        /*0a30*/ 	.word	0x00000002
        /*0a34*/ 	.word	0x00000000
        /*0a38*/ 	.short	0x010a
        /*0a3a*/ 	.byte	0xff
	.zero		1


	//   ....[145]....
        /*0a3c*/ 	.word	0x0000ec00
        /*0a40*/ 	.word	0x00000000
        /*0a44*/ 	.word	0x00000160
        /*0a48*/ 	.short	0x010a
        /*0a4a*/ 	.byte	0xff
	.zero		1


	//   ....[146]....
        /*0a4c*/ 	.word	0x0000ec50
        /*0a50*/ 	.word	0x00000002
        /*0a54*/ 	.word	0x00000100
        /*0a58*/ 	.short	0x010a
        /*0a5a*/ 	.byte	0xff
	.zero		1


	//   ....[147]....
        /*0a5c*/ 	.word	0x0000ecb0
        /*0a60*/ 	.word	0x00000003
        /*0a64*/ 	.word	0x000000f8
        /*0a68*/ 	.short	0x010a
        /*0a6a*/ 	.byte	0xff
	.zero		1


	//   ....[148]....
        /*0a6c*/ 	.word	0x0000ed10
        /*0a70*/ 	.word	0x00000002
        /*0a74*/ 	.word	0x000000d0
        /*0a78*/ 	.short	0x010a
        /*0a7a*/ 	.byte	0xff
	.zero		1


	//   ....[149]....
        /*0a7c*/ 	.word	0x0000ed70
        /*0a80*/ 	.word	0x00000002
        /*0a84*/ 	.word	0x000000d8
        /*0a88*/ 	.short	0x010a
        /*0a8a*/ 	.byte	0xff
	.zero		1


	//   ....[150]....
        /*0a8c*/ 	.word	0x0000edd0
        /*0a90*/ 	.word	0x00000002
        /*0a94*/ 	.word	0x000000e0
        /*0a98*/ 	.short	0x010a
        /*0a9a*/ 	.byte	0xff
	.zero		1


	//   ....[151]....
        /*0a9c*/ 	.word	0x0000ee30
        /*0aa0*/ 	.word	0x00000003
        /*0aa4*/ 	.word	0x000000e8
        /*0aa8*/ 	.short	0x010a
        /*0aaa*/ 	.byte	0xff
	.zero		1


	//   ....[152]....
        /*0aac*/ 	.word	0x0000ee90
        /*0ab0*/ 	.word	0x00000002
        /*0ab4*/ 	.word	0x000000d0
        /*0ab8*/ 	.short	0x010a
        /*0aba*/ 	.byte	0xff
	.zero		1


	//   ....[153]....
        /*0abc*/ 	.word	0x0000eef0
        /*0ac0*/ 	.word	0x00000002
        /*0ac4*/ 	.word	0x000000d8
        /*0ac8*/ 	.short	0x010a
        /*0aca*/ 	.byte	0xff
	.zero		1


	//   ....[154]....
        /*0acc*/ 	.word	0x0000ef50
        /*0ad0*/ 	.word	0x00000002
        /*0ad4*/ 	.word	0x000000e0
        /*0ad8*/ 	.short	0x010a
        /*0ada*/ 	.byte	0xff
	.zero		1


	//   ....[155]....
        /*0adc*/ 	.word	0x0000efb0
        /*0ae0*/ 	.word	0x00000002
        /*0ae4*/ 	.word	0x00000100
        /*0ae8*/ 	.short	0x010a
        /*0aea*/ 	.byte	0xff
	.zero		1


	//   ....[156]....
        /*0aec*/ 	.word	0x0000f000
        /*0af0*/ 	.word	0x00000004
        /*0af4*/ 	.word	0x000000b0
        /*0af8*/ 	.short	0x010a
        /*0afa*/ 	.byte	0xff
	.zero		1


	//   ....[157]....
        /*0afc*/ 	.word	0x0000f050
        /*0b00*/ 	.word	0x000000de
        /*0b04*/ 	.word	0x00000120
        /*0b08*/ 	.short	0x010a
        /*0b0a*/ 	.byte	0xff
	.zero		1


	//----- nvinfo : EIATTR_NUM_MBARRIERS
	.align		4
.L_52:
        /*0b0c*/ 	.byte	0x03, 0x38
        /*0b0e*/ 	.short	0x002d


	//----- nvinfo : EIATTR_EXIT_INSTR_OFFSETS
	.align		4
        /*0b10*/ 	.byte	0x04, 0x1c
        /*0b12*/ 	.short	(.L_54 - .L_53)


	//   ....[0]....
.L_53:
        /*0b14*/ 	.word	0x00002d40


	//   ....[1]....
        /*0b18*/ 	.word	0x00003250


	//   ....[2]....
        /*0b1c*/ 	.word	0x000032b0


	//   ....[3]....
        /*0b20*/ 	.word	0x00004440


	//   ....[4]....
        /*0b24*/ 	.word	0x00005400


	//   ....[5]....
        /*0b28*/ 	.word	0x00005440


	//   ....[6]....
        /*0b2c*/ 	.word	0x0000e2b0


	//----- nvinfo : EIATTR_MAX_THREADS
	.align		4
.L_54:
        /*0b30*/ 	.byte	0x04, 0x05
        /*0b32*/ 	.short	(.L_56 - .L_55)
.L_55:
        /*0b34*/ 	.word	0x00000100
        /*0b38*/ 	.word	0x00000001
        /*0b3c*/ 	.word	0x00000001


	//----- nvinfo : EIATTR_CRS_STACK_SIZE
	.align		4
.L_56:
        /*0b40*/ 	.byte	0x04, 0x1e
        /*0b42*/ 	.short	(.L_58 - .L_57)
.L_57:
        /*0b44*/ 	.word	0x00000000


	//----- nvinfo : EIATTR_CBANK_PARAM_SIZE
	.align		4
.L_58:
        /*0b48*/ 	.byte	0x03, 0x19
        /*0b4a*/ 	.short	0x0800


	//----- nvinfo : EIATTR_PARAM_CBANK
	.align		4
        /*0b4c*/ 	.byte	0x04, 0x0a
        /*0b4e*/ 	.short	(.L_60 - .L_59)
	.align		4
.L_59:
        /*0b50*/ 	.word	index@(.nv.constant0._ZN7cutlass13device_kernelINS_4gemm6kernel13GemmUniversalIN4cute5tupleIJiiiiEEENS1_10collective13CollectiveMmaINS1_35MainloopSm100TmaUmmaWarpSpecializedILi11ELi2ELi2ENS5_IJNS4_1CILi2EEENSA_ILi1EEESC_EEEEENS5_IJNSA_ILi256EEESF_NSA_ILi64EEEEEENS_12float_e4m3_tENS5_IJlSC_lEEESI_SJ_NS4_8TiledMMAINS4_8MMA_AtomIJNS4_10MMA_TraitsINS4_25SM100_MMA_F8F6F4_2x1SM_SSEJSI_SI_fSF_SF_NS4_17integral_constantINS4_4UMMA5MajorELSQ_0EEESR_NSO_INSP_7ScaleInELSS_0EEEST_EEEEEENS4_6LayoutINS5_IJSC_SC_SC_EEENS5_IJNSA_ILi0EEESY_SY_EEEEENS5_IJNS4_10UnderscoreES11_S11_EEEEENS4_18SM100_TMA_2SM_LOADENS4_14ComposedLayoutINS4_7SwizzleILi2ELi4ELi3EEENS4_18smem_ptr_flag_bitsILi8EEENSW_INS5_IJNSA_ILi8EEESG_EEENS5_IJSG_SC_EEEEEEEvNS4_8identityES14_S1E_vS1F_EENS_8epilogue10collective18CollectiveEpilogueINS1H_23Sm100TmaWarpSpecializedILi4ELi2ELi64ELb0ELb0EEEJNS5_IJNSA_ILi128EEESF_SG_EEENS5_IJNSW_IS1M_SC_EENSW_ISG_SC_EEEEESI_SJ_SI_SJ_NS1H_6fusion15FusionCallbacksIS1L_NS1R_13LinCombEltActINS1H_6thread4SiLuESI_fSI_fLNS_15FloatRoundStyleE2EEES1N_S1Q_JEEENS4_5SM1004TMEM4LOAD26SM100_TMEM_LOAD_32dp32b64xENS4_13SM90_TMA_LOADES1E_NS4_39AutoVectorizingCopyWithAssumedAlignmentILi128EEENS4_14SM90_TMA_STOREES1E_S25_S25_EEEvvEEEEvNT_6ParamsE)
        /*0b54*/ 	.short	0x0380
        /*0b56*/ 	.short	0x0800


	//----- nvinfo : EIATTR_SW_WAR
	.align		4
.L_60:
        /*0b58*/ 	.byte	0x04, 0x36
        /*0b5a*/ 	.short	(.L_62 - .L_61)
.L_61:
        /*0b5c*/ 	.word	0x00000008
.L_62:


//--------------------- .nv.callgraph             --------------------------
	.section	.nv.callgraph,"",@"SHT_CUDA_CALLGRAPH"
	.align	4
	.sectionentsize	8
	.align		4
        /*0000*/ 	.word	0x00000000
	.align		4
        /*0004*/ 	.word	0xffffffff
	.align		4
        /*0008*/ 	.word	index@(_ZN7cutlass13device_kernelINS_4gemm6kernel13GemmUniversalIN4cute5tupleIJiiiiEEENS1_10collective13CollectiveMmaINS1_35MainloopSm100TmaUmmaWarpSpecializedILi11ELi2ELi2ENS5_IJNS4_1CILi2EEENSA_ILi1EEESC_EEEEENS5_IJNSA_ILi256EEESF_NSA_ILi64EEEEEENS_12float_e4m3_tENS5_IJlSC_lEEESI_SJ_NS4_8TiledMMAINS4_8MMA_AtomIJNS4_10MMA_TraitsINS4_25SM100_MMA_F8F6F4_2x1SM_SSEJSI_SI_fSF_SF_NS4_17integral_constantINS4_4UMMA5MajorELSQ_0EEESR_NSO_INSP_7ScaleInELSS_0EEEST_EEEEEENS4_6LayoutINS5_IJSC_SC_SC_EEENS5_IJNSA_ILi0EEESY_SY_EEEEENS5_IJNS4_10UnderscoreES11_S11_EEEEENS4_18SM100_TMA_2SM_LOADENS4_14ComposedLayoutINS4_7SwizzleILi2ELi4ELi3EEENS4_18smem_ptr_flag_bitsILi8EEENSW_INS5_IJNSA_ILi8EEESG_EEENS5_IJSG_SC_EEEEEEEvNS4_8identityES14_S1E_vS1F_EENS_8epilogue10collective18CollectiveEpilogueINS1H_23Sm100TmaWarpSpecializedILi4ELi2ELi64ELb0ELb0EEEJNS5_IJNSA_ILi128EEESF_SG_EEENS5_IJNSW_IS1M_SC_EENSW_ISG_SC_EEEEESI_SJ_SI_SJ_NS1H_6fusion15FusionCallbacksIS1L_NS1R_13LinCombEltActINS1H_6thread4SiLuESI_fSI_fLNS_15FloatRoundStyleE2EEES1N_S1Q_JEEENS4_5SM1004TMEM4LOAD26SM100_TMEM_LOAD_32dp32b64xENS4_13SM90_TMA_LOADES1E_NS4_39AutoVectorizingCopyWithAssumedAlignmentILi128EEENS4_14SM90_TMA_STOREES1E_S25_S25_EEEvvEEEEvNT_6ParamsE)
	.align		4
        /*000c*/ 	.word	index@(__assertfail)
	.align		4
        /*0010*/ 	.word	0x00000000
	.align		4
        /*0014*/ 	.word	0xfffffffe
	.align		4
        /*0018*/ 	.word	0x00000000
	.align		4
        /*001c*/ 	.word	0xfffffffd
	.align		4
        /*0020*/ 	.word	0x00000000
	.align		4
        /*0024*/ 	.word	0xfffffffc


//--------------------- .nv.constant4             --------------------------
	.section	.nv.constant4,"a",@progbits
	.align	8
	.align		8
.nv.constant4:
        /*0000*/ 	.dword	__assertfail
	.align		8
        /*0008*/ 	.dword	__unnamed_1
	.align		8
        /*0010*/ 	.dword	__unnamed_2
	.align		8
        /*0018*/ 	.dword	__unnamed_3
	.align		8
        /*0020*/ 	.dword	_ZN39_INTERNAL_5dfda123_4_k_cu_85023e8b_30084cuda3std3__45__cpo5beginE
	.align		8
        /*0028*/ 	.dword	_ZN39_INTERNAL_5dfda123_4_k_cu_85023e8b_30084cuda3std3__45__cpo3endE
	.align		8
        /*0030*/ 	.dword	_ZN39_INTERNAL_5dfda123_4_k_cu_85023e8b_30084cuda3std3__45__cpo6cbeginE
	.align		8
        /*0038*/ 	.dword	_ZN39_INTERNAL_5dfda123_4_k_cu_85023e8b_30084cuda3std3__45__cpo4cendE
	.align		8
        /*0040*/ 	.dword	_ZN39_INTERNAL_5dfda123_4_k_cu_85023e8b_30084cuda3std3__441_GLOBAL__N__5dfda123_4_k_cu_85023e8b_30086ignoreE
	.align		8
        /*0048*/ 	.dword	_ZN39_INTERNAL_5dfda123_4_k_cu_85023e8b_30084cuda3std3__419piecewise_constructE
	.align		8
        /*0050*/ 	.dword	_ZN39_INTERNAL_5dfda123_4_k_cu_85023e8b_30084cuda3std3__48in_placeE
	.align		8
        /*0058*/ 	.dword	_ZN39_INTERNAL_5dfda123_4_k_cu_85023e8b_30084cuda3std6ranges3__45__cpo4swapE
	.align		8
        /*0060*/ 	.dword	_ZN39_INTERNAL_5dfda123_4_k_cu_85023e8b_30084cuda3std6ranges3__45__cpo9iter_moveE
	.align		8
        /*0068*/ 	.dword	_ZN39_INTERNAL_5dfda123_4_k_cu_85023e8b_30084cute7productE
	.align		8
        /*0070*/ 	.dword	_ZN39_INTERNAL_5dfda123_4_k_cu_85023e8b_30084cute1_E
	.align		8
        /*0078*/ 	.dword	$str$25
	.align		8
        /*0080*/ 	.dword	$str$26
	.align		8
        /*0088*/ 	.dword	$str$27
	.align		8
        /*0090*/ 	.dword	$str$28


//--------------------- .text._ZN7cutlass13device_kernelINS_4gemm6kernel13GemmUniversalIN4cute5tupleIJiiiiEEENS1_10collective13CollectiveMmaINS1_35MainloopSm100TmaUmmaWarpSpecializedILi11ELi2ELi2ENS5_IJNS4_1CILi2EEENSA_ILi1EEESC_EEEEENS5_IJNSA_ILi256EEESF_NSA_ILi64EEEEEENS_12float_e4m3_tENS5_IJlSC_lEEESI_SJ_NS4_8TiledMMAINS4_8MMA_AtomIJNS4_10MMA_TraitsINS4_25SM100_MMA_F8F6F4_2x1SM_SSEJSI_SI_fSF_SF_NS4_17integral_constantINS4_4UMMA5MajorELSQ_0EEESR_NSO_INSP_7ScaleInELSS_0EEEST_EEEEEENS4_6LayoutINS5_IJSC_SC_SC_EEENS5_IJNSA_ILi0EEESY_SY_EEEEENS5_IJNS4_10UnderscoreES11_S11_EEEEENS4_18SM100_TMA_2SM_LOADENS4_14ComposedLayoutINS4_7SwizzleILi2ELi4ELi3EEENS4_18smem_ptr_flag_bitsILi8EEENSW_INS5_IJNSA_ILi8EEESG_EEENS5_IJSG_SC_EEEEEEEvNS4_8identityES14_S1E_vS1F_EENS_8epilogue10collective18CollectiveEpilogueINS1H_23Sm100TmaWarpSpecializedILi4ELi2ELi64ELb0ELb0EEEJNS5_IJNSA_ILi128EEESF_SG_EEENS5_IJNSW_IS1M_SC_EENSW_ISG_SC_EEEEESI_SJ_SI_SJ_NS1H_6fusion15FusionCallbacksIS1L_NS1R_13LinCombEltActINS1H_6thread4SiLuESI_fSI_fLNS_15FloatRoundStyleE2EEES1N_S1Q_JEEENS4_5SM1004TMEM4LOAD26SM100_TMEM_LOAD_32dp32b64xENS4_13SM90_TMA_LOADES1E_NS4_39AutoVectorizingCopyWithAssumedAlignmentILi128EEENS4_14SM90_TMA_STOREES1E_S25_S25_EEEvvEEEEvNT_6ParamsE --------------------------
	.section	.text._ZN7cutlass13device_kernelINS_4gemm6kernel13GemmUniversalIN4cute5tupleIJiiiiEEENS1_10collective13CollectiveMmaINS1_35MainloopSm100TmaUmmaWarpSpecializedILi11ELi2ELi2ENS5_IJNS4_1CILi2EEENSA_ILi1EEESC_EEEEENS5_IJNSA_ILi256EEESF_NSA_ILi64EEEEEENS_12float_e4m3_tENS5_IJlSC_lEEESI_SJ_NS4_8TiledMMAINS4_8MMA_AtomIJNS4_10MMA_TraitsINS4_25SM100_MMA_F8F6F4_2x1SM_SSEJSI_SI_fSF_SF_NS4_17integral_constantINS4_4UMMA5MajorELSQ_0EEESR_NSO_INSP_7ScaleInELSS_0EEEST_EEEEEENS4_6LayoutINS5_IJSC_SC_SC_EEENS5_IJNSA_ILi0EEESY_SY_EEEEENS5_IJNS4_10UnderscoreES11_S11_EEEEENS4_18SM100_TMA_2SM_LOADENS4_14ComposedLayoutINS4_7SwizzleILi2ELi4ELi3EEENS4_18smem_ptr_flag_bitsILi8EEENSW_INS5_IJNSA_ILi8EEESG_EEENS5_IJSG_SC_EEEEEEEvNS4_8identityES14_S1E_vS1F_EENS_8epilogue10collective18CollectiveEpilogueINS1H_23Sm100TmaWarpSpecializedILi4ELi2ELi64ELb0ELb0EEEJNS5_IJNSA_ILi128EEESF_SG_EEENS5_IJNSW_IS1M_SC_EENSW_ISG_SC_EEEEESI_SJ_SI_SJ_NS1H_6fusion15FusionCallbacksIS1L_NS1R_13LinCombEltActINS1H_6thread4SiLuESI_fSI_fLNS_15FloatRoundStyleE2EEES1N_S1Q_JEEENS4_5SM1004TMEM4LOAD26SM100_TMEM_LOAD_32dp32b64xENS4_13SM90_TMA_LOADES1E_NS4_39AutoVectorizingCopyWithAssumedAlignmentILi128EEENS4_14SM90_TMA_STOREES1E_S25_S25_EEEvvEEEEvNT_6ParamsE,"ax",@progbits
	.align	128
.text._ZN7cutlass13device_kernelINS_4gemm6kernel13GemmUniversalIN4cute5tupleIJiiiiEEENS1_10collective13CollectiveMmaINS1_35MainloopSm100TmaUmmaWarpSpecializedILi11ELi2ELi2ENS5_IJNS4_1CILi2EEENSA_ILi1EEESC_EEEEENS5_IJNSA_ILi256EEESF_NSA_ILi64EEEEEENS_12float_e4m3_tENS5_IJlSC_lEEESI_SJ_NS4_8TiledMMAINS4_8MMA_AtomIJNS4_10MMA_TraitsINS4_25SM100_MMA_F8F6F4_2x1SM_SSEJSI_SI_fSF_SF_NS4_17integral_constantINS4_4UMMA5MajorELSQ_0EEESR_NSO_INSP_7ScaleInELSS_0EEEST_EEEEEENS4_6LayoutINS5_IJSC_SC_SC_EEENS5_IJNSA_ILi0EEESY_SY_EEEEENS5_IJNS4_10UnderscoreES11_S11_EEEEENS4_18SM100_TMA_2SM_LOADENS4_14ComposedLayoutINS4_7SwizzleILi2ELi4ELi3EEENS4_18smem_ptr_flag_bitsILi8EEENSW_INS5_IJNSA_ILi8EEESG_EEENS5_IJSG_SC_EEEEEEEvNS4_8identityES14_S1E_vS1F_EENS_8epilogue10collective18CollectiveEpilogueINS1H_23Sm100TmaWarpSpecializedILi4ELi2ELi64ELb0ELb0EEEJNS5_IJNSA_ILi128EEESF_SG_EEENS5_IJNSW_IS1M_SC_EENSW_ISG_SC_EEEEESI_SJ_SI_SJ_NS1H_6fusion15FusionCallbacksIS1L_NS1R_13LinCombEltActINS1H_6thread4SiLuESI_fSI_fLNS_15FloatRoundStyleE2EEES1N_S1Q_JEEENS4_5SM1004TMEM4LOAD26SM100_TMEM_LOAD_32dp32b64xENS4_13SM90_TMA_LOADES1E_NS4_39AutoVectorizingCopyWithAssumedAlignmentILi128EEENS4_14SM90_TMA_STOREES1E_S25_S25_EEEvvEEEEvNT_6ParamsE:
        .type           _ZN7cutlass13device_kernelINS_4gemm6kernel13GemmUniversalIN4cute5tupleIJiiiiEEENS1_10collective13CollectiveMmaINS1_35MainloopSm100TmaUmmaWarpSpecializedILi11ELi2ELi2ENS5_IJNS4_1CILi2EEENSA_ILi1EEESC_EEEEENS5_IJNSA_ILi256EEESF_NSA_ILi64EEEEEENS_12float_e4m3_tENS5_IJlSC_lEEESI_SJ_NS4_8TiledMMAINS4_8MMA_AtomIJNS4_10MMA_TraitsINS4_25SM100_MMA_F8F6F4_2x1SM_SSEJSI_SI_fSF_SF_NS4_17integral_constantINS4_4UMMA5MajorELSQ_0EEESR_NSO_INSP_7ScaleInELSS_0EEEST_EEEEEENS4_6LayoutINS5_IJSC_SC_SC_EEENS5_IJNSA_ILi0EEESY_SY_EEEEENS5_IJNS4_10UnderscoreES11_S11_EEEEENS4_18SM100_TMA_2SM_LOADENS4_14ComposedLayoutINS4_7SwizzleILi2ELi4ELi3EEENS4_18smem_ptr_flag_bitsILi8EEENSW_INS5_IJNSA_ILi8EEESG_EEENS5_IJSG_SC_EEEEEEEvNS4_8identityES14_S1E_vS1F_EENS_8epilogue10collective18CollectiveEpilogueINS1H_23Sm100TmaWarpSpecializedILi4ELi2ELi64ELb0ELb0EEEJNS5_IJNSA_ILi128EEESF_SG_EEENS5_IJNSW_IS1M_SC_EENSW_ISG_SC_EEEEESI_SJ_SI_SJ_NS1H_6fusion15FusionCallbacksIS1L_NS1R_13LinCombEltActINS1H_6thread4SiLuESI_fSI_fLNS_15FloatRoundStyleE2EEES1N_S1Q_JEEENS4_5SM1004TMEM4LOAD26SM100_TMEM_LOAD_32dp32b64xENS4_13SM90_TMA_LOADES1E_NS4_39AutoVectorizingCopyWithAssumedAlignmentILi128EEENS4_14SM90_TMA_STOREES1E_S25_S25_EEEvvEEEEvNT_6ParamsE,@function
        .size           _ZN7cutlass13device_kernelINS_4gemm6kernel13GemmUniversalIN4cute5tupleIJiiiiEEENS1_10collective13CollectiveMmaINS1_35MainloopSm100TmaUmmaWarpSpecializedILi11ELi2ELi2ENS5_IJNS4_1CILi2EEENSA_ILi1EEESC_EEEEENS5_IJNSA_ILi256EEESF_NSA_ILi64EEEEEENS_12float_e4m3_tENS5_IJlSC_lEEESI_SJ_NS4_8TiledMMAINS4_8MMA_AtomIJNS4_10MMA_TraitsINS4_25SM100_MMA_F8F6F4_2x1SM_SSEJSI_SI_fSF_SF_NS4_17integral_constantINS4_4UMMA5MajorELSQ_0EEESR_NSO_INSP_7ScaleInELSS_0EEEST_EEEEEENS4_6LayoutINS5_IJSC_SC_SC_EEENS5_IJNSA_ILi0EEESY_SY_EEEEENS5_IJNS4_10UnderscoreES11_S11_EEEEENS4_18SM100_TMA_2SM_LOADENS4_14ComposedLayoutINS4_7SwizzleILi2ELi4ELi3EEENS4_18smem_ptr_flag_bitsILi8EEENSW_INS5_IJNSA_ILi8EEESG_EEENS5_IJSG_SC_EEEEEEEvNS4_8identityES14_S1E_vS1F_EENS_8epilogue10collective18CollectiveEpilogueINS1H_23Sm100TmaWarpSpecializedILi4ELi2ELi64ELb0ELb0EEEJNS5_IJNSA_ILi128EEESF_SG_EEENS5_IJNSW_IS1M_SC_EENSW_ISG_SC_EEEEESI_SJ_SI_SJ_NS1H_6fusion15FusionCallbacksIS1L_NS1R_13LinCombEltActINS1H_6thread4SiLuESI_fSI_fLNS_15FloatRoundStyleE2EEES1N_S1Q_JEEENS4_5SM1004TMEM4LOAD26SM100_TMEM_LOAD_32dp32b64xENS4_13SM90_TMA_LOADES1E_NS4_39AutoVectorizingCopyWithAssumedAlignmentILi128EEENS4_14SM90_TMA_STOREES1E_S25_S25_EEEvvEEEEvNT_6ParamsE,(.L_x_388 - _ZN7cutlass13device_kernelINS_4gemm6kernel13GemmUniversalIN4cute5tupleIJiiiiEEENS1_10collective13CollectiveMmaINS1_35MainloopSm100TmaUmmaWarpSpecializedILi11ELi2ELi2ENS5_IJNS4_1CILi2EEENSA_ILi1EEESC_EEEEENS5_IJNSA_ILi256EEESF_NSA_ILi64EEEEEENS_12float_e4m3_tENS5_IJlSC_lEEESI_SJ_NS4_8TiledMMAINS4_8MMA_AtomIJNS4_10MMA_TraitsINS4_25SM100_MMA_F8F6F4_2x1SM_SSEJSI_SI_fSF_SF_NS4_17integral_constantINS4_4UMMA5MajorELSQ_0EEESR_NSO_INSP_7ScaleInELSS_0EEEST_EEEEEENS4_6LayoutINS5_IJSC_SC_SC_EEENS5_IJNSA_ILi0EEESY_SY_EEEEENS5_IJNS4_10UnderscoreES11_S11_EEEEENS4_18SM100_TMA_2SM_LOADENS4_14ComposedLayoutINS4_7SwizzleILi2ELi4ELi3EEENS4_18smem_ptr_flag_bitsILi8EEENSW_INS5_IJNSA_ILi8EEESG_EEENS5_IJSG_SC_EEEEEEEvNS4_8identityES14_S1E_vS1F_EENS_8epilogue10collective18CollectiveEpilogueINS1H_23Sm100TmaWarpSpecializedILi4ELi2ELi64ELb0ELb0EEEJNS5_IJNSA_ILi128EEESF_SG_EEENS5_IJNSW_IS1M_SC_EENSW_ISG_SC_EEEEESI_SJ_SI_SJ_NS1H_6fusion15FusionCallbacksIS1L_NS1R_13LinCombEltActINS1H_6thread4SiLuESI_fSI_fLNS_15FloatRoundStyleE2EEES1N_S1Q_JEEENS4_5SM1004TMEM4LOAD26SM100_TMEM_LOAD_32dp32b64xENS4_13SM90_TMA_LOADES1E_NS4_39AutoVectorizingCopyWithAssumedAlignmentILi128EEENS4_14SM90_TMA_STOREES1E_S25_S25_EEEvvEEEEvNT_6ParamsE)
        .other          _ZN7cutlass13device_kernelINS_4gemm6kernel13GemmUniversalIN4cute5tupleIJiiiiEEENS1_10collective13CollectiveMmaINS1_35MainloopSm100TmaUmmaWarpSpecializedILi11ELi2ELi2ENS5_IJNS4_1CILi2EEENSA_ILi1EEESC_EEEEENS5_IJNSA_ILi256EEESF_NSA_ILi64EEEEEENS_12float_e4m3_tENS5_IJlSC_lEEESI_SJ_NS4_8TiledMMAINS4_8MMA_AtomIJNS4_10MMA_TraitsINS4_25SM100_MMA_F8F6F4_2x1SM_SSEJSI_SI_fSF_SF_NS4_17integral_constantINS4_4UMMA5MajorELSQ_0EEESR_NSO_INSP_7ScaleInELSS_0EEEST_EEEEEENS4_6LayoutINS5_IJSC_SC_SC_EEENS5_IJNSA_ILi0EEESY_SY_EEEEENS5_IJNS4_10UnderscoreES11_S11_EEEEENS4_18SM100_TMA_2SM_LOADENS4_14ComposedLayoutINS4_7SwizzleILi2ELi4ELi3EEENS4_18smem_ptr_flag_bitsILi8EEENSW_INS5_IJNSA_ILi8EEESG_EEENS5_IJSG_SC_EEEEEEEvNS4_8identityES14_S1E_vS1F_EENS_8epilogue10collective18CollectiveEpilogueINS1H_23Sm100TmaWarpSpecializedILi4ELi2ELi64ELb0ELb0EEEJNS5_IJNSA_ILi128EEESF_SG_EEENS5_IJNSW_IS1M_SC_EENSW_ISG_SC_EEEEESI_SJ_SI_SJ_NS1H_6fusion15FusionCallbacksIS1L_NS1R_13LinCombEltActINS1H_6thread4SiLuESI_fSI_fLNS_15FloatRoundStyleE2EEES1N_S1Q_JEEENS4_5SM1004TMEM4LOAD26SM100_TMEM_LOAD_32dp32b64xENS4_13SM90_TMA_LOADES1E_NS4_39AutoVectorizingCopyWithAssumedAlignmentILi128EEENS4_14SM90_TMA_STOREES1E_S25_S25_EEEvvEEEEvNT_6ParamsE,@"STO_CUDA_ENTRY STV_DEFAULT"
_ZN7cutlass13device_kernelINS_4gemm6kernel13GemmUniversalIN4cute5tupleIJiiiiEEENS1_10collective13CollectiveMmaINS1_35MainloopSm100TmaUmmaWarpSpecializedILi11ELi2ELi2ENS5_IJNS4_1CILi2EEENSA_ILi1EEESC_EEEEENS5_IJNSA_ILi256EEESF_NSA_ILi64EEEEEENS_12float_e4m3_tENS5_IJlSC_lEEESI_SJ_NS4_8TiledMMAINS4_8MMA_AtomIJNS4_10MMA_TraitsINS4_25SM100_MMA_F8F6F4_2x1SM_SSEJSI_SI_fSF_SF_NS4_17integral_constantINS4_4UMMA5MajorELSQ_0EEESR_NSO_INSP_7ScaleInELSS_0EEEST_EEEEEENS4_6LayoutINS5_IJSC_SC_SC_EEENS5_IJNSA_ILi0EEESY_SY_EEEEENS5_IJNS4_10UnderscoreES11_S11_EEEEENS4_18SM100_TMA_2SM_LOADENS4_14ComposedLayoutINS4_7SwizzleILi2ELi4ELi3EEENS4_18smem_ptr_flag_bitsILi8EEENSW_INS5_IJNSA_ILi8EEESG_EEENS5_IJSG_SC_EEEEEEEvNS4_8identityES14_S1E_vS1F_EENS_8epilogue10collective18CollectiveEpilogueINS1H_23Sm100TmaWarpSpecializedILi4ELi2ELi64ELb0ELb0EEEJNS5_IJNSA_ILi128EEESF_SG_EEENS5_IJNSW_IS1M_SC_EENSW_ISG_SC_EEEEESI_SJ_SI_SJ_NS1H_6fusion15FusionCallbacksIS1L_NS1R_13LinCombEltActINS1H_6thread4SiLuESI_fSI_fLNS_15FloatRoundStyleE2EEES1N_S1Q_JEEENS4_5SM1004TMEM4LOAD26SM100_TMEM_LOAD_32dp32b64xENS4_13SM90_TMA_LOADES1E_NS4_39AutoVectorizingCopyWithAssumedAlignmentILi128EEENS4_14SM90_TMA_STOREES1E_S25_S25_EEEvvEEEEvNT_6ParamsE:
[----:B------:R-:W1:Y:S01]  /*0000*/  LDC R1, c[0x0][0x37c] ;  /* 0x0000df00ff017b82 */ /* 0x000e620000000800 */
[----:B------:R-:W2:Y:S01]  /*0010*/  S2R R4, SR_TID.X ;  /* 0x0000000000047919 */ /* 0x000ea20000002100 */
[----:B------:R-:W3:Y:S06]  /*0020*/  LDCU.64 UR6, c[0x0][0x890] ;  /* 0x00011200ff0677ac */ /* 0x000eec0008000a00 */
[----:B------:R-:W4:Y:S01]  /*0030*/  S2UR UR44, SR_CgaCtaId ;  /* 0x00000000002c79c3 */ /* 0x000f220000008800 */
[----:B-1----:R-:W-:Y:S01]  /*0040*/  VIADD R1, R1, 0xfffffff0 ;  /* 0xfffffff001017836 */ /* 0x002fe20000000000 */
[----:B------:R-:W-:-:S02]  /*0050*/  PRMT R251, RZ, 0x7610, R251 ;  /* 0x00007610fffb7816 */ /* 0x000fc400000000fb */
[----:B------:R-:W-:Y:S01]  /*0060*/  ELECT P0, URZ, PT ;  /* 0x0000000000ff782f */ /* 0x000fe20003800000 */
[----:B------:R-:W1:Y:S01]  /*0070*/  LDCU.64 UR46, c[0x0][0x358] ;  /* 0x00006b00ff2e77ac */ /* 0x000e620008000a00 */
[----:B---3--:R-:W-:-:S04]  /*0080*/  UISETP.NE.U32.AND UP0, UPT, UR6, URZ, UPT ;  /* 0x000000ff0600728c */ /* 0x008fc8000bf05070 */
[----:B------:R-:W-:Y:S02]  /*0090*/  UISETP.NE.AND.EX UP4, UPT, UR7, URZ, UPT, UP0 ;  /* 0x000000ff0700728c */ /* 0x000fe4000bf85300 */
[----:B----4-:R-:W-:Y:S02]  /*00a0*/  ULOP3.LUT UR13, UR44, 0x1, URZ, 0xc0, !UPT ;  /* 0x000000012c0d7892 */ /* 0x010fe4000f8ec0ff */
[----:B------:R-:W-:Y:S01]  /*00b0*/  ULOP3.LUT UR12, UR44, 0x1, URZ, 0x3c, !UPT ;  /* 0x000000012c0c7892 */ /* 0x000fe2000f8e3cff */
[----:B--2---:R-:W-:-:S05]  /*00c0*/  SHF.R.U32.HI R5, RZ, 0x5, R4 ;  /* 0x00000005ff057819 */ /* 0x004fca0000011604 */
[----:B------:R-:W2:Y:S02]  /*00d0*/  SHFL.IDX PT, R0, R5, RZ, 0x1f ;  /* 0x00001fff05007589 */ /* 0x000ea400000e0000 */
[----:B--2---:R-:W-:Y:S01]  /*00e0*/  R2UR UR10, R0 ;  /* 0x00000000000a72ca */ /* 0x004fe200000e0000 */
[----:B-1----:R-:W-:-:S14]  /*00f0*/  BRA.U UP4, `(.L_x_0) ;  /* 0x00000001042c7547 */ /* 0x002fdc000b800000 */
[----:B------:R-:W1:Y:S02]  /*0100*/  LDCU.64 UR4, c[0x0][0x888] ;  /* 0x00011100ff0477ac */ /* 0x000e640008000a00 */
[----:B-1----:R-:W-:-:S04]  /*0110*/  UISETP.NE.U32.AND UP0, UPT, UR4, URZ, UPT ;  /* 0x000000ff0400728c */ /* 0x002fc8000bf05070 */
[----:B------:R-:W-:-:S09]  /*0120*/  UISETP.NE.AND.EX UP0, UPT, UR5, URZ, UPT, UP0 ;  /* 0x000000ff0500728c */ /* 0x000fd2000bf05300 */
[----:B------:R-:W-:Y:S05]  /*0130*/  BRA.U !UP0, `(.L_x_1) ;  /* 0x0000000108107547 */ /* 0x000fea000b800000 */
[----:B------:R-:W1:Y:S02]  /*0140*/  LDC.64 R2, c[0x0][0x888] ;  /* 0x00022200ff027b82 */ /* 0x000e640000000a00 */
[----:B-1----:R1:W5:Y:S01]  /*0150*/  LDG.E R175, desc[UR46][R2.64] ;  /* 0x0000002e02af7981 */ /* 0x002362000c1e1900 */
[----:B------:R-:W-:Y:S01]  /*0160*/  HFMA2 R251, -RZ, RZ, 0, 5.9604644775390625e-08 ;  /* 0x00000001fffb7431 */ /* 0x000fe200000001ff */
[----:B------:R-:W-:Y:S05]  /*0170*/  BRA `(.L_x_0) ;  /* 0x00000000000c7947 */ /* 0x000fea0003800000 */
.L_x_1:
[----:B------:R-:W1:Y:S01]  /*0180*/  LDCU UR4, c[0x0][0x880] ;  /* 0x00011000ff0477ac */ /* 0x000e620008000800 */
[----:B------:R-:W-:Y:S01]  /*0190*/  HFMA2 R251, -RZ, RZ, 0, 5.9604644775390625e-08 ;  /* 0x00000001fffb7431 */ /* 0x000fe200000001ff */
[----:B-1----:R-:W-:-:S07]  /*01a0*/  MOV R175, UR4 ;  /* 0x0000000400af7c02 */ /* 0x002fce0008000f00 */
.L_x_0:
[----:B------:R-:W2:Y:S02]  /*01b0*/  LDCU.64 UR4, c[0x0][0x8b0] ;  /* 0x00011600ff0477ac */ /* 0x000ea40008000a00 */
[----:B--2---:R-:W-:-:S04]  /*01c0*/  UISETP.NE.U32.AND UP0, UPT, UR4, URZ, UPT ;  /* 0x000000ff0400728c */ /* 0x004fc8000bf05070 */
[----:B------:R-:W-:-:S09]  /*01d0*/  UISETP.NE.AND.EX UP0, UPT, UR5, URZ, UPT, UP0 ;  /* 0x000000ff0500728c */ /* 0x000fd2000bf05300 */
[----:B------:R-:W-:Y:S05]  /*01e0*/  BRA.U UP0, `(.L_x_2) ;  /* 0x0000000100247547 */ /* 0x000fea000b800000 */
[----:B------:R-:W2:Y:S02]  /*01f0*/  LDCU.64 UR4, c[0x0][0x8a8] ;  /* 0x00011500ff0477ac */ /* 0x000ea40008000a00 */
[----:B--2---:R-:W-:-:S04]  /*0200*/  UISETP.NE.U32.AND UP0, UPT, UR4, URZ, UPT ;  /* 0x000000ff0400728c */ /* 0x004fc8000bf05070 */
[----:B------:R-:W-:-:S09]  /*0210*/  UISETP.NE.AND.EX UP0, UPT, UR5, URZ, UPT, UP0 ;  /* 0x000000ff0500728c */ /* 0x000fd2000bf05300 */
[----:B------:R-:W-:Y:S05]  /*0220*/  BRA.U !UP0, `(.L_x_3) ;  /* 0x00000001080c7547 */ /* 0x000fea000b800000 */
[----:B------:R-:W2:Y:S02]  /*0230*/  LDC.64 R104, c[0x0][0x8a8] ;  /* 0x00022a00ff687b82 */ /* 0x000ea40000000a00 */
[----:B--2---:R2:W5:Y:S01]  /*0240*/  LDG.E R104, desc[UR46][R104.64] ;  /* 0x0000002e68687981 */ /* 0x004562000c1e1900 */
[----:B------:R-:W-:Y:S05]  /*0250*/  BRA `(.L_x_2) ;  /* 0x0000000000087947 */ /* 0x000fea0003800000 */
.L_x_3:
[----:B------:R-:W2:Y:S02]  /*0260*/  LDCU UR4, c[0x0][0x8a0] ;  /* 0x00011400ff0477ac */ /* 0x000ea40008000800 */
[----:B--2---:R-:W-:Y:S02]  /*0270*/  MOV R104, UR4 ;  /* 0x0000000400687c02 */ /* 0x004fe40008000f00 */
.L_x_2:
[----:B------:R-:W-:Y:S01]  /*0280*/  IMAD.U32 R0, RZ, RZ, UR10 ;  /* 0x0000000aff007e24 */ /* 0x000fe2000f8e00ff */
[----:B------:R-:W-:Y:S04]  /*0290*/  BSSY.RECONVERGENT B0, `(.L_x_4) ;  /* 0x000000c000007945 */ /* 0x000fe80003800200 */
[C---:B------:R-:W-:Y:S02]  /*02a0*/  ISETP.NE.OR P2, PT, R0.reuse, 0x1, !P0 ;  /* 0x000000010000780c */ /* 0x040fe40004745670 */
[----:B------:R-:W-:-:S11]  /*02b0*/  ISETP.NE.OR P1, PT, R0, 0x3, !P0 ;  /* 0x000000030000780c */ /* 0x000fd60004725670 */
[----:B------:R-:W-:Y:S05]  /*02c0*/  @P2 BRA `(.L_x_5) ;  /* 0x0000000000202947 */ /* 0x000fea0003800000 */
[----:B------:R-:W3:Y:S02]  /*02d0*/  LDCU.64 UR4, c[0x0][0x348] ;  /* 0x00006900ff0477ac */ /* 0x000ee40008000a00 */
[----:B---3--:R-:W-:Y:S02]  /*02e0*/  UIADD3 UR8, UP1, UPT, UR4, 0x80, URZ ;  /* 0x0000008004087890 */ /* 0x008fe4000ff3e0ff */
[----:B------:R-:W-:Y:S02]  /*02f0*/  UIADD3 UR4, UP0, UPT, UR4, 0x180, URZ ;  /* 0x0000018004047890 */ /* 0x000fe4000ff1e0ff */
[----:B------:R-:W-:Y:S02]  /*0300*/  UIADD3.X UR9, UPT, UPT, URZ, UR5, URZ, UP1, !UPT ;  /* 0x00000005ff097290 */ /* 0x000fe40008ffe4ff */
[----:B------:R-:W-:-:S07]  /*0310*/  UIADD3.X UR5, UPT, UPT, URZ, UR5, URZ, UP0, !UPT ;  /* 0x00000005ff057290 */ /* 0x000fce00087fe4ff */
[----:B------:R3:W-:Y:S02]  /*0320*/  UTMACCTL.PF [UR8] ;  /* 0x00000000080079b9 */ /* 0x0007e40008040000 */
[----:B------:R3:W-:Y:S02]  /*0330*/  UTMACCTL.PF [UR4] ;  /* 0x00000000040079b9 */ /* 0x0007e40008040000 */
[----:B---3--:R-:W-:Y:S01]  /*0340*/  NOP ;  /* 0x0000000000007918 */ /* 0x008fe20000000000 */
.L_x_5:
[----:B------:R-:W-:Y:S05]  /*0350*/  BSYNC.RECONVERGENT B0 ;  /* 0x0000000000007941 */ /* 0x000fea0003800200 */
.L_x_4:
[----:B------:R-:W-:Y:S04]  /*0360*/  BSSY.RECONVERGENT B0, `(.L_x_6) ;  /* 0x000000a000007945 */ /* 0x000fe80003800200 */
        /* <DEDUP_REMOVED lines=9> */
.L_x_7:
[----:B------:R-:W-:Y:S05]  /*0400*/  BSYNC.RECONVERGENT B0 ;  /* 0x0000000000007941 */ /* 0x000fea0003800200 */
.L_x_6:
[----:B------:R-:W3:Y:S01]  /*0410*/  LDCU.64 UR4, c[0x0][0x888] ;  /* 0x00011100ff0477ac */ /* 0x000ee20008000a00 */
[----:B------:R-:W-:Y:S02]  /*0420*/  UISETP.EQ.U32.AND UP1, UPT, UR6, URZ, UPT ;  /* 0x000000ff0600728c */ /* 0x000fe4000bf22070 */
[----:B------:R-:W-:Y:S02]  /*0430*/  UPLOP3.LUT UP3, UPT, UPT, UPT, UPT, 0x40, 0x4 ;  /* 0x000000000004789c */ /* 0x000fe40003f6e870 */
[----:B---3--:R-:W-:-:S04]  /*0440*/  UISETP.NE.U32.AND UP0, UPT, UR4, URZ, UPT ;  /* 0x000000ff0400728c */ /* 0x008fc8000bf05070 */
[----:B------:R-:W-:-:S04]  /*0450*/  UISETP.NE.AND.EX UP2, UPT, UR5, URZ, UPT, UP0 ;  /* 0x000000ff0500728c */ /* 0x000fc8000bf45300 */
[----:B------:R-:W-:-:S04]  /*0460*/  UISETP.EQ.OR.EX UP5, UPT, UR7, URZ, !UP2, UP1 ;  /* 0x000000ff0700728c */ /* 0x000fc8000d7a2710 */
[----:B------:R-:W-:-:S05]  /*0470*/  UP2UR UR40, UPR, URZ, 0x20 ;  /* 0x00000020ff287883 */ /* 0x000fca0008000000 */
[----:B------:R-:W-:Y:S07]  /*0480*/  BRA.U !UP5, `(.L_x_8) ;  /* 0x000000010d147547 */ /* 0x000fee000b800000 */
[----:B------:R-:W-:Y:S01]  /*0490*/  PLOP3.LUT P2, PT, PT, PT, UP4, 0x80, 0x8 ;  /* 0x000000000008781c */ /* 0x000fe20003f4f048 */
[----:B------:R-:W-:-:S12]  /*04a0*/  UPLOP3.LUT UP3, UPT, UPT, UPT, UP2, 0x40, 0x4 ;  /* 0x000000000004789c */ /* 0x000fd80003f6e820 */
[----:B-----5:R-:W-:-:S13]  /*04b0*/  @!P2 FSETP.EQ.AND P1, PT, R175, RZ, PT ;  /* 0x000000ffaf00a20b */ /* 0x020fda0003f22000 */
[----:B------:R-:W-:Y:S01]  /*04c0*/  @!P2 VOTEU.ANY UP0, P1 ;  /* 0x0000000000ffa886 */ /* 0x000fe20000800100 */
[----:B------:R-:W-:-:S11]  /*04d0*/  @!UP4 UPLOP3.LUT UP3, UPT, UPT, UPT, UP0, 0x80, 0x8 ;  /* 0x000000000008c89c */ /* 0x000fd60003f6f000 */
.L_x_8:
[----:B------:R-:W3:Y:S01]  /*04e0*/  SHFL.IDX PT, R0, R5, RZ, 0x1f ;  /* 0x00001fff05007589 */ /* 0x000ee200000e0000 */
[----:B------:R-:W-:-:S04]  /*04f0*/  UISETP.NE.AND UP0, UPT, UR10, 0x2, UPT ;  /* 0x000000020a00788c */ /* 0x000fc8000bf05270 */
[----:B------:R-:W-:Y:S02]  /*0500*/  UISETP.EQ.AND UP1, UPT, UR13, URZ, !UP0 ;  /* 0x000000ff0d00728c */ /* 0x000fe4000c722270 */
[----:B------:R-:W-:-:S04]  /*0510*/  USEL UR52, URZ, 0x1, UP0 ;  /* 0x00000001ff347887 */ /* 0x000fc80008000000 */
[----:B------:R-:W-:Y:S02]  /*0520*/  PLOP3.LUT P3, PT, P0, PT, UP1, 0x80, 0x8 ;  /* 0x000000000008781c */ /* 0x000fe4000076f018 */
[----:B---3--:R-:W-:-:S13]  /*0530*/  ISETP.NE.AND P1, PT, R0, RZ, PT ;  /* 0x000000ff0000720c */ /* 0x008fda0003f25270 */
[----:B------:R-:W-:Y:S05]  /*0540*/  @P1 BRA `(.L_x_9) ;  /* 0x0000000000881947 */ /* 0x000fea0003800000 */
[----:B------:R-:W-:Y:S01]  /*0550*/  ELECT P1, URZ, PT ;  /* 0x0000000000ff782f */ /* 0x000fe20003820000 */
[----:B------:R-:W-:-:S12]  /*0560*/  BSSY.RECONVERGENT B0, `(.L_x_9) ;  /* 0x0000020000007945 */ /* 0x000fd80003800200 */
[----:B------:R-:W-:Y:S05]  /*0570*/  @!P1 BRA `(.L_x_10) ;  /* 0x0000000000789947 */ /* 0x000fea0003800000 */
[----:B------:R-:W-:Y:S01]  /*0580*/  UMOV UR5, 0x400 ;  /* 0x0000040000057882 */ /* 0x000fe20000000000 */
[----:B------:R-:W-:Y:S01]  /*0590*/  UMOV UR4, 0x1 ;  /* 0x0000000100047882 */ /* 0x000fe20000000000 */
[----:B------:R-:W-:Y:S02]  /*05a0*/  ULEA UR5, UR44, UR5, 0x18 ;  /* 0x000000052c057291 */ /* 0x000fe4000f8ec0ff */
[----:B------:R-:W-:-:S04]  /*05b0*/  UIADD3 UR6, UPT, UPT, -UR4, 0x100000, URZ ;  /* 0x0010000004067890 */ /* 0x000fc8000fffe1ff */
[----:B------:R-:W-:Y:S02]  /*05c0*/  USHF.L.U32 UR7, UR6, 0xb, URZ ;  /* 0x0000000b06077899 */ /* 0x000fe400080006ff */
[----:B------:R-:W-:Y:S01]  /*05d0*/  USHF.L.U32 UR6, UR6, 0x1, URZ ;  /* 0x0000000106067899 */ /* 0x000fe200080006ff */
[----:B------:R-:W3:Y:S11]  /*05e0*/  FENCE.VIEW.ASYNC.S ;  /* 0x00000000000073c6 */ /* 0x000ef60000000000 */
[----:B---3--:R3:W4:Y:S01]  /*05f0*/  SYNCS.EXCH.64 URZ, [UR5], UR6 ;  /* 0x0000000605ff75b2 */ /* 0x0087220008000100 */
[----:B------:R3:W1:Y:S01]  /*0600*/  SYNCS.EXCH.64 URZ, [UR5+0x58], UR6 ;  /* 0x0000580605ff75b2 */ /* 0x0006620008000100 */
        /* <DEDUP_REMOVED lines=19> */
[----:B------:R3:W1:Y:S02]  /*0740*/  SYNCS.EXCH.64 URZ, [UR5+0xa8], UR6 ;  /* 0x0000a80605ff75b2 */ /* 0x0006640008000100 */
[----:B---3--:R-:W-:Y:S01]  /*0750*/  NOP ;  /* 0x0000000000007918 */ /* 0x008fe20000000000 */
.L_x_10:
[----:B------:R-:W-:Y:S05]  /*0760*/  BSYNC.RECONVERGENT B0 ;  /* 0x0000000000007941 */ /* 0x000fea0003800200 */
.L_x_9:
[----:B------:R-:W3:Y:S01]  /*0770*/  SHFL.IDX PT, R0, R5, RZ, 0x1f ;  /* 0x00001fff05007589 */ /* 0x000ee200000e0000 */
[----:B------:R-:W-:Y:S01]  /*0780*/  NOP ;  /* 0x0000000000007918 */ /* 0x000fe20000000000 */
[----:B---3--:R-:W-:-:S13]  /*0790*/  ISETP.NE.AND P1, PT, R0, 0x1, PT ;  /* 0x000000010000780c */ /* 0x008fda0003f25270 */
[----:B------:R-:W-:Y:S05]  /*07a0*/  @P1 BRA `(.L_x_11) ;  /* 0x0000000000541947 */ /* 0x000fea0003800000 */
[----:B------:R-:W-:Y:S01]  /*07b0*/  UMOV UR6, 0x400 ;  /* 0x0000040000067882 */ /* 0x000fe20000000000 */
[----:B------:R-:W-:Y:S01]  /*07c0*/  UMOV UR5, 0x20 ;  /* 0x0000002000057882 */ /* 0x000fe20000000000 */
[----:B------:R-:W-:Y:S01]  /*07d0*/  UMOV UR4, 0x80 ;  /* 0x0000008000047882 */ /* 0x000fe20000000000 */
[----:B------:R-:W-:Y:S02]  /*07e0*/  ULEA UR6, UR44, UR6, 0x18 ;  /* 0x000000062c067291 */ /* 0x000fe4000f8ec0ff */
[----:B------:R-:W-:-:S04]  /*07f0*/  UIADD3 UR8, UPT, UPT, -UR5, 0x100000, URZ ;  /* 0x0010000005087890 */ /* 0x000fc8000fffe1ff */
[----:B------:R-:W-:Y:S02]  /*0800*/  USHF.L.U32 UR9, UR8, 0xb, URZ ;  /* 0x0000000b08097899 */ /* 0x000fe400080006ff */
[----:B------:R-:W-:Y:S02]  /*0810*/  USHF.L.U32 UR8, UR8, 0x1, URZ ;  /* 0x0000000108087899 */ /* 0x000fe400080006ff */
[----:B------:R-:W-:-:S04]  /*0820*/  UIADD3 UR4, UPT, UPT, -UR4, 0x100000, URZ ;  /* 0x0010000004047890 */ /* 0x000fc8000fffe1ff */
[----:B------:R-:W-:Y:S02]  /*0830*/  USHF.L.U32 UR5, UR4, 0xb, URZ ;  /* 0x0000000b04057899 */ /* 0x000fe400080006ff */
[----:B------:R-:W-:Y:S01]  /*0840*/  USHF.L.U32 UR4, UR4, 0x1, URZ ;  /* 0x0000000104047899 */ /* 0x000fe200080006ff */
[----:B------:R-:W-:Y:S01]  /*0850*/  ELECT P1, URZ, PT ;  /* 0x0000000000ff782f */ /* 0x000fe20003820000 */
[----:B------:R-:W3:Y:S02]  /*0860*/  FENCE.VIEW.ASYNC.S ;  /* 0x00000000000073c6 */ /* 0x000ee40000000000 */
[----:B---3--:R3:W1:Y:S08]  /*0870*/  SYNCS.EXCH.64 URZ, [UR6+0xb0], UR8 ;  /* 0x0000b00806ff75b2 */ /* 0x0086700008000100 */
[----:B------:R3:W1:Y:S01]  /*0880*/  SYNCS.EXCH.64 URZ, [UR6+0xd0], UR4 ;  /* 0x0000d00406ff75b2 */ /* 0x0006620008000100 */
[----:B------:R3:W1:Y:S01]  /*0890*/  SYNCS.EXCH.64 URZ, [UR6+0xb8], UR8 ;  /* 0x0000b80806ff75b2 */ /* 0x0006620008000100 */
[----:B------:R3:W1:Y:S01]  /*08a0*/  SYNCS.EXCH.64 URZ, [UR6+0xd8], UR4 ;  /* 0x0000d80406ff75b2 */ /* 0x0006620008000100 */
[----:B------:R3:W1:Y:S01]  /*08b0*/  SYNCS.EXCH.64 URZ, [UR6+0xc0], UR8 ;  /* 0x0000c00806ff75b2 */ /* 0x0006620008000100 */
[----:B------:R3:W1:Y:S01]  /*08c0*/  SYNCS.EXCH.64 URZ, [UR6+0xe0], UR4 ;  /* 0x0000e00406ff75b2 */ /* 0x0006620008000100 */
[----:B------:R3:W1:Y:S01]  /*08d0*/  SYNCS.EXCH.64 URZ, [UR6+0xc8], UR8 ;  /* 0x0000c80806ff75b2 */ /* 0x0006620008000100 */
[----:B------:R3:W1:Y:S01]  /*08e0*/  SYNCS.EXCH.64 URZ, [UR6+0xe8], UR4 ;  /* 0x0000e80406ff75b2 */ /* 0x0006620008000100 */
[----:B------:R-:W-:Y:S01]  /*08f0*/  NOP ;  /* 0x0000000000007918 */ /* 0x000fe20000000000 */
.L_x_11:
[----:B------:R-:W2:Y:S01]  /*0900*/  SHFL.IDX PT, R0, R5, RZ, 0x1f ;  /* 0x00001fff05007589 */ /* 0x000ea200000e0000 */
[----:B------:R-:W-:Y:S01]  /*0910*/  NOP ;  /* 0x0000000000007918 */ /* 0x000fe20000000000 */
[----:B--2---:R-:W-:-:S13]  /*0920*/  ISETP.NE.AND P1, PT, R0, 0x3, PT ;  /* 0x000000030000780c */ /* 0x004fda0003f25270 */
[----:B------:R-:W-:Y:S05]  /*0930*/  @P1 BRA `(.L_x_12) ;  /* 0x00000000002c1947 */ /* 0x000fea0003800000 */
[----:B---3--:R-:W-:Y:S01]  /*0940*/  UMOV UR5, 0x400 ;  /* 0x0000040000057882 */ /* 0x008fe20000000000 */
[----:B------:R-:W-:Y:S01]  /*0950*/  UMOV UR4, 0x20 ;  /* 0x0000002000047882 */ /* 0x000fe20000000000 */
[----:B------:R-:W-:Y:S02]  /*0960*/  ULEA UR5, UR44, UR5, 0x18 ;  /* 0x000000052c057291 */ /* 0x000fe4000f8ec0ff */
[----:B------:R-:W-:-:S04]  /*0970*/  UIADD3 UR6, UPT, UPT, -UR4, 0x100000, URZ ;  /* 0x0010000004067890 */ /* 0x000fc8000fffe1ff */
[----:B------:R-:W-:Y:S02]  /*0980*/  USHF.L.U32 UR7, UR6, 0xb, URZ ;  /* 0x0000000b06077899 */ /* 0x000fe400080006ff */
[----:B------:R-:W-:Y:S01]  /*0990*/  USHF.L.U32 UR6, UR6, 0x1, URZ ;  /* 0x0000000106067899 */ /* 0x000fe200080006ff */
[----:B------:R-:W-:Y:S01]  /*09a0*/  ELECT P1, URZ, PT ;  /* 0x0000000000ff782f */ /* 0x000fe20003820000 */
[----:B------:R-:W2:Y:S10]  /*09b0*/  FENCE.VIEW.ASYNC.S ;  /* 0x00000000000073c6 */ /* 0x000eb40000000000 */
[----:B--2---:R2:W3:Y:S01]  /*09c0*/  SYNCS.EXCH.64 URZ, [UR5+0xf0], UR6 ;  /* 0x0000f00605ff75b2 */ /* 0x0044e20008000100 */
[----:B------:R2:W1:Y:S01]  /*09d0*/  SYNCS.EXCH.64 URZ, [UR5+0xf8], UR6 ;  /* 0x0000f80605ff75b2 */ /* 0x0004620008000100 */
[----:B------:R-:W-:Y:S01]  /*09e0*/  NOP ;  /* 0x0000000000007918 */ /* 0x000fe20000000000 */
.L_x_12:
[----:B------:R-:W4:Y:S01]  /*09f0*/  SHFL.IDX PT, R0, R5, RZ, 0x1f ;  /* 0x00001fff05007589 */ /* 0x000f2200000e0000 */
[----:B------:R-:W-:Y:S01]  /*0a00*/  NOP ;  /* 0x0000000000007918 */ /* 0x000fe20000000000 */
[----:B----4-:R-:W-:-:S13]  /*0a10*/  ISETP.NE.AND P1, PT, R0, 0x4, PT ;  /* 0x000000040000780c */ /* 0x010fda0003f25270 */
[----:B------:R-:W-:Y:S05]  /*0a20*/  @P1 BRA `(.L_x_13) ;  /* 0x0000000000481947 */ /* 0x000fea0003800000 */
[----:B--23--:R-:W-:Y:S01]  /*0a30*/  UMOV UR6, 0x1a0 ;  /* 0x000001a000067882 */ /* 0x00cfe20000000000 */
[----:B------:R-:W-:Y:S01]  /*0a40*/  UMOV UR5, 0x400 ;  /* 0x0000040000057882 */ /* 0x000fe20000000000 */
[----:B------:R-:W-:Y:S01]  /*0a50*/  USEL UR6, UR6, 0x1e0, UP3 ;  /* 0x000001e006067887 */ /* 0x000fe20009800000 */
        /* <DEDUP_REMOVED lines=9> */
[----:B------:R-:W2:Y:S02]  /*0af0*/  FENCE.VIEW.ASYNC.S ;  /* 0x00000000000073c6 */ /* 0x000ea40000000000 */
[----:B--2---:R4:W2:Y:S08]  /*0b00*/  SYNCS.EXCH.64 URZ, [UR5+0x100], UR8 ;  /* 0x0001000805ff75b2 */ /* 0x0048b00008000100 */
[----:B------:R4:W3:Y:S01]  /*0b10*/  SYNCS.EXCH.64 URZ, [UR5+0x110], UR6 ;  /* 0x0001100605ff75b2 */ /* 0x0008e20008000100 */
[----:B------:R4:W1:Y:S01]  /*0b20*/  SYNCS.EXCH.64 URZ, [UR5+0x108], UR8 ;  /* 0x0001080805ff75b2 */ /* 0x0008620008000100 */
[----:B------:R4:W1:Y:S02]  /*0b30*/  SYNCS.EXCH.64 URZ, [UR5+0x118], UR6 ;  /* 0x0001180605ff75b2 */ /* 0x0008640008000100 */
[----:B----4-:R-:W-:Y:S01]  /*0b40*/  NOP ;  /* 0x0000000000007918 */ /* 0x010fe20000000000 */
.L_x_13:
[----:B------:R-:W4:Y:S01]  /*0b50*/  SHFL.IDX PT, R0, R5, RZ, 0x1f ;  /* 0x00001fff05007589 */ /* 0x000f2200000e0000 */
[----:B------:R-:W-:Y:S01]  /*0b60*/  NOP ;  /* 0x0000000000007918 */ /* 0x000fe20000000000 */
[----:B----4-:R-:W-:-:S13]  /*0b70*/  ISETP.NE.AND P1, PT, R0, 0x5, PT ;  /* 0x000000050000780c */ /* 0x010fda0003f25270 */
[----:B------:R-:W-:Y:S05]  /*0b80*/  @P1 BRA `(.L_x_14) ;  /* 0x0000000000441947 */ /* 0x000fea0003800000 */
[----:B--23--:R-:W-:Y:S01]  /*0b90*/  UMOV UR6, 0x400 ;  /* 0x0000040000067882 */ /* 0x00cfe20000000000 */
        /* <DEDUP_REMOVED lines=16> */
.L_x_14:
[----:B------:R-:W4:Y:S01]  /*0ca0*/  SHFL.IDX PT, R0, R5, RZ, 0x1f ;  /* 0x00001fff05007589 */ /* 0x000f2200000e0000 */
[----:B------:R-:W-:Y:S01]  /*0cb0*/  ISETP.NE.OR P0, PT, RZ, UR10, !P0 ;  /* 0x0000000aff007c0c */ /* 0x000fe2000c705670 */
[----:B------:R-:W-:Y:S01]  /*0cc0*/  NOP ;  /* 0x0000000000007918 */ /* 0x000fe20000000000 */
[----:B----4-:R-:W-:-:S13]  /*0cd0*/  ISETP.NE.AND P1, PT, R0, 0x3, PT ;  /* 0x000000030000780c */ /* 0x010fda0003f25270 */
[----:B------:R-:W-:Y:S05]  /*0ce0*/  @P1 BRA `(.L_x_15) ;  /* 0x0000000000341947 */ /* 0x000fea0003800000 */
[----:B--23--:R-:W-:Y:S01]  /*0cf0*/  UMOV UR5, 0x400 ;  /* 0x0000040000057882 */ /* 0x00cfe20000000000 */
[----:B------:R-:W-:Y:S01]  /*0d00*/  UMOV UR4, 0x20 ;  /* 0x0000002000047882 */ /* 0x000fe20000000000 */
[----:B------:R-:W-:Y:S02]  /*0d10*/  ULEA UR5, UR44, UR5, 0x18 ;  /* 0x000000052c057291 */ /* 0x000fe4000f8ec0ff */
[----:B------:R-:W-:-:S04]  /*0d20*/  UIADD3 UR6, UPT, UPT, -UR4, 0x100000, URZ ;  /* 0x0010000004067890 */ /* 0x000fc8000fffe1ff */
[----:B------:R-:W-:Y:S02]  /*0d30*/  USHF.L.U32 UR7, UR6, 0xb, URZ ;  /* 0x0000000b06077899 */ /* 0x000fe400080006ff */
[----:B------:R-:W-:Y:S01]  /*0d40*/  USHF.L.U32 UR6, UR6, 0x1, URZ ;  /* 0x0000000106067899 */ /* 0x000fe200080006ff */
[----:B------:R-:W-:Y:S01]  /*0d50*/  ELECT P1, URZ, PT ;  /* 0x0000000000ff782f */ /* 0x000fe20003820000 */
[----:B------:R-:W2:Y:S10]  /*0d60*/  FENCE.VIEW.ASYNC.S ;  /* 0x00000000000073c6 */ /* 0x000eb40000000000 */
[----:B--2---:R4:W2:Y:S01]  /*0d70*/  SYNCS.EXCH.64 URZ, [UR5+0x140], UR6 ;  /* 0x0001400605ff75b2 */ /* 0x0048a20008000100 */
[----:B------:R4:W3:Y:S01]  /*0d80*/  SYNCS.EXCH.64 URZ, [UR5+0x150], UR6 ;  /* 0x0001500605ff75b2 */ /* 0x0008e20008000100 */
[----:B------:R4:W1:Y:S01]  /*0d90*/  SYNCS.EXCH.64 URZ, [UR5+0x148], UR6 ;  /* 0x0001480605ff75b2 */ /* 0x0008620008000100 */
[----:B------:R4:W1:Y:S02]  /*0da0*/  SYNCS.EXCH.64 URZ, [UR5+0x158], UR6 ;  /* 0x0001580605ff75b2 */ /* 0x0008640008000100 */
[----:B----4-:R-:W-:Y:S01]  /*0db0*/  NOP ;  /* 0x0000000000007918 */ /* 0x010fe20000000000 */
.L_x_15:
[----:B------:R-:W-:Y:S01]  /*0dc0*/  VOTEU.ALL UP0, P0 ;  /* 0x0000000000ff7886 */ /* 0x000fe20000000000 */
[----:B--23--:R-:W-:Y:S01]  /*0dd0*/  UMOV UR6, 0x20 ;  /* 0x0000002000067882 */ /* 0x00cfe20000000000 */
[----:B------:R-:W2:Y:S01]  /*0de0*/  LDCU UR5, c[0x0][0x36c] ;  /* 0x00006d80ff0577ac */ /* 0x000ea20008000800 */
[----:B------:R-:W-:Y:S01]  /*0df0*/  NOP ;  /* 0x0000000000007918 */ /* 0x000fe20000000000 */
[----:B------:R-:W-:Y:S01]  /*0e00*/  LOP3.LUT R14, R4, 0x1f, RZ, 0xc0, !PT ;  /* 0x0000001f040e7812 */ /* 0x000fe200078ec0ff */
[----:B------:R-:W-:Y:S01]  /*0e10*/  @!UP0 UMOV UR4, 0x400 ;  /* 0x0000040000048882 */ /* 0x000fe20000000000 */
[----:B------:R-:W-:-:S04]  /*0e20*/  @!UP0 UIADD3 UR6, UPT, UPT, -UR6, 0x100000, URZ ;  /* 0x0010000006068890 */ /* 0x000fc8000fffe1ff */
[----:B------:R-:W-:Y:S02]  /*0e30*/  @!UP0 USHF.L.U32 UR7, UR6, 0xb, URZ ;  /* 0x0000000b06078899 */ /* 0x000fe400080006ff */
[----:B------:R-:W-:Y:S02]  /*0e40*/  @!UP0 USHF.L.U32 UR6, UR6, 0x1, URZ ;  /* 0x0000000106068899 */ /* 0x000fe400080006ff */
[----:B------:R-:W-:Y:S01]  /*0e50*/  @!UP0 ULEA UR4, UR44, UR4, 0x18 ;  /* 0x000000042c048291 */ /* 0x000fe2000f8ec0ff */
[----:B------:R-:W-:Y:S01]  /*0e60*/  VOTEU.ALL UP0, P0 ;  /* 0x0000000000ff7886 */ /* 0x000fe20000000000 */
[----:B------:R-:W-:Y:S02]  /*0e70*/  UISETP.NE.AND UP5, UPT, UR10, URZ, UPT ;  /* 0x000000ff0a00728c */ /* 0x000fe4000bfa5270 */
[----:B--2---:R-:W-:Y:S01]  /*0e80*/  UISETP.EQ.U32.AND UP6, UPT, UR5, 0x1, UPT ;  /* 0x000000010500788c */ /* 0x004fe2000bfc2070 */
[----:B------:R-:W2:Y:S07]  /*0e90*/  FENCE.VIEW.ASYNC.S ;  /* 0x00000000000073c6 */ /* 0x000eae0000000000 */
[----:B--2---:R2:W3:Y:S01]  /*0ea0*/  @!UP0 SYNCS.EXCH.64 URZ, [UR4+0x160], UR6 ;  /* 0x0001600604ff85b2 */ /* 0x0044e20008000100 */
[----:B------:R-:W-:Y:S05]  /*0eb0*/  BRA.U !UP6, `(.L_x_16) ;  /* 0x000000010e087547 */ /* 0x000fea000b800000 */
[----:B-1-3--:R-:W-:Y:S01]  /*0ec0*/  UCGABAR_ARV ;  /* 0x00000000000079c7 */ /* 0x00afe20008000000 */
[----:B------:R-:W-:Y:S05]  /*0ed0*/  BRA `(.L_x_17) ;  /* 0x0000000000047947 */ /* 0x000fea0003800000 */
.L_x_16:
[----:B-1-3--:R-:W-:Y:S01]  /*0ee0*/  NOP ;  /* 0x0000000000007918 */ /* 0x00afe20000000000 */
.L_x_17:
[----:B------:R-:W1:Y:S01]  /*0ef0*/  S2UR UR11, SR_CTAID.X ;  /* 0x00000000000b79c3 */ /* 0x000e620000002500 */
[----:B------:R-:W-:-:S05]  /*0f00*/  CS2R.32 R3, SR_CgaSize ;  /* 0x0000000000037805 */ /* 0x000fca0000008a00 */
[----:B------:R-:W-:-:S05]  /*0f10*/  IMAD R3, R3, -0xa0, RZ ;  /* 0xffffff6003037824 */ /* 0x000fca00078e02ff */
[----:B------:R-:W-:-:S14]  /*0f20*/  R2UR UR5, R3 ;  /* 0x00000000030572ca */ /* 0x000fdc00000e0000 */
[----:B------:R-:W3:Y:S01]  /*0f30*/  LDCU UR5, c[0x0][UR5+0x2b0] ;  /* 0x00005600050577ac */ /* 0x000ee20008000800 */
[----:B------:R-:W-:Y:S02]  /*0f40*/  PRMT R7, RZ, 0x7610, R7 ;  /* 0x00007610ff077816 */ /* 0x000fe40000000007 */
[----:B------:R-:W-:Y:S02]  /*0f50*/  PRMT R8, RZ, 0x7610, R8 ;  /* 0x00007610ff087816 */ /* 0x000fe40000000008 */
[----:B------:R-:W-:-:S05]  /*0f60*/  CS2R.32 R3, SR_CgaSize ;  /* 0x0000000000037805 */ /* 0x000fca0000008a00 */
[----:B------:R-:W-:-:S05]  /*0f70*/  IMAD R3, R3, -0xa0, RZ ;  /* 0xffffff6003037824 */ /* 0x000fca00078e02ff */
[----:B--2---:R-:W-:-:S14]  /*0f80*/  R2UR UR4, R3 ;  /* 0x00000000030472ca */ /* 0x004fdc00000e0000 */
[----:B------:R-:W2:Y:S01]  /*0f90*/  LDCU UR4, c[0x0][UR4+0x2b4] ;  /* 0x00005680040477ac */ /* 0x000ea20008000800 */
[----:B------:R-:W4:Y:S01]  /*0fa0*/  S2UR UR45, SR_CTAID.Y ;  /* 0x00000000002d79c3 */ /* 0x000f220000002600 */
[----:B------:R-:W3:Y:S01]  /*0fb0*/  LDCU UR15, c[0x0][0xb24] ;  /* 0x00016480ff0f77ac */ /* 0x000ee20008000800 */
[----:B------:R-:W2:Y:S06]  /*0fc0*/  LDCU UR37, c[0x0][0xb24] ;  /* 0x00016480ff2577ac */ /* 0x000eac0008000800 */
[----:B------:R-:W2:Y:S01]  /*0fd0*/  S2UR UR36, SR_CTAID.Z ;  /* 0x00000000002479c3 */ /* 0x000ea20000002700 */
[----:B------:R-:W2:Y:S01]  /*0fe0*/  LDCU UR14, c[0x0][0xb30] ;  /* 0x00016600ff0e77ac */ /* 0x000ea20008000800 */
[----:B-1----:R-:W-:Y:S01]  /*0ff0*/  I2FP.F32.U32 R0, UR11 ;  /* 0x0000000b00007c45 */ /* 0x002fe20008201000 */
[----:B------:R-:W-:Y:S01]  /*1000*/  UMOV UR48, UR11 ;  /* 0x0000000b00307c82 */ /* 0x000fe20008000000 */
[----:B---3--:R-:W-:-:S03]  /*1010*/  UISETP.GE.AND UP1, UPT, UR15, 0x1, UPT ;  /* 0x000000010f00788c */ /* 0x008fc6000bf26270 */
[----:B------:R-:W-:Y:S01]  /*1020*/  FMUL R0, R0, UR5 ;  /* 0x0000000500007c20 */ /* 0x000fe20008400000 */
[----:B------:R-:W-:-:S05]  /*1030*/  CS2R.32 R3, SR_CgaSize ;  /* 0x0000000000037805 */ /* 0x000fca0000008a00 */
[----:B------:R-:W-:-:S05]  /*1040*/  IMAD R3, R3, -0xa0, RZ ;  /* 0xffffff6003037824 */ /* 0x000fca00078e02ff */
[----:B------:R-:W-:-:S14]  /*1050*/  R2UR UR5, R3 ;  /* 0x00000000030572ca */ /* 0x000fdc00000e0000 */
[----:B------:R-:W1:Y:S01]  /*1060*/  LDCU UR5, c[0x0][UR5+0x2a0] ;  /* 0x00005400050577ac */ /* 0x000e620008000800 */
[----:B----4-:R-:W-:Y:S01]  /*1070*/  I2FP.F32.U32 R3, UR45 ;  /* 0x0000002d00037c45 */ /* 0x010fe20008201000 */
[----:B------:R2:W3:Y:S04]  /*1080*/  F2I.U32.TRUNC.NTZ R2, R0 ;  /* 0x0000000000027305 */ /* 0x0004e8000020f000 */
[----:B--2---:R-:W-:Y:S01]  /*1090*/  FMUL R0, R3, UR4 ;  /* 0x0000000403007c20 */ /* 0x004fe20008400000 */
[----:B------:R-:W-:-:S06]  /*10a0*/  RPCMOV.32 Rpc.LO, R3 ;  /* 0x0000000300007352 */ /* 0x000fcc0000000000 */
[----:B------:R-:W-:-:S05]  /*10b0*/  CS2R.32 R3, SR_CgaSize ;  /* 0x0000000000037805 */ /* 0x000fca0000008a00 */
[----:B------:R-:W-:-:S05]  /*10c0*/  IMAD R3, R3, -0xa0, RZ ;  /* 0xffffff6003037824 */ /* 0x000fca00078e02ff */
[----:B------:R-:W-:Y:S02]  /*10d0*/  R2UR UR4, R3 ;  /* 0x00000000030472ca */ /* 0x000fe400000e0000 */
[----:B------:R-:W-:-:S12]  /*10e0*/  RPCMOV.32 R3, Rpc.LO ;  /* 0x0000000000037353 */ /* 0x000fd80000000000 */
[----:B------:R-:W2:Y:S01]  /*10f0*/  LDCU UR4, c[0x0][UR4+0x2a4] ;  /* 0x00005480040477ac */ /* 0x000ea20008000800 */
[----:B---3--:R-:W-:Y:S01]  /*1100*/  R2UR UR39, R2 ;  /* 0x00000000022772ca */ /* 0x008fe200000e0000 */
[----:B------:R-:W3:-:S12]  /*1110*/  F2I.U32.TRUNC.NTZ R0, R0 ;  /* 0x0000000000007305 */ /* 0x000ed8000020f000 */
[----:B------:R-:W-:-:S04]  /*1120*/  UIADD3 UR39, UPT, UPT, -UR39, URZ, URZ ;  /* 0x000000ff27277290 */ /* 0x000fc8000fffe1ff */
[----:B-1----:R-:W-:Y:S01]  /*1130*/  UIMAD UR39, UR5, UR39, UR11 ;  /* 0x00000027052772a4 */ /* 0x002fe2000f8e020b */
[----:B---3--:R-:W-:-:S13]  /*1140*/  R2UR UR38, R0 ;  /* 0x00000000002672ca */ /* 0x008fda00000e0000 */
[----:B------:R-:W-:-:S04]  /*1150*/  UIADD3 UR38, UPT, UPT, -UR38, URZ, URZ ;  /* 0x000000ff26267290 */ /* 0x000fc8000fffe1ff */
[----:B--2---:R-:W-:Y:S01]  /*1160*/  UIMAD UR38, UR4, UR38, UR45 ;  /* 0x00000026042672a4 */ /* 0x004fe2000f8e022d */
[----:B------:R-:W-:Y:S11]  /*1170*/  BRA.U UP5, `(.L_x_18) ;  /* 0x0000000105307547 */ /* 0x000ff6000b800000 */
[----:B------:R-:W-:Y:S02]  /*1180*/  UISETP.NE.AND UP0, UPT, UR38, URZ, UPT ;  /* 0x000000ff2600728c */ /* 0x000fe4000bf05270 */
[----:B------:R-:W-:Y:S02]  /*1190*/  ULOP3.LUT UR5, UR39, 0xfffffffe, URZ, 0xc0, !UPT ;  /* 0xfffffffe27057892 */ /* 0x000fe4000f8ec0ff */
[----:B------:R-:W-:Y:S01]  /*11a0*/  UISETP.LT.U32.OR UP0, UPT, UR39, 0x2, !UP0 ;  /* 0x000000022700788c */ /* 0x000fe2000c701470 */
[----:B------:R-:W-:-:S03]  /*11b0*/  UMOV UR4, 0x3 ;  /* 0x0000000300047882 */ /* 0x000fc60000000000 */
[----:B------:R-:W-:Y:S02]  /*11c0*/  USEL UR7, URZ, 0x1, !UP0 ;  /* 0x00000001ff077887 */ /* 0x000fe4000c000000 */
[----:B------:R-:W-:Y:S02]  /*11d0*/  USEL UR6, URZ, 0x2, !UP0 ;  /* 0x00000002ff067887 */ /* 0x000fe4000c000000 */
[----:B------:R-:W-:Y:S02]  /*11e0*/  USHF.L.U32 UR4, UR4, UR5, URZ ;  /* 0x0000000504047299 */ /* 0x000fe400080006ff */
[----:B------:R-:W-:-:S04]  /*11f0*/  UIADD3 UR6, UPT, UPT, UR7, UR6, URZ ;  /* 0x0000000607067290 */ /* 0x000fc8000fffe0ff */
[----:B------:R-:W-:Y:S02]  /*1200*/  IMAD.U32 R0, RZ, RZ, UR4 ;  /* 0x00000004ff007e24 */ /* 0x000fe4000f8e00ff */
[----:B------:R-:W-:-:S03]  /*1210*/  IMAD.U32 R2, RZ, RZ, UR6 ;  /* 0x00000006ff027e24 */ /* 0x000fc6000f8e00ff */
[----:B------:R-:W-:Y:S02]  /*1220*/  PRMT R8, R0, 0x7610, R8 ;  /* 0x0000761000087816 */ /* 0x000fe40000000008 */
[----:B------:R-:W-:Y:S02]  /*1230*/  PRMT R7, R2, 0x7610, R7 ;  /* 0x0000761002077816 */ /* 0x000fe40000000007 */
.L_x_18:
[----:B------:R-:W-:Y:S05]  /*1240*/  BRA.U !UP1, `(.L_x_19) ;  /* 0x0000000109c07547 */ /* 0x000fea000b800000 */
[----:B------:R-:W1:Y:S01]  /*1250*/  LDCU.128 UR4, c[0x0][0xb10] ;  /* 0x00016200ff0477ac */ /* 0x000e620008000c00 */
[----:B------:R-:W2:Y:S01]  /*1260*/  LDCU UR48, c[0x0][0xb0c] ;  /* 0x00016180ff3077ac */ /* 0x000ea20008000800 */
[----:B------:R-:W3:Y:S01]  /*1270*/  LDCU UR18, c[0x0][0x370] ;  /* 0x00006e00ff1277ac */ /* 0x000ee20008000800 */
[----:B------:R-:W4:Y:S01]  /*1280*/  LDCU UR17, c[0x0][0x374] ;  /* 0x00006e80ff1177ac */ /* 0x000f220008000800 */
[----:B------:R-:W4:Y:S01]  /*1290*/  LDCU UR16, c[0x0][0xb20] ;  /* 0x00016400ff1077ac */ /* 0x000f220008000800 */
[----:B------:R-:W4:Y:S01]  /*12a0*/  LDCU.64 UR8, c[0x0][0xb28] ;  /* 0x00016500ff0877ac */ /* 0x000f220008000a00 */
[----:B-1----:R-:W-:Y:S02]  /*12b0*/  UIMAD.WIDE.U32 UR20, UR11, UR4, URZ ;  /* 0x000000040b1472a5 */ /* 0x002fe4000f8e00ff */
[----:B------:R-:W-:Y:S02]  /*12c0*/  UISETP.NE.AND UP4, UPT, UR6, 0x1, UPT ;  /* 0x000000010600788c */ /* 0x000fe4000bf85270 */
[----:B--2---:R-:W-:-:S02]  /*12d0*/  UISETP.NE.AND UP0, UPT, UR48, 0x1, UPT ;  /* 0x000000013000788c */ /* 0x004fc4000bf05270 */
[----:B---3--:R-:W-:Y:S01]  /*12e0*/  UIMAD.WIDE.U32 UR22, UR18, UR4, URZ ;  /* 0x00000004121672a5 */ /* 0x008fe2000f8e00ff */
[----:B------:R-:W-:Y:S01]  /*12f0*/  UMOV UR19, UR21 ;  /* 0x0000001500137c82 */ /* 0x000fe20008000000 */
[----:B----4-:R-:W-:Y:S02]  /*1300*/  UIMAD.WIDE.U32 UR20, UR17, UR7, URZ ;  /* 0x00000007111472a5 */ /* 0x010fe4000f8e00ff */
[----:B------:R-:W-:Y:S02]  /*1310*/  UISETP.NE.AND UP1, UPT, UR15, 0x1, UPT ;  /* 0x000000010f00788c */ /* 0x000fe4000bf25270 */
[----:B------:R-:W-:Y:S02]  /*1320*/  UIMAD.WIDE.U32 UR24, UR45, UR7, URZ ;  /* 0x000000072d1872a5 */ /* 0x000fe4000f8e00ff */
[----:B------:R-:W-:Y:S02]  /*1330*/  @UP4 USHF.R.U32.HI UR17, URZ, UR16, UR21 ;  /* 0x00000010ff114299 */ /* 0x000fe40008011615 */
[----:B------:R-:W-:-:S02]  /*1340*/  USHF.R.U32.HI UR4, URZ, UR5, UR19 ;  /* 0x00000005ff047299 */ /* 0x000fc40008011613 */
[----:B------:R-:W-:Y:S01]  /*1350*/  UIMAD.WIDE.U32 UR20, UR17, UR8, URZ ;  /* 0x00000008111472a5 */ /* 0x000fe2000f8e00ff */
[----:B------:R-:W-:Y:S01]  /*1360*/  UMOV UR19, UR23 ;  /* 0x0000001700137c82 */ /* 0x000fe20008000000 */
[----:B------:R-:W-:Y:S02]  /*1370*/  USEL UR4, UR11, UR4, !UP0 ;  /* 0x000000040b047287 */ /* 0x000fe4000c000000 */
[----:B------:R-:W-:Y:S02]  /*1380*/  @UP0 USHF.R.U32.HI UR18, URZ, UR5, UR19 ;  /* 0x00000005ff120299 */ /* 0x000fe40008011613 */
[----:B------:R-:W-:Y:S01]  /*1390*/  @UP1 USHF.R.U32.HI UR17, URZ, UR9, UR21 ;  /* 0x00000009ff111299 */ /* 0x000fe20008011615 */
[----:B------:R-:W-:Y:S01]  /*13a0*/  UMOV UR5, UR25 ;  /* 0x0000001900057c82 */ /* 0x000fe20008000000 */
[----:B------:R-:W-:Y:S02]  /*13b0*/  UIMAD.WIDE.U32 UR22, UR18, UR8, URZ ;  /* 0x00000008121672a5 */ /* 0x000fe4000f8e00ff */
[----:B------:R-:W-:-:S02]  /*13c0*/  USHF.R.U32.HI UR5, URZ, UR16, UR5 ;  /* 0x00000010ff057299 */ /* 0x000fc40008011605 */
[----:B------:R-:W-:Y:S02]  /*13d0*/  @UP1 USHF.R.U32.HI UR18, URZ, UR9, UR23 ;  /* 0x00000009ff121299 */ /* 0x000fe40008011617 */
[----:B------:R-:W-:Y:S02]  /*13e0*/  USEL UR5, UR45, UR5, !UP4 ;  /* 0x000000052d057287 */ /* 0x000fe4000e000000 */
[----:B------:R-:W-:Y:S02]  /*13f0*/  UIMAD UR17, UR17, UR15, URZ ;  /* 0x0000000f111172a4 */ /* 0x000fe4000f8e02ff */
[----:B------:R-:W-:Y:S02]  /*1400*/  UIMAD UR7, UR18, UR15, URZ ;  /* 0x0000000f120772a4 */ /* 0x000fe4000f8e02ff */
[----:B------:R-:W-:Y:S02]  /*1410*/  UISETP.GE.AND UP0, UPT, UR5, UR17, UPT ;  /* 0x000000110500728c */ /* 0x000fe4000bf06270 */
[----:B------:R-:W-:-:S02]  /*1420*/  UIMAD.WIDE.U32 UR20, UR5, UR8, URZ ;  /* 0x00000008051472a5 */ /* 0x000fc4000f8e00ff */
[----:B------:R-:W-:Y:S02]  /*1430*/  UISETP.GE.OR UP0, UPT, UR4, UR7, UP0 ;  /* 0x000000070400728c */ /* 0x000fe40008706670 */
[----:B------:R-:W-:Y:S02]  /*1440*/  USHF.R.U32.HI UR7, URZ, UR9, UR21 ;  /* 0x00000009ff077299 */ /* 0x000fe40008011615 */
[----:B------:R-:W-:Y:S02]  /*1450*/  UIMAD.WIDE.U32 UR16, UR4, UR8, URZ ;  /* 0x00000008041072a5 */ /* 0x000fe4000f8e00ff */
[----:B------:R-:W-:Y:S02]  /*1460*/  USEL UR7, UR5, UR7, !UP1 ;  /* 0x0000000705077287 */ /* 0x000fe4000c800000 */
[----:B------:R-:W-:-:S03]  /*1470*/  UIADD3 UR8, UPT, UPT, -UR5, URZ, URZ ;  /* 0x000000ff05087290 */ /* 0x000fc6000fffe1ff */
[----:B------:R-:W-:Y:S02]  /*1480*/  @!UP0 USHF.R.U32.HI UR16, URZ, UR9, UR17 ;  /* 0x00000009ff108299 */ /* 0x000fe40008011611 */
[----:B------:R-:W-:Y:S02]  /*1490*/  UIADD3 UR17, UPT, UPT, -UR7, URZ, URZ ;  /* 0x000000ff07117290 */ /* 0x000fe4000fffe1ff */
[----:B------:R-:W-:Y:S02]  /*14a0*/  @!UP0 USEL UR16, UR4, UR16, !UP1 ;  /* 0x0000001004108287 */ /* 0x000fe4000c800000 */
[----:B------:R-:W-:Y:S02]  /*14b0*/  UIMAD UR17, UR15, UR17, UR5 ;  /* 0x000000110f1172a4 */ /* 0x000fe4000f8e0205 */
[----:B------:R-:W-:Y:S02]  /*14c0*/  UIADD3 UR9, UPT, UPT, -UR4, URZ, URZ ;  /* 0x000000ff04097290 */ /* 0x000fe4000fffe1ff */
[----:B------:R-:W-:-:S02]  /*14d0*/  @!UP0 UIMAD UR17, UR17, UR18, UR16 ;  /* 0x00000012111182a4 */ /* 0x000fc4000f8e0210 */
[----:B------:R-:W-:Y:S02]  /*14e0*/  @!UP0 UIADD3 UR7, UPT, UPT, UR7, -UR16, URZ ;  /* 0x8000001007078290 */ /* 0x000fe4000fffe0ff */
[----:B------:R-:W-:Y:S02]  /*14f0*/  UIMAD UR8, UR6, UR8, UR45 ;  /* 0x00000008060872a4 */ /* 0x000fe4000f8e022d */
[----:B------:R-:W-:Y:S02]  /*1500*/  @!UP0 UIMAD UR5, UR7, UR15, UR4 ;  /* 0x0000000f070582a4 */ /* 0x000fe4000f8e0204 */
[----:B------:R-:W-:Y:S01]  /*1510*/  UIMAD UR9, UR48, UR9, UR11 ;  /* 0x00000009300972a4 */ /* 0x000fe2000f8e020b */
[----:B------:R-:W-:Y:S01]  /*1520*/  @!UP0 UMOV UR4, UR17 ;  /* 0x0000001100048c82 */ /* 0x000fe20008000000 */
[----:B------:R-:W-:Y:S02]  /*1530*/  UIMAD UR45, UR5, UR6, UR8 ;  /* 0x00000006052d72a4 */ /* 0x000fe4000f8e0208 */
[----:B------:R-:W-:-:S12]  /*1540*/  UIMAD UR48, UR4, UR48, UR9 ;  /* 0x00000030043072a4 */ /* 0x000fd8000f8e0209 */
.L_x_19:
[----:B------:R-:W-:Y:S02]  /*1550*/  UISETP.NE.AND UP1, UPT, UR14, 0x1, UPT ;  /* 0x000000010e00788c */ /* 0x000fe4000bf25270 */
[----:B------:R-:W-:-:S07]  /*1560*/  UISETP.NE.AND UP0, UPT, UR10, 0x2, UPT ;  /* 0x000000020a00788c */ /* 0x000fce000bf05270 */
[----:B------:R-:W-:Y:S05]  /*1570*/  BRA.U UP1, `(.L_x_20) ;  /* 0x0000000101407547 */ /* 0x000fea000b800000 */
[----:B------:R-:W1:Y:S01]  /*1580*/  LDCU.128 UR4, c[0x0][0xb10] ;  /* 0x00016200ff0477ac */ /* 0x000e620008000c00 */
[----:B------:R-:W2:Y:S01]  /*1590*/  LDCU UR9, c[0x0][0xb0c] ;  /* 0x00016180ff0977ac */ /* 0x000ea20008000800 */
[----:B------:R-:W3:Y:S01]  /*15a0*/  LDCU UR8, c[0x0][0xb20] ;  /* 0x00016400ff0877ac */ /* 0x000ee20008000800 */
[----:B-1----:R-:W-:Y:S02]  /*15b0*/  UIMAD.WIDE.U32 UR16, UR48, UR4, URZ ;  /* 0x00000004301072a5 */ /* 0x002fe4000f8e00ff */
[----:B------:R-:W-:Y:S02]  /*15c0*/  UIMAD.WIDE.U32 UR14, UR45, UR7, URZ ;  /* 0x000000072d0e72a5 */ /* 0x000fe4000f8e00ff */
[----:B--2---:R-:W-:-:S03]  /*15d0*/  UISETP.NE.AND UP1, UPT, UR9, 0x1, UPT ;  /* 0x000000010900788c */ /* 0x004fc6000bf25270 */
[----:B------:R-:W-:Y:S02]  /*15e0*/  UMOV UR7, UR17 ;  /* 0x0000001100077c82 */ /* 0x000fe40008000000 */
[----:B------:R-:W-:Y:S02]  /*15f0*/  USHF.R.U32.HI UR4, URZ, UR5, UR7 ;  /* 0x00000005ff047299 */ /* 0x000fe40008011607 */
[----:B---3--:R-:W-:Y:S02]  /*1600*/  USHF.R.U32.HI UR5, URZ, UR8, UR15 ;  /* 0x00000008ff057299 */ /* 0x008fe4000801160f */
[----:B------:R-:W-:Y:S02]  /*1610*/  USEL UR4, UR48, UR4, !UP1 ;  /* 0x0000000430047287 */ /* 0x000fe4000c800000 */
[----:B------:R-:W-:-:S04]  /*1620*/  UISETP.NE.AND UP1, UPT, UR6, 0x1, UPT ;  /* 0x000000010600788c */ /* 0x000fc8000bf25270 */
[----:B------:R-:W-:-:S04]  /*1630*/  USEL UR5, UR45, UR5, !UP1 ;  /* 0x000000052d057287 */ /* 0x000fc8000c800000 */
[----:B------:R-:W-:Y:S02]  /*1640*/  UIADD3 UR7, UPT, UPT, -UR5, UR4, URZ ;  /* 0x0000000405077290 */ /* 0x000fe4000fffe1ff */
[----:B------:R-:W-:Y:S02]  /*1650*/  UIADD3 UR4, UPT, UPT, UR5, -UR4, URZ ;  /* 0x8000000405047290 */ /* 0x000fe4000fffe0ff */
[----:B------:R-:W-:Y:S02]  /*1660*/  UIMAD UR45, UR7, UR6, UR45 ;  /* 0x00000006072d72a4 */ /* 0x000fe4000f8e022d */
[----:B------:R-:W-:-:S12]  /*1670*/  UIMAD UR48, UR4, UR9, UR48 ;  /* 0x00000009043072a4 */ /* 0x000fd8000f8e0230 */
.L_x_20:
[----:B------:R-:W-:Y:S05]  /*1680*/  BRA.U !UP6, `(.L_x_21) ;  /* 0x000000010e0c7547 */ /* 0x000fea000b800000 */
[----:B------:R-:W-:Y:S01]  /*1690*/  UCGABAR_WAIT ;  /* 0x0000000000007dc7 */ /* 0x000fe20008000000 */
[----:B------:R-:W-:Y:S01]  /*16a0*/  CCTL.IVALL ;  /* 0x00000000ff00798f */ /* 0x000fe20002000000 */
[----:B------:R-:W-:Y:S05]  /*16b0*/  BRA `(.L_x_22) ;  /* 0x0000000000047947 */ /* 0x000fea0003800000 */
.L_x_21:
[----:B------:R-:W-:Y:S06]  /*16c0*/  BAR.SYNC.DEFER_BLOCKING 0x0 ;  /* 0x0000000000007b1d */ /* 0x000fec0000010000 */
.L_x_22:
[----:B------:R-:W-:Y:S05]  /*16d0*/  BRA.U UP0, `(.L_x_23) ;  /* 0x0000001500a07547 */ /* 0x000fea000b800000 */
[----:B------:R-:W1:Y:S01]  /*16e0*/  LDCU UR15, c[0x0][0x38c] ;  /* 0x00007180ff0f77ac */ /* 0x000e620008000800 */
[----:B------:R-:W-:Y:S01]  /*16f0*/  HFMA2 R11, -RZ, RZ, 0, 0 ;  /* 0x00000000ff0b7431 */ /* 0x000fe200000001ff */
[----:B------:R-:W-:Y:S01]  /*1700*/  ISETP.NE.AND P2, PT, R14, RZ, P3 ;  /* 0x000000ff0e00720c */ /* 0x000fe20001f45270 */
[----:B------:R-:W-:Y:S01]  /*1710*/  IMAD.MOV.U32 R0, RZ, RZ, 0x1 ;  /* 0x00000001ff007424 */ /* 0x000fe200078e00ff */
[----:B------:R-:W-:Y:S01]  /*1720*/  USHF.L.U32 UR23, UR11, 0x7, URZ ;  /* 0x000000070b177899 */ /* 0x000fe200080006ff */
[----:B------:R-:W-:Y:S01]  /*1730*/  CS2R R8, SRZ ;  /* 0x0000000000087805 */ /* 0x000fe2000001ff00 */
[----:B------:R-:W-:Y:S01]  /*1740*/  UISETP.NE.AND UP1, UPT, UR10, URZ, UPT ;  /* 0x000000ff0a00728c */ /* 0x000fe2000bf25270 */
[----:B------:R-:W-:Y:S01]  /*1750*/  IMAD.MOV.U32 R10, RZ, RZ, 0x1 ;  /* 0x00000001ff0a7424 */ /* 0x000fe200078e00ff */
[----:B------:R-:W2:Y:S01]  /*1760*/  LDCU UR14, c[0x0][0x370] ;  /* 0x00006e00ff0e77ac */ /* 0x000ea20008000800 */
[----:B------:R-:W3:Y:S01]  /*1770*/  LDCU.64 UR26, c[0x0][0x348] ;  /* 0x00006900ff1a77ac */ /* 0x000ee20008000a00 */
[----:B------:R-:W-:-:S02]  /*1780*/  ULOP3.LUT UR23, UR23, 0x80, URZ, 0xc0, !UPT ;  /* 0x0000008017177892 */ /* 0x000fc4000f8ec0ff */
[----:B-1----:R-:W-:Y:S01]  /*1790*/  UIADD3 UR4, UPT, UPT, UR15, 0x3f, URZ ;  /* 0x0000003f0f047890 */ /* 0x002fe2000fffe0ff */
[----:B------:R-:W1:Y:S03]  /*17a0*/  LDCU UR13, c[0x0][0x374] ;  /* 0x00006e80ff0d77ac */ /* 0x000e660008000800 */
[----:B------:R-:W-:Y:S02]  /*17b0*/  USHF.R.S32.HI UR22, URZ, 0x1f, UR4 ;  /* 0x0000001fff167899 */ /* 0x000fe40008011404 */
[----:B------:R-:W-:Y:S02]  /*17c0*/  USEL UR52, UR52, 0x2, UP1 ;  /* 0x0000000234347887 */ /* 0x000fe40008800000 */
[----:B------:R-:W-:Y:S02]  /*17d0*/  ULEA.HI UR22, UR22, UR4, URZ, 0x6 ;  /* 0x0000000416167291 */ /* 0x000fe4000f8f30ff */
[----:B------:R-:W-:-:S02]  /*17e0*/  UIADD3 UR4, UPT, UPT, UR15, -0x1, URZ ;  /* 0xffffffff0f047890 */ /* 0x000fc4000fffe0ff */
[----:B------:R-:W-:Y:S02]  /*17f0*/  USHF.R.S32.HI UR22, URZ, 0x6, UR22 ;  /* 0x00000006ff167899 */ /* 0x000fe40008011416 */
[----:B------:R-:W-:Y:S02]  /*1800*/  UISETP.GE.U32.AND UP2, UPT, UR4, -0x7f, UPT ;  /* 0xffffff810400788c */ /* 0x000fe4000bf46070 */
[----:B------:R-:W-:Y:S02]  /*1810*/  UISETP.LT.U32.AND UP0, UPT, UR22, 0xb, UPT ;  /* 0x0000000b1600788c */ /* 0x000fe4000bf01070 */
[----:B------:R-:W-:Y:S02]  /*1820*/  UIADD3 UR15, UPT, UPT, UR15, 0x7e, URZ ;  /* 0x0000007e0f0f7890 */ /* 0x000fe4000fffe0ff */
[----:B------:R-:W-:Y:S01]  /*1830*/  USEL UR21, UR22, 0xb, UP0 ;  /* 0x0000000b16157887 */ /* 0x000fe20008000000 */
[----:B------:R-:W-:-:S03]  /*1840*/  UMOV UR31, URZ ;  /* 0x000000ff001f7c82 */ /* 0x000fc60008000000 */
[----:B------:R-:W-:Y:S02]  /*1850*/  UIADD3 UR28, UPT, UPT, UR21, -0x1, URZ ;  /* 0xffffffff151c7890 */ /* 0x000fe4000fffe0ff */
[----:B------:R-:W-:Y:S02]  /*1860*/  @UP2 UIADD3 UR28, UPT, UPT, UR21, URZ, URZ ;  /* 0x000000ff151c2290 */ /* 0x000fe4000fffe0ff */
[----:B------:R-:W-:Y:S02]  /*1870*/  UIADD3 UR40, UPT, UPT, UR22, -UR21, URZ ;  /* 0x8000001516287290 */ /* 0x000fe4000fffe0ff */
[----:B------:R-:W-:Y:S02]  /*1880*/  UIADD3 UR25, UPT, UPT, UR28, 0x1, URZ ;  /* 0x000000011c197890 */ /* 0x000fe4000fffe0ff */
[----:B-123--:R-:W-:-:S12]  /*1890*/  UIADD3 UR28, UPT, UPT, -UR28, URZ, URZ ;  /* 0x000000ff1c1c7290 */ /* 0x00efd8000fffe1ff */
.L_x_43:
[----:B------:R-:W-:Y:S01]  /*18a0*/  UISETP.NE.AND UP0, UPT, UR44, URZ, UPT ;  /* 0x000000ff2c00728c */ /* 0x000fe2000bf05270 */
[----:B------:R-:W1:Y:S08]  /*18b0*/  S2UR UR44, SR_CgaCtaId ;  /* 0x00000000002c79c3 */ /* 0x000e700000008800 */
[----:B------:R-:W-:Y:S05]  /*18c0*/  BRA.U UP0, `(.L_x_24) ;  /* 0x0000000100347547 */ /* 0x000fea000b800000 */
[----:B------:R-:W2:Y:S01]  /*18d0*/  S2R R2, SR_CgaCtaId ;  /* 0x0000000000027919 */ /* 0x000ea20000008800 */
[----:B------:R-:W-:-:S04]  /*18e0*/  MOV R3, 0x400 ;  /* 0x0000040000037802 */ /* 0x000fc80000000f00 */
[----:B--2---:R-:W-:Y:S02]  /*18f0*/  LEA R2, R2, R3, 0x18 ;  /* 0x0000000302027211 */ /* 0x004fe400078ec0ff */
[----:B------:R-:W-:-:S03]  /*1900*/  SHF.L.U32 R3, R10, 0x1f, RZ ;  /* 0x0000001f0a037819 */ /* 0x000fc600000006ff */
[----:B------:R-:W-:-:S04]  /*1910*/  IMAD R2, R9, 0x8, R2 ;  /* 0x0000000809027824 */ /* 0x000fc800078e0202 */
[----:B------:R-:W2:Y:S02]  /*1920*/  SYNCS.PHASECHK.TRANS64.TRYWAIT P0, [R2+URZ+0x150], R3 ;  /* 0x00015003020075a7 */ /* 0x000ea400080011ff */
[----:B--2---:R-:W-:Y:S05]  /*1930*/  @!P0 BRA `(.L_x_25) ;  /* 0x000000c800608947 */ /* 0x004fea0003800000 */
.L_x_325:
[----:B------:R2:W-:Y:S02]  /*1940*/  SYNCS.ARRIVE.TRANS64.A1T0 RZ, [R2+URZ+0x140], RZ ;  /* 0x000140ff02ff79a7 */ /* 0x0005e400081000ff */
[----:B--2---:R-:W-:-:S05]  /*1950*/  VIADD R2, R9, 0x1 ;  /* 0x0000000109027836 */ /* 0x004fca0000000000 */
[----:B------:R-:W-:-:S04]  /*1960*/  ISETP.NE.AND P0, PT, R2, 0x2, PT ;  /* 0x000000020200780c */ /* 0x000fc80003f05270 */
[----:B------:R-:W-:Y:S02]  /*1970*/  SEL R3, RZ, 0x1, P0 ;  /* 0x00000001ff037807 */ /* 0x000fe40000000000 */
[----:B------:R-:W-:Y:S02]  /*1980*/  SEL R9, R2, RZ, P0 ;  /* 0x000000ff02097207 */ /* 0x000fe40000000000 */
[----:B------:R-:W-:-:S07]  /*1990*/  LOP3.LUT R10, R10, R3, RZ, 0x3c, !PT ;  /* 0x000000030a0a7212 */ /* 0x000fce00078e3cff */
.L_x_24:
[----:B------:R-:W-:Y:S01]  /*19a0*/  UMOV UR24, 0x400 ;  /* 0x0000040000187882 */ /* 0x000fe20000000000 */
[----:B------:R-:W-:Y:S01]  /*19b0*/  UISETP.GE.U32.AND UP0, UPT, UR15, 0x7f, UPT ;  /* 0x0000007f0f00788c */ /* 0x000fe2000bf06070 */
[----:B------:R-:W-:Y:S01]  /*19c0*/  SHF.L.U32 R2, R0, 0x1f, RZ ;  /* 0x0000001f00027819 */ /* 0x000fe200000006ff */
[----:B-1----:R-:W-:Y:S02]  /*19d0*/  ULEA UR24, UR44, UR24, 0x18 ;  /* 0x000000182c187291 */ /* 0x002fe4000f8ec0ff */
[----:B------:R-:W-:Y:S02]  /*19e0*/  ULEA.HI UR35, UR48, UR48, URZ, 0x1 ;  /* 0x0000003030237291 */ /* 0x000fe4000f8f08ff */
[----:B------:R-:W-:Y:S02]  /*19f0*/  ULEA UR4, UR31, UR24, 0x3 ;  /* 0x000000181f047291 */ /* 0x000fe4000f8e18ff */
[----:B------:R-:W-:Y:S02]  /*1a00*/  USHF.L.U32 UR35, UR35, 0x7, URZ ;  /* 0x0000000723237899 */ /* 0x000fe400080006ff */
[----:B------:R-:W-:-:S02]  /*1a10*/  ULEA UR11, UR45, UR23, 0x8 ;  /* 0x000000172d0b7291 */ /* 0x000fc4000f8e40ff */
[----:B------:R-:W-:-:S03]  /*1a20*/  ULOP3.LUT UR35, UR23, 0xffffff00, UR35, 0xf8, !UPT ;  /* 0xffffff0017237892 */ /* 0x000fc6000f8ef823 */
[----:B------:R1:W2:Y:S01]  /*1a30*/  SYNCS.PHASECHK.TRANS64.TRYWAIT P0, [UR4+0x58], R2 ;  /* 0x00005802ff0075a7 */ /* 0x0002a20008001104 */
[----:B------:R-:W-:Y:S01]  /*1a40*/  UMOV UR4, URZ ;  /* 0x000000ff00047c82 */ /* 0x000fe20008000000 */
[----:B------:R-:W-:Y:S07]  /*1a50*/  BRA.U !UP0, `(.L_x_26) ;  /* 0x0000000108bc7547 */ /* 0x000fee000b800000 */
[----:B------:R-:W-:Y:S01]  /*1a60*/  UMOV UR5, UR28 ;  /* 0x0000001c00057c82 */ /* 0x000fe20008000000 */
[----:B------:R-:W-:Y:S01]  /*1a70*/  UMOV UR20, UR31 ;  /* 0x0000001f00147c82 */ /* 0x000fe20008000000 */
[----:B------:R-:W-:-:S05]  /*1a80*/  UMOV UR34, URZ ;  /* 0x000000ff00227c82 */ /* 0x000fca0008000000 */
.L_x_32:
[----:B------:R-:W-:Y:S01]  /*1a90*/  ULEA UR33, UR20, UR24, 0x3 ;  /* 0x0000001814217291 */ /* 0x000fe2000f8e18ff */
[----:B-1-3--:R-:W-:Y:S01]  /*1aa0*/  @P3 MOV R2, 0x8000 ;  /* 0x0000800000023802 */ /* 0x00afe20000000f00 */
[----:B--2-4-:R-:W-:Y:S10]  /*1ab0*/  @P0 BRA `(.L_x_27) ;  /* 0x00000000000c0947 */ /* 0x014ff40003800000 */
[----:B------:R-:W-:-:S04]  /*1ac0*/  SHF.L.U32 R4, R0, 0x1f, RZ ;  /* 0x0000001f00047819 */ /* 0x000fc800000006ff */
[----:B------:R-:W1:Y:S02]  /*1ad0*/  SYNCS.PHASECHK.TRANS64.TRYWAIT P0, [UR33+0x58], R4 ;  /* 0x00005804ff0075a7 */ /* 0x000e640008001121 */
[----:B-1----:R-:W-:Y:S05]  /*1ae0*/  @!P0 BRA `(.L_x_28) ;  /* 0x000000c800088947 */ /* 0x002fea0003800000 */
.L_x_27:
[----:B------:R2:W-:Y:S01]  /*1af0*/  @P3 SYNCS.ARRIVE.TRANS64 RZ, [UR33], R2 ;  /* 0x00000002ffff39a7 */ /* 0x0005e20008000021 */
[----:B------:R-:W-:Y:S02]  /*1b00*/  ULOP3.LUT UR4, UR52, 0x2, URZ, 0xfc, !UPT ;  /* 0x0000000234047892 */ /* 0x000fe4000f8efcff */
[----:B------:R-:W-:Y:S02]  /*1b10*/  UIADD3 UR5, UPT, UPT, UR5, 0x1, URZ ;  /* 0x0000000105057890 */ /* 0x000fe4000fffe0ff */
[----:B------:R-:W-:Y:S02]  /*1b20*/  UISETP.NE.AND UP0, UPT, UR4, 0x2, UPT ;  /* 0x000000020400788c */ /* 0x000fe4000bf05270 */
[----:B------:R-:W-:-:S07]  /*1b30*/  UISETP.NE.AND UP2, UPT, UR5, 0x1, UPT ;  /* 0x000000010500788c */ /* 0x000fce000bf45270 */
[----:B------:R-:W-:Y:S05]  /*1b40*/  BRA.U UP0, `(.L_x_29) ;  /* 0x0000000100047547 */ /* 0x000fea000b800000 */
[----:B------:R-:W-:Y:S05]  /*1b50*/  BPT.TRAP 0x1 ;  /* 0x000000040000795c */ /* 0x000fea0000300000 */
.L_x_29:
[----:B------:R-:W-:Y:S04]  /*1b60*/  BSSY.RECONVERGENT B0, `(.L_x_30) ;  /* 0x0000003000007945 */ /* 0x000fe80003800200 */
[----:B------:R-:W-:Y:S05]  /*1b70*/  @!P2 BRA `(.L_x_31) ;  /* 0x000000000004a947 */ /* 0x000fea0003800000 */
[----:B------:R-:W-:Y:S05]  /*1b80*/  BPT.TRAP 0x1 ;  /* 0x000000040000795c */ /* 0x000fea0000300000 */
.L_x_31:
[----:B------:R-:W-:Y:S05]  /*1b90*/  BSYNC.RECONVERGENT B0 ;  /* 0x0000000000007941 */ /* 0x000fea0003800200 */
.L_x_30:
[----:B------:R-:W-:Y:S02]  /*1ba0*/  UIADD3 UR31, UPT, UPT, UR20, 0x1, URZ ;  /* 0x00000001141f7890 */ /* 0x000fe4000fffe0ff */
[----:B------:R-:W-:Y:S02]  /*1bb0*/  ULEA UR8, UR20, UR24, 0xd ;  /* 0x0000001814087291 */ /* 0x000fe4000f8e68ff */
[----:B------:R-:W-:Y:S02]  /*1bc0*/  UISETP.NE.AND UP0, UPT, UR31, 0xb, UPT ;  /* 0x0000000b1f00788c */ /* 0x000fe4000bf05270 */
[----:B------:R-:W-:Y:S02]  /*1bd0*/  UIADD3 UR18, UP1, UPT, UR26, 0x80, URZ ;  /* 0x000000801a127890 */ /* 0x000fe4000ff3e0ff */
[----:B------:R-:W-:Y:S02]  /*1be0*/  USEL UR6, URZ, 0x1, UP0 ;  /* 0x00000001ff067887 */ /* 0x000fe40008000000 */
[----:B------:R-:W-:-:S02]  /*1bf0*/  USEL UR31, UR31, URZ, UP0 ;  /* 0x000000ff1f1f7287 */ /* 0x000fc40008000000 */
[----:B------:R-:W-:Y:S02]  /*1c00*/  UIADD3 UR16, UP0, UPT, UR26, 0x180, URZ ;  /* 0x000001801a107890 */ /* 0x000fe4000ff1e0ff */
[----:B------:R-:W-:Y:S01]  /*1c10*/  ULEA UR4, UR31, UR24, 0x3 ;  /* 0x000000181f047291 */ /* 0x000fe2000f8e18ff */
[----:B------:R-:W-:Y:S01]  /*1c20*/  LOP3.LUT R0, R0, UR6, RZ, 0x3c, !PT ;  /* 0x0000000600007c12 */ /* 0x000fe2000f8e3cff */
[----:B------:R-:W-:Y:S02]  /*1c30*/  ULOP3.LUT UR33, UR33, 0xfefffff8, URZ, 0xc0, !UPT ;  /* 0xfefffff821217892 */ /* 0x000fe4000f8ec0ff */
[----:B------:R-:W-:Y:S01]  /*1c40*/  UIADD3.X UR19, UPT, UPT, URZ, UR27, URZ, UP1, !UPT ;  /* 0x0000001bff137290 */ /* 0x000fe20008ffe4ff */
[----:B--2---:R-:W-:Y:S01]  /*1c50*/  SHF.L.U32 R2, R0, 0x1f, RZ ;  /* 0x0000001f00027819 */ /* 0x004fe200000006ff */
[----:B------:R-:W-:Y:S02]  /*1c60*/  UIADD3 UR32, UPT, UPT, UR8, 0xc400, URZ ;  /* 0x0000c40008207890 */ /* 0x000fe4000fffe0ff */
[----:B------:R-:W-:Y:S01]  /*1c70*/  UIADD3 UR8, UPT, UPT, UR8, 0x22400, URZ ;  /* 0x0002240008087890 */ /* 0x000fe2000fffe0ff */
[----:B------:R3:W4:Y:S01]  /*1c80*/  SYNCS.PHASECHK.TRANS64.TRYWAIT P0, [UR4+0x58], R2 ;  /* 0x00005802ff0075a7 */ /* 0x0007220008001104 */
[----:B------:R-:W-:Y:S01]  /*1c90*/  UIADD3.X UR17, UPT, UPT, URZ, UR27, URZ, UP0, !UPT ;  /* 0x0000001bff117290 */ /* 0x000fe200087fe4ff */
[----:B------:R-:W-:Y:S01]  /*1ca0*/  UMOV UR6, 0x0 ;  /* 0x0000000000067882 */ /* 0x000fe20000000000 */
[----:B------:R-:W-:Y:S01]  /*1cb0*/  UMOV UR7, 0x10000000 ;  /* 0x1000000000077882 */ /* 0x000fe20000000000 */
[----:B------:R-:W-:Y:S01]  /*1cc0*/  UMOV UR10, UR34 ;  /* 0x00000022000a7c82 */ /* 0x000fe20008000000 */
[----:B------:R-:W-:Y:S01]  /*1cd0*/  UMOV UR12, UR36 ;  /* 0x00000024000c7c82 */ /* 0x000fe20008000000 */
[----:B------:R-:W-:Y:S01]  /*1ce0*/  UMOV UR9, UR33 ;  /* 0x0000002100097c82 */ /* 0x000fe20008000000 */
[----:B------:R2:W-:Y:S01]  /*1cf0*/  UTMALDG.3D.2CTA [UR32], [UR18], desc[UR6] ;  /* 0x00000620120075b4 */ /* 0x0005e20008211000 */
[----:B------:R-:W-:Y:S01]  /*1d00*/  UMOV UR4, UR25 ;  /* 0x0000001900047c82 */ /* 0x000fe20008000000 */
[----:B------:R-:W-:Y:S01]  /*1d10*/  UMOV UR20, UR31 ;  /* 0x0000001f00147c82 */ /* 0x000fe20008000000 */
[----:B------:R3:W-:Y:S01]  /*1d20*/  UTMALDG.3D.2CTA [UR8], [UR16], desc[UR6] ;  /* 0x00000608100075b4 */ /* 0x0007e20008211000 */
[----:B--2---:R-:W-:Y:S01]  /*1d30*/  UIADD3 UR34, UPT, UPT, UR34, 0x40, URZ ;  /* 0x0000004022227890 */ /* 0x004fe2000fffe0ff */
[----:B------:R-:W-:Y:S11]  /*1d40*/  BRA.U UP2, `(.L_x_32) ;  /* 0xfffffffd02507547 */ /* 0x000ff6000b83ffff */
.L_x_26:
[----:B--2-4-:R-:W-:Y:S01]  /*1d50*/  PLOP3.LUT P0, PT, PT, PT, UP3, 0x80, 0x8 ;  /* 0x000000000008781c */ /* 0x014fe20003f0f038 */
[----:B------:R-:W-:Y:S01]  /*1d60*/  ULEA UR5, UR31, UR24, 0x3 ;  /* 0x000000181f057291 */ /* 0x000fe2000f8e18ff */
[----:B-1-3--:R-:W-:Y:S01]  /*1d70*/  SHF.L.U32 R2, R0, 0x1f, RZ ;  /* 0x0000001f00027819 */ /* 0x00afe200000006ff */
[----:B------:R-:W-:-:S10]  /*1d80*/  UISETP.GT.AND UP0, UPT, UR22, UR21, UPT ;  /* 0x000000151600728c */ /* 0x000fd4000bf04270 */
[----:B------:R-:W-:Y:S01]  /*1d90*/  @!P0 SYNCS.ARRIVE.TRANS64.A1T0 RZ, [UR24+0xf8], RZ ;  /* 0x0000f8ffffff89a7 */ /* 0x000fe20008100018 */
[----:B------:R1:W2:Y:S01]  /*1da0*/  SYNCS.PHASECHK.TRANS64.TRYWAIT P0, [UR5+0x58], R2 ;  /* 0x00005802ff0075a7 */ /* 0x0002a20008001105 */
[----:B------:R-:W-:Y:S05]  /*1db0*/  BRA.U !UP0, `(.L_x_33) ;  /* 0x0000000108bc7547 */ /* 0x000fea000b800000 */
[----:B------:R-:W-:Y:S01]  /*1dc0*/  UIADD3 UR5, UPT, UPT, UR40, UR4, URZ ;  /* 0x0000000428057290 */ /* 0x000fe2000fffe0ff */
[----:B------:R-:W-:-:S11]  /*1dd0*/  UMOV UR34, UR31 ;  /* 0x0000001f00227c82 */ /* 0x000fd60008000000 */
.L_x_39:
[----:B------:R-:W-:Y:S01]  /*1de0*/  ULEA UR17, UR34, UR24, 0x3 ;  /* 0x0000001822117291 */ /* 0x000fe2000f8e18ff */
[----:B-1----:R-:W-:Y:S01]  /*1df0*/  @P3 MOV R2, 0x8000 ;  /* 0x0000800000023802 */ /* 0x002fe20000000f00 */
[----:B--2-4-:R-:W-:Y:S10]  /*1e00*/  @P0 BRA `(.L_x_34) ;  /* 0x00000000000c0947 */ /* 0x014ff40003800000 */
[----:B------:R-:W-:-:S04]  /*1e10*/  SHF.L.U32 R4, R0, 0x1f, RZ ;  /* 0x0000001f00047819 */ /* 0x000fc800000006ff */
[----:B------:R-:W1:Y:S02]  /*1e20*/  SYNCS.PHASECHK.TRANS64.TRYWAIT P0, [UR17+0x58], R4 ;  /* 0x00005804ff0075a7 */ /* 0x000e640008001111 */
[----:B-1----:R-:W-:Y:S05]  /*1e30*/  @!P0 BRA `(.L_x_35) ;  /* 0x000000c4004c8947 */ /* 0x002fea0003800000 */
.L_x_34:
[----:B------:R2:W-:Y:S01]  /*1e40*/  @P3 SYNCS.ARRIVE.TRANS64 RZ, [UR17], R2 ;  /* 0x00000002ffff39a7 */ /* 0x0005e20008000011 */
[----:B------:R-:W-:-:S04]  /*1e50*/  ULOP3.LUT UR6, UR52, 0x2, URZ, 0xfc, !UPT ;  /* 0x0000000234067892 */ /* 0x000fc8000f8efcff */
[----:B------:R-:W-:-:S09]  /*1e60*/  UISETP.NE.AND UP0, UPT, UR6, 0x2, UPT ;  /* 0x000000020600788c */ /* 0x000fd2000bf05270 */
[----:B------:R-:W-:Y:S05]  /*1e70*/  BRA.U UP0, `(.L_x_36) ;  /* 0x0000000100047547 */ /* 0x000fea000b800000 */
[----:B------:R-:W-:Y:S05]  /*1e80*/  BPT.TRAP 0x1 ;  /* 0x000000040000795c */ /* 0x000fea0000300000 */
.L_x_36:
[----:B------:R-:W-:Y:S04]  /*1e90*/  BSSY.RECONVERGENT B0, `(.L_x_37) ;  /* 0x0000003000007945 */ /* 0x000fe80003800200 */
[----:B------:R-:W-:Y:S05]  /*1ea0*/  @!P2 BRA `(.L_x_38) ;  /* 0x000000000004a947 */ /* 0x000fea0003800000 */
[----:B------:R-:W-:Y:S05]  /*1eb0*/  BPT.TRAP 0x1 ;  /* 0x000000040000795c */ /* 0x000fea0000300000 */
.L_x_38:
[----:B------:R-:W-:Y:S05]  /*1ec0*/  BSYNC.RECONVERGENT B0 ;  /* 0x0000000000007941 */ /* 0x000fea0003800200 */
.L_x_37:
        /* <DEDUP_REMOVED lines=9> */
[----:B------:R-:W-:Y:S02]  /*1f60*/  USHF.L.U32 UR18, UR4, 0x6, URZ ;  /* 0x0000000604127899 */ /* 0x000fe400080006ff */
[----:B------:R-:W-:Y:S01]  /*1f70*/  ULOP3.LUT UR17, UR17, 0xfefffff8, URZ, 0xc0, !UPT ;  /* 0xfefffff811117892 */ /* 0x000fe2000f8ec0ff */
[----:B--2---:R-:W-:Y:S01]  /*1f80*/  SHF.L.U32 R2, R0, 0x1f, RZ ;  /* 0x0000001f00027819 */ /* 0x004fe200000006ff */
[----:B------:R-:W-:Y:S02]  /*1f90*/  UIADD3 UR16, UPT, UPT, UR8, 0xc400, URZ ;  /* 0x0000c40008107890 */ /* 0x000fe4000fffe0ff */
[----:B------:R-:W-:Y:S01]  /*1fa0*/  UIADD3.X UR43, UPT, UPT, URZ, UR27, URZ, UP1, !UPT ;  /* 0x0000001bff2b7290 */ /* 0x000fe20008ffe4ff */
[----:B------:R3:W4:Y:S01]  /*1fb0*/  SYNCS.PHASECHK.TRANS64.TRYWAIT P0, [UR6+0x58], R2 ;  /* 0x00005802ff0075a7 */ /* 0x0007220008001106 */
[----:B------:R-:W-:-:S02]  /*1fc0*/  UIADD3 UR8, UPT, UPT, UR8, 0x22400, URZ ;  /* 0x0002240008087890 */ /* 0x000fc4000fffe0ff */
[----:B------:R-:W-:Y:S01]  /*1fd0*/  UIADD3.X UR33, UPT, UPT, URZ, UR27, URZ, UP0, !UPT ;  /* 0x0000001bff217290 */ /* 0x000fe200087fe4ff */
[----:B------:R-:W-:Y:S01]  /*1fe0*/  UMOV UR6, 0x0 ;  /* 0x0000000000067882 */ /* 0x000fe20000000000 */
[----:B------:R-:W-:Y:S01]  /*1ff0*/  UMOV UR7, 0x10000000 ;  /* 0x1000000000077882 */ /* 0x000fe20000000000 */
[----:B------:R-:W-:Y:S01]  /*2000*/  UMOV UR19, UR35 ;  /* 0x0000002300137c82 */ /* 0x000fe20008000000 */
[----:B------:R-:W-:Y:S01]  /*2010*/  UMOV UR20, UR36 ;  /* 0x0000002400147c82 */ /* 0x000fe20008000000 */
[----:B------:R-:W-:Y:S01]  /*2020*/  UMOV UR12, UR36 ;  /* 0x00000024000c7c82 */ /* 0x000fe20008000000 */
[----:B------:R-:W-:Y:S01]  /*2030*/  UMOV UR9, UR17 ;  /* 0x0000001100097c82 */ /* 0x000fe20008000000 */
[----:B------:R-:W-:Y:S01]  /*2040*/  UMOV UR10, UR18 ;  /* 0x00000012000a7c82 */ /* 0x000fe20008000000 */
[----:B------:R3:W-:Y:S01]  /*2050*/  UTMALDG.3D.2CTA [UR16], [UR42], desc[UR6] ;  /* 0x000006102a0075b4 */ /* 0x0007e20008211000 */
[----:B------:R-:W-:Y:S01]  /*2060*/  UIADD3 UR4, UPT, UPT, UR4, 0x1, URZ ;  /* 0x0000000104047890 */ /* 0x000fe2000fffe0ff */
[----:B------:R-:W-:-:S03]  /*2070*/  UMOV UR34, UR31 ;  /* 0x0000001f00227c82 */ /* 0x000fc60008000000 */
[----:B------:R-:W-:Y:S01]  /*2080*/  UISETP.NE.AND UP0, UPT, UR4, UR5, UPT ;  /* 0x000000050400728c */ /* 0x000fe2000bf05270 */
[----:B------:R3:W-:Y:S08]  /*2090*/  UTMALDG.3D.2CTA [UR8], [UR32], desc[UR6] ;  /* 0x00000608200075b4 */ /* 0x0007f00008211000 */
[----:B---3--:R-:W-:Y:S05]  /*20a0*/  BRA.U UP0, `(.L_x_39) ;  /* 0xfffffffd004c7547 */ /* 0x008fea000b83ffff */
.L_x_33:
[C---:B-1----:R-:W-:Y:S01]  /*20b0*/  LEA R3, R8.reuse, UR24, 0x3 ;  /* 0x0000001808037c11 */ /* 0x042fe2000f8e18ff */
[----:B------:R-:W-:Y:S01]  /*20c0*/  NOP ;  /* 0x0000000000007918 */ /* 0x000fe20000000000 */
[----:B------:R-:W-:Y:S02]  /*20d0*/  SHF.L.U32 R2, R11, 0x1f, RZ ;  /* 0x0000001f0b027819 */ /* 0x000fe400000006ff */
[----:B------:R-:W-:Y:S02]  /*20e0*/  LEA R4, R8, UR24, 0x4 ;  /* 0x0000001808047c11 */ /* 0x000fe4000f8e20ff */
[----:B--2-4-:R-:W1:Y:S02]  /*20f0*/  SYNCS.PHASECHK.TRANS64.TRYWAIT P0, [R3+URZ+0x100], R2 ;  /* 0x00010002030075a7 */ /* 0x014e6400080011ff */
[----:B-1----:R-:W-:Y:S05]  /*2100*/  @!P0 BRA `(.L_x_40) ;  /* 0x000000c000b08947 */ /* 0x002fea0003800000 */
.L_x_328:
[----:B------:R-:W2:Y:S01]  /*2110*/  LDS.128 R4, [R4+0x170] ;  /* 0x0001700004047984 */ /* 0x000ea20000000c00 */
[----:B-1----:R-:W-:Y:S01]  /*2120*/  VIADD R3, R3, 0x110 ;  /* 0x0000011003037836 */ /* 0x002fe20000000000 */
[----:B------:R-:W-:Y:S01]  /*2130*/  UISETP.GE.AND UP0, UPT, UR37, 0x1, UPT ;  /* 0x000000012500788c */ /* 0x000fe2000bf06270 */
[----:B------:R-:W-:Y:S01]  /*2140*/  @!PT LDS RZ, [RZ] ;  /* 0x00000000fffff984 */ /* 0x000fe20000000800 */
[----:B------:R-:W-:Y:S01]  /*2150*/  @!PT LDS RZ, [RZ] ;  /* 0x00000000fffff984 */ /* 0x000fe20000000800 */
[----:B------:R-:W-:Y:S01]  /*2160*/  @!PT LDS RZ, [RZ] ;  /* 0x00000000fffff984 */ /* 0x000fe20000000800 */
[----:B------:R-:W-:Y:S01]  /*2170*/  @!PT LDS RZ, [RZ] ;  /* 0x00000000fffff984 */ /* 0x000fe20000000800 */
[----:B------:R1:W-:Y:S06]  /*2180*/  MEMBAR.ALL.CTA ;  /* 0x0000000000007992 */ /* 0x0003ec0000008000 */
[----:B-1----:R-:W1:Y:S01]  /*2190*/  FENCE.VIEW.ASYNC.S ;  /* 0x00000000000073c6 */ /* 0x002e620000000000 */
[----:B------:R-:W-:-:S04]  /*21a0*/  PRMT R3, RZ, 0x654, R3 ;  /* 0x00000654ff037816 */ /* 0x000fc80000000003 */
[----:B-1----:R1:W-:Y:S01]  /*21b0*/  SYNCS.ARRIVE.TRANS64.RED.A1T0 RZ, [R3+URZ], RZ ;  /* 0x000000ff03ff79a7 */ /* 0x0023e200081004ff */
[----:B--2---:R-:W-:-:S13]  /*21c0*/  LOP3.LUT P0, RZ, R6, 0x1, RZ, 0xc0, !PT ;  /* 0x0000000106ff7812 */ /* 0x004fda000780c0ff */
[----:B------:R-:W-:Y:S01]  /*21d0*/  VOTEU.ANY UP1, P0 ;  /* 0x0000000000ff7886 */ /* 0x000fe20000020100 */
[----:B------:R-:W-:Y:S02]  /*21e0*/  PLOP3.LUT P1, PT, PT, PT, UP1, 0x80, 0x8 ;  /* 0x000000000008781c */ /* 0x000fe40003f2f018 */
[----:B------:R-:W-:-:S11]  /*21f0*/  PLOP3.LUT P0, PT, PT, PT, UP1, 0x80, 0x8 ;  /* 0x000000000008781c */ /* 0x000fd60003f0f018 */
[----:B------:R-:W-:-:S04]  /*2200*/  @P1 LOP3.LUT R2, R5, 0xffff, RZ, 0xc0, !PT ;  /* 0x0000ffff05021812 */ /* 0x000fc800078ec0ff */
[----:B------:R-:W-:Y:S02]  /*2210*/  @P1 R2UR UR4, R2 ;  /* 0x00000000020412ca */ /* 0x000fe400000e0000 */
[----:B------:R-:W-:-:S04]  /*2220*/  @P1 MOV R2, R4 ;  /* 0x0000000400021202 */ /* 0x000fc80000000f00 */
[----:B------:R-:W-:Y:S02]  /*2230*/  @P0 R2UR UR30, R2 ;  /* 0x00000000021e02ca */ /* 0x000fe400000e0000 */
[----:B------:R-:W-:-:S05]  /*2240*/  PLOP3.LUT P0, PT, PT, PT, UP1, 0x80, 0x8 ;  /* 0x000000000008781c */ /* 0x000fca0003f0f018 */
[----:B------:R-:W-:Y:S01]  /*2250*/  @UP1 UMOV UR29, UR4 ;  /* 0x00000004001d1c82 */ /* 0x000fe20008000000 */
[----:B-1----:R-:W-:Y:S07]  /*2260*/  BRA.U !UP0, `(.L_x_41) ;  /* 0x0000000108b87547 */ /* 0x002fee000b800000 */
[----:B------:R-:W1:Y:S01]  /*2270*/  LDCU.128 UR4, c[0x0][0xb10] ;  /* 0x00016200ff0477ac */ /* 0x000e620008000c00 */
[----:B------:R-:W2:Y:S01]  /*2280*/  LDCU UR10, c[0x0][0xb20] ;  /* 0x00016400ff0a77ac */ /* 0x000ea20008000800 */
[----:B------:R-:W3:Y:S01]  /*2290*/  LDCU UR11, c[0x0][0xb0c] ;  /* 0x00016180ff0b77ac */ /* 0x000ee20008000800 */
[----:B------:R-:W4:Y:S01]  /*22a0*/  LDCU.64 UR8, c[0x0][0xb28] ;  /* 0x00016500ff0877ac */ /* 0x000f220008000a00 */
[----:B------:R-:W-:Y:S02]  /*22b0*/  UISETP.NE.AND UP3, UPT, UR37, 0x1, UPT ;  /* 0x000000012500788c */ /* 0x000fe4000bf65270 */
[----:B-1----:R-:W-:Y:S02]  /*22c0*/  UIMAD.WIDE.U32 UR32, UR13, UR7, URZ ;  /* 0x000000070d2072a5 */ /* 0x002fe4000f8e00ff */
[----:B------:R-:W-:Y:S02]  /*22d0*/  UIMAD.WIDE.U32 UR16, UR29, UR7, URZ ;  /* 0x000000071d1072a5 */ /* 0x000fe4000f8e00ff */
[----:B------:R-:W-:-:S02]  /*22e0*/  UIMAD.WIDE.U32 UR18, UR14, UR4, URZ ;  /* 0x000000040e1272a5 */ /* 0x000fc4000f8e00ff */
[----:B------:R-:W-:Y:S01]  /*22f0*/  UISETP.NE.AND UP0, UPT, UR6, 0x1, UPT ;  /* 0x000000010600788c */ /* 0x000fe2000bf05270 */
[----:B------:R-:W-:Y:S01]  /*2300*/  UMOV UR7, UR33 ;  /* 0x0000002100077c82 */ /* 0x000fe20008000000 */
[----:B---3--:R-:W-:Y:S02]  /*2310*/  UISETP.NE.AND UP2, UPT, UR11, 0x1, UPT ;  /* 0x000000010b00788c */ /* 0x008fe4000bf45270 */
[----:B--2---:R-:W-:Y:S02]  /*2320*/  USHF.R.U32.HI UR7, URZ, UR10, UR7 ;  /* 0x0000000aff077299 */ /* 0x004fe40008011607 */
[----:B------:R-:W-:Y:S02]  /*2330*/  USHF.R.U32.HI UR12, URZ, UR5, UR19 ;  /* 0x00000005ff0c7299 */ /* 0x000fe40008011613 */
[----:B------:R-:W-:Y:S02]  /*2340*/  USEL UR7, UR13, UR7, !UP0 ;  /* 0x000000070d077287 */ /* 0x000fe4000c000000 */
[----:B------:R-:W-:-:S02]  /*2350*/  USEL UR12, UR14, UR12, !UP2 ;  /* 0x0000000c0e0c7287 */ /* 0x000fc4000d000000 */
[----:B----4-:R-:W-:Y:S02]  /*2360*/  UIMAD.WIDE.U32 UR32, UR7, UR8, URZ ;  /* 0x00000008072072a5 */ /* 0x010fe4000f8e00ff */
[----:B------:R-:W-:Y:S02]  /*2370*/  UIMAD.WIDE.U32 UR18, UR30, UR4, URZ ;  /* 0x000000041e1272a5 */ /* 0x000fe4000f8e00ff */
[----:B------:R-:W-:Y:S02]  /*2380*/  USHF.R.U32.HI UR17, URZ, UR10, UR17 ;  /* 0x0000000aff117299 */ /* 0x000fe40008011611 */
[----:B------:R-:W-:Y:S02]  /*2390*/  UIMAD.WIDE.U32 UR34, UR12, UR8, URZ ;  /* 0x000000080c2272a5 */ /* 0x000fe4000f8e00ff */
[----:B------:R-:W-:Y:S02]  /*23a0*/  @UP3 USHF.R.U32.HI UR7, URZ, UR9, UR33 ;  /* 0x00000009ff073299 */ /* 0x000fe40008011621 */
[----:B------:R-:W-:-:S02]  /*23b0*/  USHF.R.U32.HI UR19, URZ, UR5, UR19 ;  /* 0x00000005ff137299 */ /* 0x000fc40008011613 */
[----:B------:R-:W-:Y:S02]  /*23c0*/  USEL UR17, UR29, UR17, !UP0 ;  /* 0x000000111d117287 */ /* 0x000fe4000c000000 */
[----:B------:R-:W-:Y:S02]  /*23d0*/  @UP3 USHF.R.U32.HI UR12, URZ, UR9, UR35 ;  /* 0x00000009ff0c3299 */ /* 0x000fe40008011623 */
[----:B------:R-:W-:Y:S02]  /*23e0*/  UIMAD UR7, UR37, UR7, URZ ;  /* 0x00000007250772a4 */ /* 0x000fe4000f8e02ff */
[----:B------:R-:W-:Y:S02]  /*23f0*/  USEL UR19, UR30, UR19, !UP2 ;  /* 0x000000131e137287 */ /* 0x000fe4000d000000 */
[----:B------:R-:W-:Y:S02]  /*2400*/  UIMAD UR4, UR37, UR12, URZ ;  /* 0x0000000c250472a4 */ /* 0x000fe4000f8e02ff */
[----:B------:R-:W-:-:S02]  /*2410*/  UISETP.GE.AND UP0, UPT, UR17, UR7, UPT ;  /* 0x000000071100728c */ /* 0x000fc4000bf06270 */
[----:B------:R-:W-:Y:S02]  /*2420*/  UIMAD.WIDE.U32 UR34, UR17, UR8, URZ ;  /* 0x00000008112272a5 */ /* 0x000fe4000f8e00ff */
[----:B------:R-:W-:Y:S02]  /*2430*/  UISETP.GE.OR UP0, UPT, UR19, UR4, UP0 ;  /* 0x000000041300728c */ /* 0x000fe40008706670 */
[----:B------:R-:W-:Y:S02]  /*2440*/  USHF.R.U32.HI UR4, URZ, UR9, UR35 ;  /* 0x00000009ff047299 */ /* 0x000fe40008011623 */
[----:B------:R-:W-:Y:S02]  /*2450*/  UIMAD.WIDE.U32 UR32, UR19, UR8, URZ ;  /* 0x00000008132072a5 */ /* 0x000fe4000f8e00ff */
[----:B------:R-:W-:Y:S02]  /*2460*/  USEL UR4, UR17, UR4, !UP3 ;  /* 0x0000000411047287 */ /* 0x000fe4000d800000 */
[----:B------:R-:W-:-:S02]  /*2470*/  UIADD3 UR5, UPT, UPT, -UR17, URZ, URZ ;  /* 0x000000ff11057290 */ /* 0x000fc4000fffe1ff */
[----:B------:R-:W-:Y:S02]  /*2480*/  UIADD3 UR8, UPT, UPT, -UR4, URZ, URZ ;  /* 0x000000ff04087290 */ /* 0x000fe4000fffe1ff */
[----:B------:R-:W-:Y:S02]  /*2490*/  @!UP0 USHF.R.U32.HI UR9, URZ, UR9, UR33 ;  /* 0x00000009ff098299 */ /* 0x000fe40008011621 */
[----:B------:R-:W-:Y:S02]  /*24a0*/  UIMAD UR8, UR37, UR8, UR17 ;  /* 0x00000008250872a4 */ /* 0x000fe4000f8e0211 */
[----:B------:R-:W-:Y:S02]  /*24b0*/  @!UP0 USEL UR9, UR19, UR9, !UP3 ;  /* 0x0000000913098287 */ /* 0x000fe4000d800000 */
        /* <DEDUP_REMOVED lines=9> */
.L_x_41:
[----:B------:R-:W1:Y:S01]  /*2550*/  LDCU UR4, c[0x0][0xb30] ;  /* 0x00016600ff0477ac */ /* 0x000e620008000800 */
[----:B------:R-:W-:-:S04]  /*2560*/  @P1 SHF.R.U32.HI R4, RZ, 0x10, R5 ;  /* 0x00000010ff041819 */ /* 0x000fc80000011605 */
[----:B------:R-:W-:Y:S01]  /*2570*/  @P0 R2UR UR36, R4 ;  /* 0x00000000042402ca */ /* 0x000fe200000e0000 */
[----:B-1----:R-:W-:-:S09]  /*2580*/  UISETP.NE.AND UP0, UPT, UR4, 0x1, UPT ;  /* 0x000000010400788c */ /* 0x002fd2000bf05270 */
[----:B------:R-:W-:Y:S05]  /*2590*/  BRA.U UP0, `(.L_x_42) ;  /* 0x0000000100407547 */ /* 0x000fea000b800000 */
[----:B------:R-:W1:Y:S01]  /*25a0*/  LDCU.128 UR4, c[0x0][0xb10] ;  /* 0x00016200ff0477ac */ /* 0x000e620008000c00 */
[----:B------:R-:W2:Y:S01]  /*25b0*/  LDCU UR9, c[0x0][0xb0c] ;  /* 0x00016180ff0977ac */ /* 0x000ea20008000800 */
[----:B------:R-:W3:Y:S01]  /*25c0*/  LDCU UR8, c[0x0][0xb20] ;  /* 0x00016400ff0877ac */ /* 0x000ee20008000800 */
[----:B-1----:R-:W-:Y:S02]  /*25d0*/  UIMAD.WIDE.U32 UR16, UR30, UR4, URZ ;  /* 0x000000041e1072a5 */ /* 0x002fe4000f8e00ff */
[----:B------:R-:W-:Y:S02]  /*25e0*/  UIMAD.WIDE.U32 UR10, UR29, UR7, URZ ;  /* 0x000000071d0a72a5 */ /* 0x000fe4000f8e00ff */
[----:B--2---:R-:W-:Y:S02]  /*25f0*/  UISETP.NE.AND UP2, UPT, UR9, 0x1, UPT ;  /* 0x000000010900788c */ /* 0x004fe4000bf45270 */
[----:B------:R-:W-:Y:S01]  /*2600*/  UISETP.NE.AND UP0, UPT, UR6, 0x1, UPT ;  /* 0x000000010600788c */ /* 0x000fe2000bf05270 */
[----:B------:R-:W-:Y:S01]  /*2610*/  UMOV UR7, UR17 ;  /* 0x0000001100077c82 */ /* 0x000fe20008000000 */
[----:B---3--:R-:W-:-:S02]  /*2620*/  USHF.R.U32.HI UR8, URZ, UR8, UR11 ;  /* 0x00000008ff087299 */ /* 0x008fc4000801160b */
[----:B------:R-:W-:Y:S02]  /*2630*/  USHF.R.U32.HI UR5, URZ, UR5, UR7 ;  /* 0x00000005ff057299 */ /* 0x000fe40008011607 */
[----:B------:R-:W-:Y:S02]  /*2640*/  USEL UR8, UR29, UR8, !UP0 ;  /* 0x000000081d087287 */ /* 0x000fe4000c000000 */
[----:B------:R-:W-:-:S04]  /*2650*/  USEL UR5, UR30, UR5, !UP2 ;  /* 0x000000051e057287 */ /* 0x000fc8000d000000 */
[----:B------:R-:W-:Y:S02]  /*2660*/  UIADD3 UR4, UPT, UPT, UR5, -UR8, URZ ;  /* 0x8000000805047290 */ /* 0x000fe4000fffe0ff */
[----:B------:R-:W-:Y:S02]  /*2670*/  UIADD3 UR5, UPT, UPT, -UR5, UR8, URZ ;  /* 0x0000000805057290 */ /* 0x000fe4000fffe1ff */
[----:B------:R-:W-:Y:S02]  /*2680*/  UIMAD UR29, UR4, UR6, UR29 ;  /* 0x00000006041d72a4 */ /* 0x000fe4000f8e021d */
[----:B------:R-:W-:-:S12]  /*2690*/  UIMAD UR30, UR5, UR9, UR30 ;  /* 0x00000009051e72a4 */ /* 0x000fd8000f8e021e */
.L_x_42:
[----:B------:R-:W-:Y:S01]  /*26a0*/  VIADD R2, R8, 0x1 ;  /* 0x0000000108027836 */ /* 0x000fe20000000000 */
[----:B------:R-:W-:Y:S02]  /*26b0*/  UIADD3 UR48, UPT, UPT, UR30, UR39, URZ ;  /* 0x000000271e307290 */ /* 0x000fe4000fffe0ff */
[----:B------:R-:W-:Y:S02]  /*26c0*/  UIADD3 UR45, UPT, UPT, UR29, UR38, URZ ;  /* 0x000000261d2d7290 */ /* 0x000fe4000fffe0ff */
[----:B------:R-:W-:Y:S01]  /*26d0*/  ISETP.NE.AND P0, PT, R2, 0x2, PT ;  /* 0x000000020200780c */ /* 0x000fe20003f05270 */
[----:B------:R-:W-:-:S03]  /*26e0*/  UPLOP3.LUT UP3, UPT, UPT, UPT, UPT, 0x80, 0x8 ;  /* 0x000000000008789c */ /* 0x000fc60003f6f070 */
[----:B------:R-:W-:Y:S02]  /*26f0*/  SEL R3, RZ, 0x1, P0 ;  /* 0x00000001ff037807 */ /* 0x000fe40000000000 */
[----:B------:R-:W-:Y:S02]  /*2700*/  SEL R8, R2, RZ, P0 ;  /* 0x000000ff02087207 */ /* 0x000fe40000000000 */
[----:B------:R-:W-:Y:S01]  /*2710*/  LOP3.LUT R11, R11, R3, RZ, 0x3c, !PT ;  /* 0x000000030b0b7212 */ /* 0x000fe200078e3cff */
[----:B------:R-:W-:Y:S06]  /*2720*/  BRA.U UP1, `(.L_x_43) ;  /* 0xfffffff1015c7547 */ /* 0x000fec000b83ffff */
[----:B------:R-:W-:Y:S01]  /*2730*/  UIADD3 UR24, UPT, UPT, UR24, 0x58, URZ ;  /* 0x0000005818187890 */ /* 0x000fe2000fffe0ff */
[----:B------:R-:W-:-:S03]  /*2740*/  SHF.L.U32 R2, R0, 0x1f, RZ ;  /* 0x0000001f00027819 */ /* 0x000fc600000006ff */
[----:B------:R-:W-:-:S09]  /*2750*/  ULEA UR4, UR31, UR24, 0x3 ;  /* 0x000000181f047291 */ /* 0x000fd2000f8e18ff */
[----:B------:R-:W1:Y:S02]  /*2760*/  SYNCS.PHASECHK.TRANS64.TRYWAIT P0, [UR4], R2 ;  /* 0x00000002ff0075a7 */ /* 0x000e640008001104 */
[----:B-1----:R-:W-:Y:S05]  /*2770*/  @!P0 BRA `(.L_x_44) ;  /* 0x000000bc00288947 */ /* 0x002fea0003800000 */
.L_x_330:
[----:B------:R-:W-:-:S04]  /*2780*/  UIADD3 UR5, UPT, UPT, UR31, 0x1, URZ ;  /* 0x000000011f057890 */ /* 0x000fc8000fffe0ff */
[----:B------:R-:W-:-:S04]  /*2790*/  UISETP.NE.AND UP0, UPT, UR5, 0xb, UPT ;  /* 0x0000000b0500788c */ /* 0x000fc8000bf05270 */
[----:B------:R-:W-:Y:S02]  /*27a0*/  USEL UR6, URZ, 0x1, UP0 ;  /* 0x00000001ff067887 */ /* 0x000fe40008000000 */
[----:B------:R-:W-:-:S04]  /*27b0*/  USEL UR5, UR5, URZ, UP0 ;  /* 0x000000ff05057287 */ /* 0x000fc80008000000 */
[----:B------:R-:W-:Y:S01]  /*27c0*/  ULEA UR4, UR5, UR24, 0x3 ;  /* 0x0000001805047291 */ /* 0x000fe2000f8e18ff */
[----:B------:R-:W-:-:S04]  /*27d0*/  LOP3.LUT R0, R0, UR6, RZ, 0x3c, !PT ;  /* 0x0000000600007c12 */ /* 0x000fc8000f8e3cff */
[----:B-1----:R-:W-:-:S04]  /*27e0*/  SHF.L.U32 R2, R0, 0x1f, RZ ;  /* 0x0000001f00027819 */ /* 0x002fc800000006ff */
[----:B------:R-:W1:Y:S02]  /*27f0*/  SYNCS.PHASECHK.TRANS64.TRYWAIT P0, [UR4], R2 ;  /* 0x00000002ff0075a7 */ /* 0x000e640008001104 */
[----:B-1----:R-:W-:Y:S05]  /*2800*/  @!P0 BRA `(.L_x_45) ;  /* 0x000000bc001c8947 */ /* 0x002fea0003800000 */
.L_x_332:
        /* <DEDUP_REMOVED lines=9> */
.L_x_334:
        /* <DEDUP_REMOVED lines=9> */
.L_x_336:
        /* <DEDUP_REMOVED lines=9> */
.L_x_338:
        /* <DEDUP_REMOVED lines=9> */
.L_x_340:
        /* <DEDUP_REMOVED lines=9> */
.L_x_342:
        /* <DEDUP_REMOVED lines=9> */
.L_x_344:
        /* <DEDUP_REMOVED lines=9> */
.L_x_346:
        /* <DEDUP_REMOVED lines=9> */
.L_x_348:
[----:B------:R-:W-:-:S04]  /*2c90*/  UIADD3 UR5, UPT, UPT, UR5, 0x1, URZ ;  /* 0x0000000105057890 */ /* 0x000fc8000fffe0ff */
[----:B------:R-:W-:-:S04]  /*2ca0*/  UISETP.NE.AND UP0, UPT, UR5, 0xb, UPT ;  /* 0x0000000b0500788c */ /* 0x000fc8000bf05270 */
[----:B------:R-:W-:Y:S02]  /*2cb0*/  USEL UR4, URZ, 0x1, UP0 ;  /* 0x00000001ff047887 */ /* 0x000fe40008000000 */
[----:B------:R-:W-:-:S04]  /*2cc0*/  USEL UR5, UR5, URZ, UP0 ;  /* 0x000000ff05057287 */ /* 0x000fc80008000000 */
[----:B------:R-:W-:Y:S01]  /*2cd0*/  ULEA UR5, UR5, UR24, 0x3 ;  /* 0x0000001805057291 */ /* 0x000fe2000f8e18ff */
[----:B-1----:R-:W-:-:S04]  /*2ce0*/  LOP3.LUT R2, R0, UR4, RZ, 0x3c, !PT ;  /* 0x0000000400027c12 */ /* 0x002fc8000f8e3cff */
[----:B------:R-:W-:Y:S01]  /*2cf0*/  SHF.L.U32 R2, R2, 0x1f, RZ ;  /* 0x0000001f02027819 */ /* 0x000fe200000006ff */
[----:B------:R-:W-:-:S07]  /*2d00*/  IMAD.U32 R0, RZ, RZ, UR5 ;  /* 0x00000005ff007e24 */ /* 0x000fce000f8e00ff */
.L_x_54:
[----:B-1----:R1:W2:Y:S02]  /*2d10*/  SYNCS.PHASECHK.TRANS64.TRYWAIT P0, [R0+URZ], R2 ;  /* 0x00000002000075a7 */ /* 0x0022a400080011ff */
[----:B--2---:R-:W-:Y:S05]  /*2d20*/  @!P0 NANOSLEEP.SYNCS 0x989680 ;  /* 0x009896800000895d */ /* 0x004fea0003900000 */
[----:B------:R-:W2:Y:S02]  /*2d30*/  @!P0 SYNCS.PHASECHK.TRANS64 P0, [R0+URZ], R2 ;  /* 0x00000002000085a7 */ /* 0x000ea400080010ff */
[----:B--2---:R-:W-:Y:S05]  /*2d40*/  @P0 EXIT ;  /* 0x000000000000094d */ /* 0x004fea0003800000 */
[----:B------:R-:W-:Y:S05]  /*2d50*/  BRA `(.L_x_54) ;  /* 0xfffffffc00ec7947 */ /* 0x000fea000383ffff */
.L_x_23:
[----:B------:R-:W-:-:S04]  /*2d60*/  UISETP.NE.AND UP0, UPT, UR44, URZ, UPT ;  /* 0x000000ff2c00728c */ /* 0x000fc8000bf05270 */
[----:B------:R-:W-:-:S09]  /*2d70*/  UISETP.NE.OR UP0, UPT, UR10, 0x1, UP0 ;  /* 0x000000010a00788c */ /* 0x000fd20008705670 */
[----:B------:R-:W-:Y:S05]  /*2d80*/  BRA.U UP0, `(.L_x_55) ;  /* 0x0000000500507547 */ /* 0x000fea000b800000 */
[----:B------:R-:W-:Y:S01]  /*2d90*/  HFMA2 R9, -RZ, RZ, 0, 0 ;  /* 0x00000000ff097431 */ /* 0x000fe200000001ff */
[----:B------:R-:W-:Y:S01]  /*2da0*/  ISETP.GE.U32.AND P2, PT, R14, 0x2, PT ;  /* 0x000000020e00780c */ /* 0x000fe20003f46070 */
[----:B------:R-:W-:Y:S01]  /*2db0*/  IMAD.MOV.U32 R10, RZ, RZ, 0x1 ;  /* 0x00000001ff0a7424 */ /* 0x000fe200078e00ff */
[----:B------:R-:W-:Y:S01]  /*2dc0*/  MOV R4, RZ ;  /* 0x000000ff00047202 */ /* 0x000fe20000000f00 */
[----:B------:R-:W-:Y:S01]  /*2dd0*/  IMAD.MOV.U32 R12, RZ, RZ, RZ ;  /* 0x000000ffff0c7224 */ /* 0x000fe200078e00ff */
[----:B------:R-:W-:Y:S01]  /*2de0*/  UMOV UR4, 0x400 ;  /* 0x0000040000047882 */ /* 0x000fe20000000000 */
[----:B------:R-:W-:Y:S01]  /*2df0*/  IMAD.MOV.U32 R11, RZ, RZ, RZ ;  /* 0x000000ffff0b7224 */ /* 0x000fe200078e00ff */
[----:B------:R-:W-:Y:S01]  /*2e00*/  ULEA UR44, UR44, UR4, 0x18 ;  /* 0x000000042c2c7291 */ /* 0x000fe2000f8ec0ff */
[----:B------:R-:W-:-:S11]  /*2e10*/  UMOV UR6, URZ ;  /* 0x000000ff00067c82 */ /* 0x000fd60008000000 */
.L_x_59:
[----:B------:R-:W-:Y:S02]  /*2e20*/  LEA R0, R4, UR44, 0x3 ;  /* 0x0000002c04007c11 */ /* 0x000fe4000f8e18ff */
[----:B------:R-:W-:-:S03]  /*2e30*/  SHF.L.U32 R2, R11, 0x1f, RZ ;  /* 0x0000001f0b027819 */ /* 0x000fc600000006ff */
[----:B------:R-:W-:Y:S01]  /*2e40*/  VIADD R3, R0, 0x150 ;  /* 0x0000015000037836 */ /* 0x000fe20000000000 */
[----:B------:R-:W1:Y:S02]  /*2e50*/  SYNCS.PHASECHK.TRANS64.TRYWAIT P0, [R0+URZ+0x140], R2 ;  /* 0x00014002000075a7 */ /* 0x000e6400080011ff */
[----:B-1----:R-:W-:Y:S05]  /*2e60*/  @!P0 BRA `(.L_x_56) ;  /* 0x000000b8005c8947 */ /* 0x002fea0003800000 */
.L_x_349:
[----:B------:R-:W-:Y:S01]  /*2e70*/  ULEA UR5, UR6, UR44, 0x3 ;  /* 0x0000002c06057291 */ /* 0x000fe2000f8e18ff */
[----:B-1----:R-:W-:Y:S01]  /*2e80*/  PRMT R0, RZ, 0x654, R3 ;  /* 0x00000654ff007816 */ /* 0x002fe20000000003 */
[----:B------:R-:W-:Y:S01]  /*2e90*/  @!P2 IMAD.MOV.U32 R5, RZ, RZ, 0x10 ;  /* 0x00000010ff05a424 */ /* 0x000fe200078e00ff */
[----:B------:R-:W-:Y:S01]  /*2ea0*/  SHF.L.U32 R2, R10, 0x1f, RZ ;  /* 0x0000001f0a027819 */ /* 0x000fe200000006ff */
[----:B------:R-:W-:Y:S01]  /*2eb0*/  UIADD3 UR4, UPT, UPT, UR5, 0x100, URZ ;  /* 0x0000010005047890 */ /* 0x000fe2000fffe0ff */
[----:B------:R1:W-:Y:S04]  /*2ec0*/  SYNCS.ARRIVE.TRANS64.RED.A1T0 RZ, [R0+URZ], RZ ;  /* 0x000000ff00ff79a7 */ /* 0x0003e800081004ff */
[----:B------:R-:W2:Y:S01]  /*2ed0*/  SYNCS.PHASECHK.TRANS64.TRYWAIT P0, [UR5+0x110], R2 ;  /* 0x00011002ff0075a7 */ /* 0x000ea20008001105 */
[----:B-1----:R-:W-:-:S05]  /*2ee0*/  IMAD.U32 R0, RZ, RZ, UR4 ;  /* 0x00000004ff007e24 */ /* 0x002fca000f8e00ff */
[----:B------:R-:W-:Y:S01]  /*2ef0*/  PRMT R0, R14, 0x654, R0 ;  /* 0x000006540e007816 */ /* 0x000fe20000000000 */
[----:B--2---:R-:W-:Y:S06]  /*2f00*/  @!P0 BRA `(.L_x_57) ;  /* 0x000000b800488947 */ /* 0x004fec0003800000 */
.L_x_351:
[----:B------:R-:W-:Y:S01]  /*2f10*/  ULEA UR4, UR6, UR44, 0x4 ;  /* 0x0000002c06047291 */ /* 0x000fe2000f8e20ff */
[----:B------:R-:W-:Y:S01]  /*2f20*/  SEL R13, R0, R13, !P2 ;  /* 0x0000000d000d7207 */ /* 0x000fe20005000000 */
[----:B------:R-:W-:Y:S01]  /*2f30*/  UIADD3 UR5, UPT, UPT, UR5, 0x100, URZ ;  /* 0x0000010005057890 */ /* 0x000fe2000fffe0ff */
[----:B------:R-:W-:Y:S01]  /*2f40*/  LEA R0, R9, UR44, 0x3 ;  /* 0x0000002c09007c11 */ /* 0x000fe2000f8e18ff */
[----:B------:R-:W-:Y:S01]  /*2f50*/  UIADD3 UR4, UPT, UPT, UR4, 0x170, URZ ;  /* 0x0000017004047890 */ /* 0x000fe2000fffe0ff */
[----:B-1----:R-:W-:Y:S01]  /*2f60*/  SHF.L.U32 R2, R12, 0x1f, RZ ;  /* 0x0000001f0c027819 */ /* 0x002fe200000006ff */
[----:B------:R1:W-:Y:S01]  /*2f70*/  @!P2 SYNCS.ARRIVE.TRANS64.RED RZ, [R13+URZ], R5 ;  /* 0x000000050dffa9a7 */ /* 0x0003e200080004ff */
[----:B------:R-:W-:Y:S01]  /*2f80*/  UIADD3 UR6, UPT, UPT, UR6, 0x1, URZ ;  /* 0x0000000106067890 */ /* 0x000fe2000fffe0ff */
[----:B------:R-:W-:-:S03]  /*2f90*/  VIADD R8, R4, 0x1 ;  /* 0x0000000104087836 */ /* 0x000fc60000000000 */
[----:B------:R-:W-:Y:S02]  /*2fa0*/  UISETP.NE.AND UP0, UPT, UR6, 0x2, UPT ;  /* 0x000000020600788c */ /* 0x000fe4000bf05270 */
[----:B------:R-:W-:Y:S06]  /*2fb0*/  UGETNEXTWORKID.BROADCAST [UR4], [UR5] ;  /* 0x00000000040073ca */ /* 0x000fec0008000100 */
[----:B------:R-:W-:Y:S01]  /*2fc0*/  USEL UR4, URZ, 0x1, UP0 ;  /* 0x00000001ff047887 */ /* 0x000fe20008000000 */
[----:B------:R-:W-:Y:S01]  /*2fd0*/  ISETP.NE.AND P0, PT, R8, 0x2, PT ;  /* 0x000000020800780c */ /* 0x000fe20003f05270 */
[----:B------:R-:W-:Y:S01]  /*2fe0*/  USEL UR6, UR6, URZ, UP0 ;  /* 0x000000ff06067287 */ /* 0x000fe20008000000 */
[----:B------:R-:W2:Y:S03]  /*2ff0*/  SYNCS.PHASECHK.TRANS64.TRYWAIT P1, [R0+URZ+0x100], R2 ;  /* 0x00010002000075a7 */ /* 0x000ea600080211ff */
[----:B------:R-:W-:Y:S01]  /*3000*/  LOP3.LUT R10, R10, UR4, RZ, 0x3c, !PT ;  /* 0x000000040a0a7c12 */ /* 0x000fe2000f8e3cff */
[----:B-12---:R-:W-:Y:S07]  /*3010*/  @!P1 BRA `(.L_x_58) ;  /* 0x000000b8001c9947 */ /* 0x006fee0003800000 */
.L_x_352:
[----:B-1----:R-:W-:Y:S01]  /*3020*/  LEA R2, R9, UR44, 0x4 ;  /* 0x0000002c09027c11 */ /* 0x002fe2000f8e20ff */
[----:B------:R-:W-:-:S04]  /*3030*/  VIADD R0, R0, 0x110 ;  /* 0x0000011000007836 */ /* 0x000fc80000000000 */
[----:B------:R1:W2:Y:S01]  /*3040*/  LDS.128 R4, [R2+0x170] ;  /* 0x0001700002047984 */ /* 0x0002a20000000c00 */
[----:B------:R-:W-:Y:S01]  /*3050*/  PRMT R0, RZ, 0x654, R0 ;  /* 0x00000654ff007816 */ /* 0x000fe20000000000 */
[----:B------:R-:W-:Y:S01]  /*3060*/  @!PT LDS RZ, [RZ] ;  /* 0x00000000fffff984 */ /* 0x000fe20000000800 */
[----:B------:R-:W-:Y:S01]  /*3070*/  @!PT LDS RZ, [RZ] ;  /* 0x00000000fffff984 */ /* 0x000fe20000000800 */
[----:B------:R-:W-:Y:S01]  /*3080*/  @!PT LDS RZ, [RZ] ;  /* 0x00000000fffff984 */ /* 0x000fe20000000800 */
[----:B------:R-:W-:Y:S01]  /*3090*/  @!PT LDS RZ, [RZ] ;  /* 0x00000000fffff984 */ /* 0x000fe20000000800 */
[----:B------:R3:W-:Y:S06]  /*30a0*/  MEMBAR.ALL.CTA ;  /* 0x0000000000007992 */ /* 0x0007ec0000008000 */
[----:B---3--:R-:W3:Y:S01]  /*30b0*/  FENCE.VIEW.ASYNC.S ;  /* 0x00000000000073c6 */ /* 0x008ee20000000000 */
[----:B-1----:R-:W-:-:S04]  /*30c0*/  SEL R2, RZ, 0x1, P0 ;  /* 0x00000001ff027807 */ /* 0x002fc80000000000 */
[----:B------:R-:W-:Y:S01]  /*30d0*/  LOP3.LUT R11, R11, R2, RZ, 0x3c, !PT ;  /* 0x000000020b0b7212 */ /* 0x000fe200078e3cff */
[----:B---3--:R1:W-:Y:S01]  /*30e0*/  SYNCS.ARRIVE.TRANS64.RED.A1T0 RZ, [R0+URZ], RZ ;  /* 0x000000ff00ff79a7 */ /* 0x0083e200081004ff */
[----:B--2---:R-:W-:Y:S02]  /*30f0*/  LOP3.LUT P3, RZ, R6, 0x1, RZ, 0xc0, !PT ;  /* 0x0000000106ff7812 */ /* 0x004fe4000786c0ff */
[----:B------:R-:W-:Y:S01]  /*3100*/  SEL R4, R8, RZ, P0 ;  /* 0x000000ff08047207 */ /* 0x000fe20000000000 */
[----:B-1----:R-:W-:-:S05]  /*3110*/  VIADD R0, R9, 0x1 ;  /* 0x0000000109007836 */ /* 0x002fca0000000000 */
[----:B------:R-:W-:-:S04]  /*3120*/  ISETP.NE.AND P1, PT, R0, 0x2, PT ;  /* 0x000000020000780c */ /* 0x000fc80003f25270 */
[----:B------:R-:W-:Y:S02]  /*3130*/  SEL R3, RZ, 0x1, P1 ;  /* 0x00000001ff037807 */ /* 0x000fe40000800000 */
[----:B------:R-:W-:Y:S02]  /*3140*/  SEL R9, R0, RZ, P1 ;  /* 0x000000ff00097207 */ /* 0x000fe40000800000 */
[----:B------:R-:W-:Y:S01]  /*3150*/  LOP3.LUT R12, R12, R3, RZ, 0x3c, !PT ;  /* 0x000000030c0c7212 */ /* 0x000fe200078e3cff */
[----:B------:R-:W-:Y:S06]  /*3160*/  @P3 BRA `(.L_x_59) ;  /* 0xfffffffc002c3947 */ /* 0x000fec000383ffff */
[----:B------:R-:W-:Y:S01]  /*3170*/  ULEA UR5, UR6, UR44, 0x3 ;  /* 0x0000002c06057291 */ /* 0x000fe2000f8e18ff */
[----:B------:R-:W-:-:S08]  /*3180*/  SHF.L.U32 R0, R10, 0x1f, RZ ;  /* 0x0000001f0a007819 */ /* 0x000fd000000006ff */
[----:B------:R-:W1:Y:S02]  /*3190*/  SYNCS.PHASECHK.TRANS64 P0, [UR5+0x110], R0 ;  /* 0x00011000ff0075a7 */ /* 0x000e640008001005 */
[----:B-1----:R-:W-:Y:S05]  /*31a0*/  @P0 BRA `(.L_x_60) ;  /* 0x0000000000080947 */ /* 0x002fea0003800000 */
[----:B------:R-:W1:Y:S02]  /*31b0*/  SYNCS.PHASECHK.TRANS64.TRYWAIT P0, [UR5+0x110], R0 ;  /* 0x00011000ff0075a7 */ /* 0x000e640008001105 */
[----:B-1----:R-:W-:Y:S05]  /*31c0*/  @!P0 BRA `(.L_x_61) ;  /* 0x000000b400c48947 */ /* 0x002fea0003800000 */
.L_x_60:
[----:B------:R-:W-:-:S04]  /*31d0*/  UIADD3 UR4, UPT, UPT, UR6, 0x1, URZ ;  /* 0x0000000106047890 */ /* 0x000fc8000fffe0ff */
[----:B------:R-:W-:-:S04]  /*31e0*/  UISETP.NE.AND UP0, UPT, UR4, 0x2, UPT ;  /* 0x000000020400788c */ /* 0x000fc8000bf05270 */
[----:B------:R-:W-:Y:S02]  /*31f0*/  USEL UR7, URZ, 0x1, UP0 ;  /* 0x00000001ff077887 */ /* 0x000fe40008000000 */
[----:B------:R-:W-:-:S04]  /*3200*/  USEL UR4, UR4, URZ, UP0 ;  /* 0x000000ff04047287 */ /* 0x000fc80008000000 */
[----:B------:R-:W-:Y:S01]  /*3210*/  ULEA UR4, UR4, UR44, 0x3 ;  /* 0x0000002c04047291 */ /* 0x000fe2000f8e18ff */
[----:B-1----:R-:W-:-:S04]  /*3220*/  LOP3.LUT R2, R10, UR7, RZ, 0x3c, !PT ;  /* 0x000000070a027c12 */ /* 0x002fc8000f8e3cff */
[----:B------:R-:W-:-:S04]  /*3230*/  SHF.L.U32 R0, R2, 0x1f, RZ ;  /* 0x0000001f02007819 */ /* 0x000fc800000006ff */
[----:B------:R-:W1:Y:S02]  /*3240*/  SYNCS.PHASECHK.TRANS64 P0, [UR4+0x110], R0 ;  /* 0x00011000ff0075a7 */ /* 0x000e640008001004 */
[----:B-1----:R-:W-:Y:S05]  /*3250*/  @P0 EXIT ;  /* 0x000000000000094d */ /* 0x002fea0003800000 */
[----:B------:R-:W-:Y:S02]  /*3260*/  SHF.L.U32 R2, R2, 0x1f, RZ ;  /* 0x0000001f02027819 */ /* 0x000fe400000006ff */
[----:B------:R-:W-:-:S07]  /*3270*/  MOV R0, UR4 ;  /* 0x0000000400007c02 */ /* 0x000fce0008000f00 */
.L_x_62:
[----:B-1----:R1:W2:Y:S02]  /*3280*/  SYNCS.PHASECHK.TRANS64.TRYWAIT P0, [R0+URZ+0x110], R2 ;  /* 0x00011002000075a7 */ /* 0x0022a400080011ff */
[----:B--2---:R-:W-:Y:S05]  /*3290*/  @!P0 NANOSLEEP.SYNCS 0x989680 ;  /* 0x009896800000895d */ /* 0x004fea0003900000 */
[----:B------:R-:W2:Y:S02]  /*32a0*/  @!P0 SYNCS.PHASECHK.TRANS64 P0, [R0+URZ+0x110], R2 ;  /* 0x00011002000085a7 */ /* 0x000ea400080010ff */
[----:B--2---:R-:W-:Y:S05]  /*32b0*/  @P0 EXIT ;  /* 0x000000000000094d */ /* 0x004fea0003800000 */
[----:B------:R-:W-:Y:S05]  /*32c0*/  BRA `(.L_x_62) ;  /* 0xfffffffc00ec7947 */ /* 0x000fea000383ffff */
.L_x_55:
[----:B------:R-:W-:Y:S05]  /*32d0*/  BRA.U UP5, `(.L_x_63) ;  /* 0x00000011055c7547 */ /* 0x000fea000b800000 */
[----:B------:R-:W-:Y:S01]  /*32e0*/  UMOV UR4, 0x40 ;  /* 0x0000004000047882 */ /* 0x000fe20000000000 */
[----:B------:R-:W-:Y:S01]  /*32f0*/  NOP ;  /* 0x0000000000007918 */ /* 0x000fe20000000000 */
[----:B------:R-:W-:Y:S01]  /*3300*/  ULEA UR4, UR44, UR4, 0x18 ;  /* 0x000000042c047291 */ /* 0x000fe2000f8ec0ff */
[----:B------:R-:W-:Y:S02]  /*3310*/  UMOV UR5, 0x400 ;  /* 0x0000040000057882 */ /* 0x000fe40000000000 */
[----:B------:R-:W-:-:S06]  /*3320*/  ULEA UR44, UR44, UR5, 0x18 ;  /* 0x000000052c2c7291 */ /* 0x000fcc000f8ec0ff */
[----:B------:R-:W1:Y:S02]  /*3330*/  LDS.U8 R0, [UR4+0x1c] ;  /* 0x00001c04ff007984 */ /* 0x000e640008000000 */
[----:B-1----:R-:W-:-:S13]  /*3340*/  ISETP.NE.AND P0, PT, R0, RZ, PT ;  /* 0x000000ff0000720c */ /* 0x002fda0003f05270 */
[----:B------:R-:W-:Y:S05]  /*3350*/  @P0 BRA `(.L_x_64) ;  /* 0x0000000400080947 */ /* 0x000fea0003800000 */
[----:B------:R-:W-:Y:S02]  /*3360*/  UISETP.NE.U32.AND UP1, UPT, UR13, 0x1, UPT ;  /* 0x000000010d00788c */ /* 0x000fe4000bf25070 */
[----:B------:R-:W-:-:S07]  /*3370*/  UIADD3 UR6, UPT, UPT, UR4, 0x8, URZ ;  /* 0x0000000804067890 */ /* 0x000fce000fffe0ff */
[----:B------:R-:W-:Y:S05]  /*3380*/  BRA.U !UP1, `(.L_x_65) ;  /* 0x00000001099c7547 */ /* 0x000fea000b800000 */
[----:B------:R-:W-:Y:S01]  /*3390*/  ELECT P0, URZ, PT ;  /* 0x0000000000ff782f */ /* 0x000fe20003800000 */
[----:B------:R-:W-:-:S12]  /*33a0*/  BSSY B0, `(.L_x_65) ;  /* 0x0000025000007945 */ /* 0x000fd80003800000 */
[----:B------:R-:W-:Y:S05]  /*33b0*/  @!P0 BRA `(.L_x_66) ;  /* 0x00000000008c8947 */ /* 0x000fea0003800000 */
[----:B------:R-:W-:-:S05]  /*33c0*/  UMOV UR5, 0x10 ;  /* 0x0000001000057882 */ /* 0x000fca0000000000 */
[----:B------:R-:W-:Y:S04]  /*33d0*/  DEPBAR.LE SB1, 0x36 ;  /* 0x00009d800000791a */ /* 0x000fe80000000000 */
[----:B------:R-:W1:Y:S02]  /*33e0*/  UTCATOMSWS.2CTA.FIND_AND_SET.ALIGN UP0, UR5, UR5 ;  /* 0x00000005000575e3 */ /* 0x000e640008200800 */
[----:B-1----:R-:W-:Y:S01]  /*33f0*/  MOV R0, UR5 ;  /* 0x0000000500007c02 */ /* 0x002fe20008000f00 */
[----:B------:R-:W-:Y:S06]  /*3400*/  BRA.U UP0, `(.L_x_67) ;  /* 0x0000000100187547 */ /* 0x000fec000b800000 */
.L_x_68:
[----:B------:R-:W-:Y:S05]  /*3410*/  NANOSLEEP 0x64 ;  /* 0x000000640000795d */ /* 0x000fea0003800000 */
[----:B------:R-:W-:-:S05]  /*3420*/  UMOV UR5, 0x10 ;  /* 0x0000001000057882 */ /* 0x000fca0000000000 */
[----:B------:R-:W-:Y:S04]  /*3430*/  DEPBAR.LE SB1, 0x36 ;  /* 0x00009d800000791a */ /* 0x000fe80000000000 */
[----:B------:R-:W1:Y:S02]  /*3440*/  UTCATOMSWS.2CTA.FIND_AND_SET.ALIGN UP0, UR5, UR5 ;  /* 0x00000005000575e3 */ /* 0x000e640008200800 */
[----:B-1----:R-:W-:Y:S01]  /*3450*/  MOV R0, UR5 ;  /* 0x0000000500007c02 */ /* 0x002fe20008000f00 */
[----:B------:R-:W-:Y:S05]  /*3460*/  BRA.U !UP0, `(.L_x_68) ;  /* 0xfffffffd08e87547 */ /* 0x000fea000b83ffff */
.L_x_67:
[----:B------:R-:W1:Y:S01]  /*3470*/  LDS R2, [UR4+0x10] ;  /* 0x00001004ff027984 */ /* 0x000e620008000800 */
[----:B------:R-:W-:Y:S01]  /*3480*/  IMAD.U32 R3, RZ, RZ, UR44 ;  /* 0x0000002cff037e24 */ /* 0x000fe2000f8e00ff */
[----:B------:R-:W-:-:S03]  /*3490*/  MOV R4, UR12 ;  /* 0x0000000c00047c02 */ /* 0x000fc60008000f00 */
[----:B------:R-:W-:Y:S01]  /*34a0*/  VIADD R3, R3, 0x190 ;  /* 0x0000019003037836 */ /* 0x000fe20000000000 */
[----:B-1----:R-:W-:-:S04]  /*34b0*/  SHF.L.U32 R2, R2, 0x1f, RZ ;  /* 0x0000001f02027819 */ /* 0x002fc800000006ff */
[----:B------:R-:W1:Y:S02]  /*34c0*/  SYNCS.PHASECHK.TRANS64.TRYWAIT P0, [UR4+0x8], R2 ;  /* 0x00000802ff0075a7 */ /* 0x000e640008001104 */
[----:B-1----:R-:W-:Y:S05]  /*34d0*/  @P0 BRA `(.L_x_69) ;  /* 0x0000000000080947 */ /* 0x002fea0003800000 */
[----:B------:R-:W1:Y:S02]  /*34e0*/  SYNCS.PHASECHK.TRANS64.TRYWAIT P0, [UR4+0x8], R2 ;  /* 0x00000802ff0075a7 */ /* 0x000e640008001104 */
[----:B-1----:R-:W-:Y:S05]  /*34f0*/  @!P0 BRA `(.L_x_70) ;  /* 0x000000b400108947 */ /* 0x002fea0003800000 */
.L_x_69:
[----:B------:R-:W-:Y:S01]  /*3500*/  HFMA2 R9, -RZ, RZ, 0, 5.9604644775390625e-08 ;  /* 0x00000001ff097431 */ /* 0x000fe200000001ff */
[----:B------:R-:W-:Y:S01]  /*3510*/  UPRMT UR5, UR12, 0x654, UR6 ;  /* 0x000006540c057896 */ /* 0x000fe20008000006 */
[----:B------:R-:W-:Y:S01]  /*3520*/  PRMT R4, R4, 0x654, R3 ;  /* 0x0000065404047816 */ /* 0x000fe20000000003 */
[----:B------:R-:W-:Y:S02]  /*3530*/  IMAD.MOV.U32 R3, RZ, RZ, 0xffff ;  /* 0x0000ffffff037424 */ /* 0x000fe400078e00ff */
[----:B------:R-:W-:Y:S02]  /*3540*/  IMAD.MOV.U32 R10, RZ, RZ, 0x4 ;  /* 0x00000004ff0a7424 */ /* 0x000fe400078e00ff */
[----:B------:R-:W-:Y:S01]  /*3550*/  IMAD.SHL.U32 R6, R0, 0x20, RZ ;  /* 0x0000002000067824 */ /* 0x000fe200078e00ff */
[----:B-1----:R-:W-:Y:S02]  /*3560*/  MOV R5, UR5 ;  /* 0x0000000500057c02 */ /* 0x002fe40008000f00 */
[-C--:B------:R-:W-:Y:S01]  /*3570*/  SHF.L.U32 R3, R3, R0.reuse, RZ ;  /* 0x0000000003037219 */ /* 0x080fe200000006ff */
[----:B------:R1:W-:Y:S01]  /*3580*/  SYNCS.ARRIVE.TRANS64.RED RZ, [UR5], R10 ;  /* 0x0000000affff79a7 */ /* 0x0003e20008000405 */
[----:B------:R-:W-:Y:S01]  /*3590*/  SHF.L.U32 R2, R9, R0, RZ ;  /* 0x0000000009027219 */ /* 0x000fe200000006ff */
[----:B------:R1:W-:Y:S04]  /*35a0*/  STS [UR44+0x190], R6 ;  /* 0x00019006ff007988 */ /* 0x0003e8000800082c */
[----:B------:R1:W-:Y:S04]  /*35b0*/  STAS [R4.64], R0 ;  /* 0x0000000004007dbd */ /* 0x0003e8000c0008ff */
[----:B------:R1:W-:Y:S04]  /*35c0*/  ATOMS.OR RZ, [UR4+0x14], R3 ;  /* 0x00001403ffff798c */ /* 0x0003e8000b000004 */
[----:B------:R1:W-:Y:S04]  /*35d0*/  ATOMS.OR RZ, [UR4+0x18], R2 ;  /* 0x00001802ffff798c */ /* 0x0003e8000b000004 */
[----:B------:R1:W-:Y:S02]  /*35e0*/  ATOMS.XOR RZ, [UR4+0x10], R9 ;  /* 0x00001009ffff798c */ /* 0x0003e4000b800004 */
.L_x_66:
[----:B------:R-:W-:Y:S05]  /*35f0*/  BSYNC B0 ;  /* 0x0000000000007941 */ /* 0x000fea0003800000 */
.L_x_65:
[----:B------:R-:W-:Y:S05]  /*3600*/  BRA.U UP1, `(.L_x_71) ;  /* 0x00000001016c7547 */ /* 0x000fea000b800000 */
[----:B------:R-:W-:-:S03]  /*3610*/  UMOV UR5, 0xffffffff ;  /* 0xffffffff00057882 */ /* 0x000fc60000000000 */
[----:B------:R-:W-:Y:S05]  /*3620*/  BRA.DIV UR5, `(.L_x_72) ;  /* 0x000000b205dc7947 */ /* 0x000fea000b800000 */
[----:B------:R-:W-:-:S13]  /*3630*/  ELECT P6, URZ, PT ;  /* 0x0000000000ff782f */ /* 0x000fda00038c0000 */
.L_x_356:
[----:B------:R-:W-:Y:S05]  /*3640*/  @!P6 BRA `(.L_x_71) ;  /* 0x00000000005ce947 */ /* 0x000fea0003800000 */
[----:B-1----:R-:W1:Y:S02]  /*3650*/  LDS R0, [UR4+0x10] ;  /* 0x00001004ff007984 */ /* 0x002e640008000800 */
[----:B-1----:R-:W-:-:S04]  /*3660*/  SHF.L.U32 R0, R0, 0x1f, RZ ;  /* 0x0000001f00007819 */ /* 0x002fc800000006ff */
[----:B------:R-:W1:Y:S02]  /*3670*/  SYNCS.PHASECHK.TRANS64.TRYWAIT P0, [UR4+0x8], R0 ;  /* 0x00000800ff0075a7 */ /* 0x000e640008001104 */
[----:B-1----:R-:W-:Y:S05]  /*3680*/  @P0 BRA `(.L_x_73) ;  /* 0x0000000000080947 */ /* 0x002fea0003800000 */
[----:B------:R-:W1:Y:S02]  /*3690*/  SYNCS.PHASECHK.TRANS64.TRYWAIT P0, [UR4+0x8], R0 ;  /* 0x00000800ff0075a7 */ /* 0x000e640008001104 */
[----:B-1----:R-:W-:Y:S05]  /*36a0*/  @!P0 BRA `(.L_x_74) ;  /* 0x000000b000dc8947 */ /* 0x002fea0003800000 */
.L_x_73:
[----:B-1----:R-:W1:Y:S01]  /*36b0*/  LDS R0, [UR44+0x190] ;  /* 0x0001902cff007984 */ /* 0x002e620008000800 */
[----:B------:R-:W-:Y:S02]  /*36c0*/  HFMA2 R4, -RZ, RZ, 0, 5.9604644775390625e-08 ;  /* 0x00000001ff047431 */ /* 0x000fe400000001ff */
[----:B------:R-:W-:Y:S01]  /*36d0*/  IMAD.MOV.U32 R2, RZ, RZ, 0xffff ;  /* 0x0000ffffff027424 */ /* 0x000fe200078e00ff */
[----:B------:R-:W-:Y:S01]  /*36e0*/  UPRMT UR5, UR12, 0x654, UR6 ;  /* 0x000006540c057896 */ /* 0x000fe20008000006 */
[----:B-1----:R-:W-:-:S03]  /*36f0*/  IMAD.SHL.U32 R3, R0, 0x20, RZ ;  /* 0x0000002000037824 */ /* 0x002fc600078e00ff */
[-C--:B------:R-:W-:Y:S02]  /*3700*/  SHF.L.U32 R2, R2, R0.reuse, RZ ;  /* 0x0000000002027219 */ /* 0x080fe400000006ff */
[----:B------:R-:W-:Y:S01]  /*3710*/  SHF.L.U32 R0, R4, R0, RZ ;  /* 0x0000000004007219 */ /* 0x000fe200000006ff */
[----:B------:R2:W-:Y:S04]  /*3720*/  STS [UR44+0x190], R3 ;  /* 0x00019003ff007988 */ /* 0x0005e8000800082c */
[----:B------:R2:W-:Y:S04]  /*3730*/  ATOMS.OR RZ, [UR4+0x14], R2 ;  /* 0x00001402ffff798c */ /* 0x0005e8000b000004 */
[----:B------:R2:W-:Y:S01]  /*3740*/  ATOMS.OR RZ, [UR4+0x18], R0 ;  /* 0x00001800ffff798c */ /* 0x0005e2000b000004 */
[----:B------:R-:W-:Y:S03]  /*3750*/  SYNCS.ARRIVE.TRANS64.RED.A1T0 RZ, [UR5], RZ ;  /* 0x000000ffffff79a7 */ /* 0x000fe60008100405 */
[----:B------:R2:W-:Y:S01]  /*3760*/  ATOMS.XOR RZ, [UR4+0x10], R4 ;  /* 0x00001004ffff798c */ /* 0x0005e2000b800004 */
[----:B------:R-:W-:Y:S05]  /*3770*/  BRA `(.L_x_71) ;  /* 0x0000000000107947 */ /* 0x000fea0003800000 */
.L_x_64:
[----:B------:R-:W-:Y:S02]  /*3780*/  MOV R0, 0xffffffff ;  /* 0xffffffff00007802 */ /* 0x000fe40000000f00 */
[----:B------:R-:W-:-:S03]  /*3790*/  MOV R2, 0x37c0 ;  /* 0x000037c000027802 */ /* 0x000fc60000000f00 */
[----:B------:R1:W-:Y:S04]  /*37a0*/  STS [UR44+0x190], R0 ;  /* 0x00019000ff007988 */ /* 0x0003e8000800082c */
[----:B-1---5:R-:W-:Y:S05]  /*37b0*/  CALL.REL.NOINC `($__internal_1_$__cuda_sm10x_tcgen05_guardrail_trap_phase_invalid_during_alloc) ;  /* 0x000000b800447944 */ /* 0x022fea0003c00000 */
.L_x_71:
[----:B------:R-:W-:Y:S05]  /*37c0*/  WARPSYNC.ALL ;  /* 0x0000000000007948 */ /* 0x000fea0003800000 */
[----:B------:R-:W3:Y:S01]  /*37d0*/  S2UR UR6, SR_CgaCtaId ;  /* 0x00000000000679c3 */ /* 0x000ee20000008800 */
[----:B------:R-:W-:Y:S01]  /*37e0*/  UMOV UR4, 0x400 ;  /* 0x0000040000047882 */ /* 0x000fe20000000000 */
[----:B------:R-:W-:-:S06]  /*37f0*/  NOP ;  /* 0x0000000000007918 */ /* 0x000fcc0000000000 */
[----:B------:R-:W-:Y:S06]  /*3800*/  BAR.ARV 0x6, 0xa0 ;  /* 0x0182800000007b1d */ /* 0x000fec0000002000 */
[----:B-12---:R-:W-:Y:S01]  /*3810*/  LOP3.LUT R2, R7, 0xffff, RZ, 0xc0, !PT ;  /* 0x0000ffff07027812 */ /* 0x006fe200078ec0ff */
[----:B------:R-:W-:Y:S01]  /*3820*/  IMAD.MOV.U32 R6, RZ, RZ, 0x1 ;  /* 0x00000001ff067424 */ /* 0x000fe200078e00ff */
[----:B------:R-:W-:Y:S01]  /*3830*/  LOP3.LUT R0, R8, 0xffff, RZ, 0xc0, !PT ;  /* 0x0000ffff08007812 */ /* 0x000fe200078ec0ff */
[----:B------:R-:W-:Y:S01]  /*3840*/  IMAD.MOV.U32 R7, RZ, RZ, RZ ;  /* 0x000000ffff077224 */ /* 0x000fe200078e00ff */
[----:B------:R-:W-:Y:S01]  /*3850*/  R2UR UR11, R2 ;  /* 0x00000000020b72ca */ /* 0x000fe200000e0000 */
[----:B------:R-:W-:Y:S01]  /*3860*/  IMAD.MOV.U32 R2, RZ, RZ, RZ ;  /* 0x000000ffff027224 */ /* 0x000fe200078e00ff */
[----:B------:R-:W-:Y:S01]  /*3870*/  R2UR UR10, R0 ;  /* 0x00000000000a72ca */ /* 0x000fe200000e0000 */
[----:B------:R-:W-:Y:S01]  /*3880*/  IMAD.MOV.U32 R0, RZ, RZ, RZ ;  /* 0x000000ffff007224 */ /* 0x000fe200078e00ff */
[----:B------:R-:W-:Y:S01]  /*3890*/  UMOV UR22, URZ ;  /* 0x000000ff00167c82 */ /* 0x000fe20008000000 */
[----:B------:R-:W-:Y:S01]  /*38a0*/  UMOV UR21, URZ ;  /* 0x000000ff00157c82 */ /* 0x000fe20008000000 */
[----:B---3--:R-:W-:Y:S01]  /*38b0*/  ULEA UR6, UR6, UR4, 0x18 ;  /* 0x0000000406067291 */ /* 0x008fe2000f8ec0ff */
[----:B------:R-:W1:Y:S03]  /*38c0*/  LDCU UR4, c[0x0][0x38c] ;  /* 0x00007180ff0477ac */ /* 0x000e660008000800 */
[----:B------:R-:W-:-:S02]  /*38d0*/  UIADD3 UR14, UPT, UPT, UR6, 0xc400, URZ ;  /* 0x0000c400060e7890 */ /* 0x000fc4000fffe0ff */
[----:B------:R-:W-:-:S03]  /*38e0*/  UIADD3 UR15, UPT, UPT, UR6, 0x22400, URZ ;  /* 0x00022400060f7890 */ /* 0x000fc6000fffe0ff */
[----:B------:R-:W2:Y:S01]  /*38f0*/  LDS R3, [UR6+0x190] ;  /* 0x00019006ff037984 */ /* 0x000ea20008000800 */
[----:B------:R-:W-:Y:S02]  /*3900*/  USHF.R.U32.HI UR14, URZ, 0x4, UR14 ;  /* 0x00000004ff0e7899 */ /* 0x000fe4000801160e */
[----:B------:R-:W-:Y:S02]  /*3910*/  USHF.R.U32.HI UR15, URZ, 0x4, UR15 ;  /* 0x00000004ff0f7899 */ /* 0x000fe4000801160f */
[----:B------:R-:W-:Y:S02]  /*3920*/  ULOP3.LUT UR14, UR14, 0x3fff, URZ, 0xc0, !UPT ;  /* 0x00003fff0e0e7892 */ /* 0x000fe4000f8ec0ff */
[----:B------:R-:W-:Y:S01]  /*3930*/  ULOP3.LUT UR15, UR15, 0x3fff, URZ, 0xc0, !UPT ;  /* 0x00003fff0f0f7892 */ /* 0x000fe2000f8ec0ff */
[----:B------:R-:W-:Y:S01]  /*3940*/  UMOV UR20, URZ ;  /* 0x000000ff00147c82 */ /* 0x000fe20008000000 */
[----:B------:R-:W-:Y:S02]  /*3950*/  ULOP3.LUT UR14, UR14, 0x10000, URZ, 0xfc, !UPT ;  /* 0x000100000e0e7892 */ /* 0x000fe4000f8efcff */
[----:B-1----:R-:W-:-:S02]  /*3960*/  UIADD3 UR4, UPT, UPT, UR4, 0x3f, URZ ;  /* 0x0000003f04047890 */ /* 0x002fc4000fffe0ff */
[----:B------:R-:W-:Y:S02]  /*3970*/  ULOP3.LUT UR15, UR15, 0x10000, URZ, 0xfc, !UPT ;  /* 0x000100000f0f7892 */ /* 0x000fe4000f8efcff */
[----:B------:R-:W-:Y:S02]  /*3980*/  USHF.R.S32.HI UR5, URZ, 0x1f, UR4 ;  /* 0x0000001fff057899 */ /* 0x000fe40008011404 */
[----:B------:R-:W-:Y:S02]  /*3990*/  UISETP.NE.AND UP3, UPT, UR13, URZ, UPT ;  /* 0x000000ff0d00728c */ /* 0x000fe4000bf65270 */
[----:B------:R-:W-:Y:S01]  /*39a0*/  ULEA.HI UR5, UR5, UR4, URZ, 0x6 ;  /* 0x0000000405057291 */ /* 0x000fe2000f8f30ff */
[----:B------:R-:W-:Y:S01]  /*39b0*/  UMOV UR28, 0x0 ;  /* 0x00000000001c7882 */ /* 0x000fe20000000000 */
[----:B------:R-:W-:Y:S02]  /*39c0*/  UMOV UR29, 0x10400010 ;  /* 0x10400010001d7882 */ /* 0x000fe40000000000 */
[----:B------:R-:W-:Y:S01]  /*39d0*/  USHF.R.S32.HI UR5, URZ, 0x6, UR5 ;  /* 0x00000006ff057899 */ /* 0x000fe20008011405 */
[----:B------:R-:W-:Y:S01]  /*39e0*/  UMOV UR26, 0x0 ;  /* 0x00000000001a7882 */ /* 0x000fe20000000000 */
[----:B------:R-:W-:-:S02]  /*39f0*/  UMOV UR27, 0x10400010 ;  /* 0x10400010001b7882 */ /* 0x000fc40000000000 */
[----:B------:R-:W-:-:S04]  /*3a00*/  UISETP.LT.AND UP0, UPT, UR5, 0x1, UPT ;  /* 0x000000010500788c */ /* 0x000fc8000bf01270 */
[----:B------:R-:W-:Y:S01]  /*3a10*/  USEL UR23, UR5, 0x1, !UP0 ;  /* 0x0000000105177887 */ /* 0x000fe2000c000000 */
[----:B--2---:R-:W-:-:S15]  /*3a20*/  R2UR UR24, R3 ;  /* 0x00000000031872ca */ /* 0x004fde00000e0000 */
.L_x_82:
[C---:B------:R-:W-:Y:S02]  /*3a30*/  LEA R3, R2.reuse, UR6, 0x3 ;  /* 0x0000000602037c11 */ /* 0x040fe4000f8e18ff */
[----:B------:R-:W-:Y:S02]  /*3a40*/  SHF.L.U32 R4, R7, 0x1f, RZ ;  /* 0x0000001f07047819 */ /* 0x000fe400000006ff */
[----:B------:R-:W-:Y:S02]  /*3a50*/  LEA R5, R2, UR6, 0x4 ;  /* 0x0000000602057c11 */ /* 0x000fe4000f8e20ff */
[----:B------:R-:W1:Y:S02]  /*3a60*/  SYNCS.PHASECHK.TRANS64.TRYWAIT P0, [R3+URZ+0x100], R4 ;  /* 0x00010004030075a7 */ /* 0x000e6400080011ff */
[----:B-1----:R-:W-:Y:S05]  /*3a70*/  @!P0 BRA `(.L_x_75) ;  /* 0x000000b000008947 */ /* 0x002fea0003800000 */
.L_x_357:
[----:B------:R2:W3:Y:S01]  /*3a80*/  LDS.128 R8, [R5+0x170] ;  /* 0x0001700005087984 */ /* 0x0004e20000000c00 */
[----:B-1----:R-:W-:Y:S01]  /*3a90*/  VIADD R3, R3, 0x110 ;  /* 0x0000011003037836 */ /* 0x002fe20000000000 */
[----:B------:R-:W-:Y:S01]  /*3aa0*/  IADD3 R4, PT, PT, R2, 0x1, RZ ;  /* 0x0000000102047810 */ /* 0x000fe20007ffe0ff */
        /* <DEDUP_REMOVED lines=8> */
[----:B------:R-:W-:Y:S05]  /*3b30*/  BRA.U UP3, `(.L_x_76) ;  /* 0x0000000103e07547 */ /* 0x000fea000b800000 */
[----:B------:R-:W1:Y:S01]  /*3b40*/  LDCU UR4, c[0x0][0x38c] ;  /* 0x00007180ff0477ac */ /* 0x000e620008000800 */
[----:B------:R-:W-:Y:S02]  /*3b50*/  PLOP3.LUT P1, PT, PT, PT, PT, 0x80, 0x8 ;  /* 0x000000000008781c */ /* 0x000fe40003f2f070 */
[----:B------:R-:W-:Y:S01]  /*3b60*/  SHF.L.U32 R2, R6, 0x1f, RZ ;  /* 0x0000001f06027819 */ /* 0x000fe200000006ff */
[----:B------:R-:W-:Y:S02]  /*3b70*/  ULEA UR8, UR22, UR6, 0x3 ;  /* 0x0000000616087291 */ /* 0x000fe4000f8e18ff */
[----:B------:R-:W-:Y:S02]  /*3b80*/  ULEA UR9, UR22, UR24, 0x8 ;  /* 0x0000001816097291 */ /* 0x000fe4000f8e40ff */
[----:B-1----:R-:W-:-:S06]  /*3b90*/  UISETP.GE.AND UP0, UPT, UR4, 0x1, UPT ;  /* 0x000000010400788c */ /* 0x002fcc000bf06270 */
[----:B------:R-:W-:-:S05]  /*3ba0*/  PLOP3.LUT P0, PT, PT, PT, UP0, 0x80, 0x8 ;  /* 0x000000000008781c */ /* 0x000fca0003f0f008 */
[----:B------:R-:W-:-:S08]  /*3bb0*/  @UP0 ULEA UR4, UR21, UR6, 0x3 ;  /* 0x0000000615040291 */ /* 0x000fd0000f8e18ff */
[----:B--2---:R-:W-:-:S04]  /*3bc0*/  @P0 SHF.L.U32 R3, R0, 0x1f, RZ ;  /* 0x0000001f00030819 */ /* 0x004fc800000006ff */
[----:B------:R1:W2:Y:S01]  /*3bd0*/  @P0 SYNCS.PHASECHK.TRANS64.TRYWAIT P1, [UR4], R3 ;  /* 0x00000003ff0005a7 */ /* 0x0002a20008021104 */
[----:B------:R-:W4:Y:S02]  /*3be0*/  SYNCS.PHASECHK.TRANS64.TRYWAIT P0, [UR8+0x130], R2 ;  /* 0x00013002ff0075a7 */ /* 0x000f240008001108 */
[----:B-12-4-:R-:W-:Y:S05]  /*3bf0*/  @!P0 BRA `(.L_x_77) ;  /* 0x000000ac00b48947 */ /* 0x016fea0003800000 */
.L_x_359:
[----:B------:R-:W-:Y:S01]  /*3c00*/  UMOV UR19, UR20 ;  /* 0x0000001400137c82 */ /* 0x000fe20008000000 */
[----:B------:R-:W-:Y:S05]  /*3c10*/  BRA.U !UP0, `(.L_x_78) ;  /* 0x0000000108987547 */ /* 0x000fea000b800000 */
[----:B------:R-:W-:Y:S02]  /*3c20*/  UIADD3 UR19, UPT, UPT, UR23, UR20, URZ ;  /* 0x0000001417137290 */ /* 0x000fe4000fffe0ff */
[----:B------:R-:W-:Y:S01]  /*3c30*/  UPLOP3.LUT UP2, UPT, UPT, UPT, UPT, 0x40, 0x4 ;  /* 0x000000000004789c */ /* 0x000fe20003f4e870 */
[----:B------:R-:W-:Y:S01]  /*3c40*/  UMOV UR18, UR5 ;  /* 0x0000000500127c82 */ /* 0x000fe20008000000 */
[----:B------:R-:W-:-:S09]  /*3c50*/  UMOV UR17, UR21 ;  /* 0x0000001500117c82 */ /* 0x000fd20008000000 */
.L_x_81:
[----:B--2---:R-:W-:Y:S01]  /*3c60*/  ULEA UR7, UR17, UR6, 0x3 ;  /* 0x0000000611077291 */ /* 0x004fe2000f8e18ff */
[----:B----4-:R-:W-:Y:S11]  /*3c70*/  @P1 BRA `(.L_x_79) ;  /* 0x00000000000c1947 */ /* 0x010ff60003800000 */
[----:B-1----:R-:W-:Y:S04]  /*3c80*/  SHF.L.U32 R3, R0, 0x1f, RZ ;  /* 0x0000001f00037819 */ /* 0x002fe800000006ff */
[----:B------:R-:W1:Y:S02]  /*3c90*/  SYNCS.PHASECHK.TRANS64.TRYWAIT P0, [UR7], R3 ;  /* 0x00000003ff0075a7 */ /* 0x000e640008001107 */
[----:B-1----:R-:W-:Y:S05]  /*3ca0*/  @!P0 BRA `(.L_x_80) ;  /* 0x000000ac00a08947 */ /* 0x002fea0003800000 */
.L_x_79:
[----:B------:R-:W-:Y:S01]  /*3cb0*/  UISETP.NE.AND UP0, UPT, UR18, 0x1, UPT ;  /* 0x000000011200788c */ /* 0x000fe2000bf05270 */
[----:B------:R-:W-:Y:S01]  /*3cc0*/  PLOP3.LUT P1, PT, PT, PT, PT, 0x80, 0x8 ;  /* 0x000000000008781c */ /* 0x000fe20003f2f070 */
[----:B------:R-:W-:Y:S02]  /*3cd0*/  UIADD3 UR21, UPT, UPT, UR17, 0x1, URZ ;  /* 0x0000000111157890 */ /* 0x000fe4000fffe0ff */
[----:B------:R-:W-:Y:S02]  /*3ce0*/  ULEA UR30, UR17, UR15, 0x9 ;  /* 0x0000000f111e7291 */ /* 0x000fe4000f8e48ff */
[----:B------:R-:W-:Y:S01]  /*3cf0*/  UISETP.NE.AND UP1, UPT, UR21, 0xb, UPT ;  /* 0x0000000b1500788c */ /* 0x000fe2000bf25270 */
[----:B------:R-:W-:Y:S01]  /*3d00*/  PLOP3.LUT P0, PT, PT, PT, UP0, 0x80, 0x8 ;  /* 0x000000000008781c */ /* 0x000fe20003f0f008 */
[----:B------:R-:W-:Y:S02]  /*3d10*/  ULEA UR32, UR17, UR14, 0x9 ;  /* 0x0000000e11207291 */ /* 0x000fe4000f8e48ff */
[----:B------:R-:W-:Y:S02]  /*3d20*/  USEL UR16, URZ, 0x1, UP1 ;  /* 0x00000001ff107887 */ /* 0x000fe40008800000 */
[----:B------:R-:W-:Y:S02]  /*3d30*/  USEL UR21, UR21, URZ, UP1 ;  /* 0x000000ff15157287 */ /* 0x000fe40008800000 */
[----:B------:R-:W-:Y:S02]  /*3d40*/  UIADD3 UR36, UPT, UPT, UR30, 0x2, URZ ;  /* 0x000000021e247890 */ /* 0x000fe4000fffe0ff */
[----:B------:R-:W-:Y:S01]  /*3d50*/  @UP0 ULEA UR4, UR21, UR6, 0x3 ;  /* 0x0000000615040291 */ /* 0x000fe2000f8e18ff */
[----:B------:R-:W-:Y:S01]  /*3d60*/  LOP3.LUT R0, R0, UR16, RZ, 0x3c, !PT ;  /* 0x0000001000007c12 */ /* 0x000fe2000f8e3cff */
[----:B------:R-:W-:Y:S02]  /*3d70*/  UIADD3 UR34, UPT, UPT, UR32, 0x2, URZ ;  /* 0x0000000220227890 */ /* 0x000fe4000fffe0ff */
[----:B------:R-:W-:Y:S01]  /*3d80*/  UIADD3 UR7, UPT, UPT, UR7, 0x58, URZ ;  /* 0x0000005807077890 */ /* 0x000fe2000fffe0ff */
[----:B-1----:R-:W-:Y:S01]  /*3d90*/  @P0 SHF.L.U32 R2, R0, 0x1f, RZ ;  /* 0x0000001f00020819 */ /* 0x002fe200000006ff */
[----:B------:R-:W-:Y:S01]  /*3da0*/  UMOV UR31, 0x80004020 ;  /* 0x80004020001f7882 */ /* 0x000fe20000000000 */
[----:B------:R-:W-:Y:S01]  /*3db0*/  UMOV UR33, 0x80004020 ;  /* 0x8000402000217882 */ /* 0x000fe20000000000 */
[----:B------:R-:W-:Y:S01]  /*3dc0*/  UMOV UR37, 0x80004020 ;  /* 0x8000402000257882 */ /* 0x000fe20000000000 */
[----:B------:R2:W4:Y:S01]  /*3dd0*/  @P0 SYNCS.PHASECHK.TRANS64.TRYWAIT P1, [UR4], R2 ;  /* 0x00000002ff0005a7 */ /* 0x0005220008021104 */
[----:B------:R-:W-:Y:S01]  /*3de0*/  UIADD3 UR20, UPT, UPT, UR20, 0x1, URZ ;  /* 0x0000000114147890 */ /* 0x000fe2000fffe0ff */
[----:B------:R2:W-:Y:S01]  /*3df0*/  UTCQMMA.2CTA gdesc[UR32], gdesc[UR30], tmem[UR9], tmem[UR28], idesc[UR29], UP2 ;  /* 0x00ff1c1e200075ea */ /* 0x0005e20009200309 */
[----:B------:R-:W-:Y:S02]  /*3e00*/  UIADD3 UR18, UPT, UPT, UR18, -0x1, URZ ;  /* 0xffffffff12127890 */ /* 0x000fe4000fffe0ff */
[----:B------:R-:W-:Y:S02]  /*3e10*/  UISETP.NE.AND UP0, UPT, UR20, UR19, UPT ;  /* 0x000000131400728c */ /* 0x000fe4000bf05270 */
[----:B------:R-:W-:Y:S01]  /*3e20*/  UPLOP3.LUT UP2, UPT, UPT, UPT, UPT, 0x80, 0x8 ;  /* 0x000000000008789c */ /* 0x000fe20003f4f070 */
[----:B------:R-:W-:Y:S01]  /*3e30*/  UMOV UR35, 0x80004020 ;  /* 0x8000402000237882 */ /* 0x000fe20000000000 */
[----:B------:R-:W-:Y:S01]  /*3e40*/  UMOV UR17, UR21 ;  /* 0x0000001500117c82 */ /* 0x000fe20008000000 */
[----:B------:R2:W-:Y:S01]  /*3e50*/  UTCQMMA.2CTA gdesc[UR34], gdesc[UR36], tmem[UR9], tmem[UR26], idesc[UR27], UPT ;  /* 0x00ff1a24220075ea */ /* 0x0005e2000ba00309 */
[----:B------:R2:W-:Y:S03]  /*3e60*/  UTCBAR.2CTA.MULTICAST [UR7], URZ, UR11 ;  /* 0x000000ff070073e9 */ /* 0x0005e6000820080b */
[----:B------:R-:W-:Y:S05]  /*3e70*/  BRA.U UP0, `(.L_x_81) ;  /* 0xfffffffd00787547 */ /* 0x000fea000b83ffff */
.L_x_78:
[----:B------:R-:W-:Y:S01]  /*3e80*/  UIADD3 UR8, UPT, UPT, UR8, 0x120, URZ ;  /* 0x0000012008087890 */ /* 0x000fe2000fffe0ff */
[----:B------:R-:W-:-:S08]  /*3e90*/  UMOV UR20, UR19 ;  /* 0x0000001300147c82 */ /* 0x000fd00008000000 */
[----:B------:R1:W-:Y:S01]  /*3ea0*/  UTCBAR.2CTA.MULTICAST [UR8], URZ, UR10 ;  /* 0x000000ff080073e9 */ /* 0x0003e2000820080a */
[----:B------:R-:W-:Y:S02]  /*3eb0*/  NOP ;  /* 0x0000000000007918 */ /* 0x000fe40000000000 */
.L_x_76:
[----:B------:R-:W-:Y:S01]  /*3ec0*/  UIADD3 UR22, UPT, UPT, UR22, 0x1, URZ ;  /* 0x0000000116167890 */ /* 0x000fe2000fffe0ff */
[----:B---3--:R-:W-:Y:S02]  /*3ed0*/  LOP3.LUT P0, RZ, R10, 0x1, RZ, 0xc0, !PT ;  /* 0x000000010aff7812 */ /* 0x008fe4000780c0ff */
[----:B----4-:R-:W-:Y:S01]  /*3ee0*/  ISETP.NE.AND P1, PT, R4, 0x2, PT ;  /* 0x000000020400780c */ /* 0x010fe20003f25270 */
[----:B------:R-:W-:-:S03]  /*3ef0*/  UISETP.NE.AND UP0, UPT, UR22, 0x2, UPT ;  /* 0x000000021600788c */ /* 0x000fc6000bf05270 */
[----:B-12---:R-:W-:Y:S01]  /*3f00*/  SEL R2, RZ, 0x1, P1 ;  /* 0x00000001ff027807 */ /* 0x006fe20000800000 */
[----:B------:R-:W-:Y:S02]  /*3f10*/  USEL UR4, URZ, 0x1, UP0 ;  /* 0x00000001ff047887 */ /* 0x000fe40008000000 */
[----:B------:R-:W-:Y:S01]  /*3f20*/  USEL UR22, UR22, URZ, UP0 ;  /* 0x000000ff16167287 */ /* 0x000fe20008000000 */
[----:B------:R-:W-:Y:S02]  /*3f30*/  LOP3.LUT R7, R7, R2, RZ, 0x3c, !PT ;  /* 0x0000000207077212 */ /* 0x000fe400078e3cff */
[----:B------:R-:W-:Y:S02]  /*3f40*/  SEL R2, R4, RZ, P1 ;  /* 0x000000ff04027207 */ /* 0x000fe40000800000 */
[----:B------:R-:W-:Y:S01]  /*3f50*/  LOP3.LUT R6, R6, UR4, RZ, 0x3c, !PT ;  /* 0x0000000406067c12 */ /* 0x000fe2000f8e3cff */
[----:B------:R-:W-:Y:S06]  /*3f60*/  @P0 BRA `(.L_x_82) ;  /* 0xfffffff800b00947 */ /* 0x000fec000383ffff */
[----:B------:R-:W1:Y:S01]  /*3f70*/  S2UR UR4, SR_CgaCtaId ;  /* 0x00000000000479c3 */ /* 0x000e620000008800 */
[----:B------:R-:W-:Y:S01]  /*3f80*/  ELECT P0, URZ, PT ;  /* 0x0000000000ff782f */ /* 0x000fe20003800000 */
[----:B------:R-:W-:Y:S01]  /*3f90*/  HFMA2 R0, -RZ, RZ, 0, 5.9604644775390625e-08 ;  /* 0x00000001ff007431 */ /* 0x000fe200000001ff */
[----:B------:R-:W-:-:S05]  /*3fa0*/  UMOV UR5, 0x40 ;  /* 0x0000004000057882 */ /* 0x000fca0000000000 */
[----:B------:R-:W-:Y:S01]  /*3fb0*/  UVIRTCOUNT.DEALLOC.SMPOOL 0x80 ;  /* 0x000000800000784c */ /* 0x000fe20000000000 */
[----:B------:R-:W-:Y:S02]  /*3fc0*/  UISETP.NE.AND UP0, UPT, UR13, URZ, UPT ;  /* 0x000000ff0d00728c */ /* 0x000fe4000bf05270 */
[----:B-1----:R-:W-:-:S09]  /*3fd0*/  ULEA UR4, UR4, UR5, 0x18 ;  /* 0x0000000504047291 */ /* 0x002fd2000f8ec0ff */
[----:B------:R1:W-:Y:S01]  /*3fe0*/  @P0 STS.U8 [UR4+0x1c], R0 ;  /* 0x00001c00ff000988 */ /* 0x0003e20008000004 */
[----:B------:R-:W-:Y:S05]  /*3ff0*/  BRA.U UP0, `(.L_x_83) ;  /* 0x0000000100587547 */ /* 0x000fea000b800000 */
[----:B------:R-:W-:Y:S01]  /*4000*/  UIADD3 UR7, UPT, UPT, UR6, 0x130, URZ ;  /* 0x0000013006077890 */ /* 0x000fe2000fffe0ff */
[----:B-1----:R-:W-:-:S03]  /*4010*/  SHF.L.U32 R0, R6, 0x1f, RZ ;  /* 0x0000001f06007819 */ /* 0x002fc600000006ff */
[----:B------:R-:W-:-:S09]  /*4020*/  ULEA UR5, UR22, UR7, 0x3 ;  /* 0x0000000716057291 */ /* 0x000fd2000f8e18ff */
[----:B------:R-:W1:Y:S02]  /*4030*/  SYNCS.PHASECHK.TRANS64.TRYWAIT P0, [UR5], R0 ;  /* 0x00000000ff0075a7 */ /* 0x000e640008001105 */
[----:B-1----:R-:W-:Y:S05]  /*4040*/  @!P0 BRA `(.L_x_84) ;  /* 0x000000a800d08947 */ /* 0x002fea0003800000 */
.L_x_362:
[----:B------:R-:W-:-:S04]  /*4050*/  UIADD3 UR8, UPT, UPT, UR22, 0x1, URZ ;  /* 0x0000000116087890 */ /* 0x000fc8000fffe0ff */
[----:B------:R-:W-:-:S04]  /*4060*/  UISETP.NE.AND UP1, UPT, UR8, 0x2, UPT ;  /* 0x000000020800788c */ /* 0x000fc8000bf25270 */
[----:B------:R-:W-:Y:S02]  /*4070*/  USEL UR5, URZ, 0x1, UP1 ;  /* 0x00000001ff057887 */ /* 0x000fe40008800000 */
[----:B------:R-:W-:-:S04]  /*4080*/  USEL UR8, UR8, URZ, UP1 ;  /* 0x000000ff08087287 */ /* 0x000fc80008800000 */
[----:B------:R-:W-:Y:S01]  /*4090*/  ULEA UR8, UR8, UR7, 0x3 ;  /* 0x0000000708087291 */ /* 0x000fe2000f8e18ff */
[----:B-1----:R-:W-:-:S04]  /*40a0*/  LOP3.LUT R2, R6, UR5, RZ, 0x3c, !PT ;  /* 0x0000000506027c12 */ /* 0x002fc8000f8e3cff */
[----:B------:R-:W-:Y:S01]  /*40b0*/  SHF.L.U32 R2, R2, 0x1f, RZ ;  /* 0x0000001f02027819 */ /* 0x000fe200000006ff */
[----:B------:R-:W-:-:S04]  /*40c0*/  IMAD.U32 R0, RZ, RZ, UR8 ;  /* 0x00000008ff007e24 */ /* 0x000fc8000f8e00ff */
[----:B------:R1:W2:Y:S03]  /*40d0*/  SYNCS.PHASECHK.TRANS64.TRYWAIT P0, [R0+URZ], R2 ;  /* 0x00000002000075a7 */ /* 0x0002a600080011ff */
[----:B--2---:R-:W-:Y:S05]  /*40e0*/  @!P0 NANOSLEEP.SYNCS 0x989680 ;  /* 0x009896800000895d */ /* 0x004fea0003900000 */
[----:B------:R-:W2:Y:S02]  /*40f0*/  @!P0 SYNCS.PHASECHK.TRANS64 P0, [R0+URZ], R2 ;  /* 0x00000002000085a7 */ /* 0x000ea400080010ff */
[----:B--2---:R-:W-:Y:S05]  /*4100*/  @P0 BRA `(.L_x_85) ;  /* 0x0000000000200947 */ /* 0x004fea0003800000 */
.L_x_86:
[----:B--2---:R2:W3:Y:S02]  /*4110*/  SYNCS.PHASECHK.TRANS64.TRYWAIT P0, [R0+URZ], R2 ;  /* 0x00000002000075a7 */ /* 0x0044e400080011ff */
[----:B---3--:R-:W-:Y:S05]  /*4120*/  @!P0 NANOSLEEP.SYNCS 0x989680 ;  /* 0x009896800000895d */ /* 0x008fea0003900000 */
[----:B------:R-:W3:Y:S02]  /*4130*/  @!P0 SYNCS.PHASECHK.TRANS64 P0, [R0+URZ], R2 ;  /* 0x00000002000085a7 */ /* 0x000ee400080010ff */
[----:B---3--:R-:W-:Y:S05]  /*4140*/  @!P0 BRA `(.L_x_86) ;  /* 0xfffffffc00f08947 */ /* 0x008fea000383ffff */
[----:B------:R-:W-:Y:S05]  /*4150*/  BRA `(.L_x_85) ;  /* 0x00000000000c7947 */ /* 0x000fea0003800000 */
.L_x_83:
[----:B------:R-:W-:-:S04]  /*4160*/  UIADD3 UR5, UPT, UPT, UR6, 0x160, URZ ;  /* 0x0000016006057890 */ /* 0x000fc8000fffe0ff */
[----:B------:R-:W-:-:S09]  /*4170*/  UPRMT UR5, UR12, 0x654, UR5 ;  /* 0x000006540c057896 */ /* 0x000fd20008000005 */
[----:B------:R-:W-:Y:S03]  /*4180*/  SYNCS.ARRIVE.TRANS64.RED.A1T0 RZ, [UR5], RZ ;  /* 0x000000ffffff79a7 */ /* 0x000fe60008100405 */
.L_x_85:
[----:B-12---:R-:W-:Y:S01]  /*4190*/  SHF.L.U32 R2, RZ, 0x1f, RZ ;  /* 0x0000001fff027819 */ /* 0x006fe200000006ff */
[----:B------:R-:W-:Y:S01]  /*41a0*/  UIADD3 UR5, UPT, UPT, UR6, 0x160, URZ ;  /* 0x0000016006057890 */ /* 0x000fe2000fffe0ff */
[----:B------:R-:W-:Y:S02]  /*41b0*/  PLOP3.LUT P0, PT, PT, PT, UP0, 0x80, 0x8 ;  /* 0x000000000008781c */ /* 0x000fe40003f0f008 */
[----:B------:R-:W1:Y:S02]  /*41c0*/  SYNCS.PHASECHK.TRANS64.TRYWAIT P1, [UR6+0x160], R2 ;  /* 0x00016002ff0075a7 */ /* 0x000e640008021106 */
[----:B-1----:R-:W-:Y:S09]  /*41d0*/  @!P1 BRA `(.L_x_87) ;  /* 0x000000a800849947 */ /* 0x002ff20003800000 */
.L_x_364:
[----:B------:R-:W-:Y:S02]  /*41e0*/  @!UP0 UPRMT UR5, UR12, 0x654, UR5 ;  /* 0x000006540c058896 */ /* 0x000fe40008000005 */
[----:B------:R-:W-:Y:S01]  /*41f0*/  ULOP3.LUT UR6, UR24, 0xffff, URZ, 0xc0, !UPT ;  /* 0x0000ffff18067892 */ /* 0x000fe2000f8ec0ff */
[----:B------:R-:W-:-:S03]  /*4200*/  UMOV UR8, 0xffff ;  /* 0x0000ffff00087882 */ /* 0x000fc60000000000 */
[----:B------:R-:W-:-:S03]  /*4210*/  USHF.R.U32.HI UR6, URZ, 0x5, UR6 ;  /* 0x00000005ff067899 */ /* 0x000fc60008011606 */
[----:B------:R-:W-:Y:S01]  /*4220*/  @!P0 SYNCS.ARRIVE.TRANS64.RED.A1T0 RZ, [UR5], RZ ;  /* 0x000000ffffff89a7 */ /* 0x000fe20008100405 */
[----:B------:R-:W-:Y:S01]  /*4230*/  NOP ;  /* 0x0000000000007918 */ /* 0x000fe20000000000 */
[----:B-1----:R-:W1:Y:S01]  /*4240*/  LDS R0, [UR4+0x14] ;  /* 0x00001404ff007984 */ /* 0x002e620008000800 */
[----:B------:R-:W-:Y:S01]  /*4250*/  USHF.L.U32 UR8, UR8, UR6, URZ ;  /* 0x0000000608087299 */ /* 0x000fe200080006ff */
[----:B------:R-:W-:Y:S02]  /*4260*/  UMOV UR5, 0x1 ;  /* 0x0000000100057882 */ /* 0x000fe40000000000 */
[----:B------:R-:W-:-:S03]  /*4270*/  USHF.L.U32 UR5, UR5, UR6, URZ ;  /* 0x0000000605057299 */ /* 0x000fc600080006ff */
[----:B-1----:R-:W-:-:S04]  /*4280*/  LOP3.LUT R0, R0, UR8, RZ, 0xc0, !PT ;  /* 0x0000000800007c12 */ /* 0x002fc8000f8ec0ff */
[----:B------:R-:W-:-:S13]  /*4290*/  ISETP.NE.AND P0, PT, R0, UR8, PT ;  /* 0x0000000800007c0c */ /* 0x000fda000bf05270 */
[----:B------:R-:W-:Y:S05]  /*42a0*/  @P0 BRA `(.L_x_88) ;  /* 0x0000000000580947 */ /* 0x000fea0003800000 */
[----:B------:R-:W1:Y:S02]  /*42b0*/  LDS R0, [UR4+0x18] ;  /* 0x00001804ff007984 */ /* 0x000e640008000800 */
[----:B-1----:R-:W-:-:S04]  /*42c0*/  LOP3.LUT R0, R0, UR5, RZ, 0xc0, !PT ;  /* 0x0000000500007c12 */ /* 0x002fc8000f8ec0ff */
[----:B------:R-:W-:-:S13]  /*42d0*/  ISETP.NE.AND P0, PT, R0, UR5, PT ;  /* 0x0000000500007c0c */ /* 0x000fda000bf05270 */
[----:B------:R-:W-:Y:S05]  /*42e0*/  @P0 BRA `(.L_x_89) ;  /* 0x00000000003c0947 */ /* 0x000fea0003800000 */
[----:B------:R-:W1:Y:S01]  /*42f0*/  S2R R2, SR_LANEID ;  /* 0x0000000000027919 */ /* 0x000e620000000000 */
[----:B------:R-:W-:Y:S01]  /*4300*/  ULOP3.LUT UR8, URZ, UR8, URZ, 0x33, !UPT ;  /* 0x00000008ff087292 */ /* 0x000fe2000f8e33ff */
[----:B------:R-:W-:Y:S02]  /*4310*/  VOTEU.ANY UR7, UPT, PT ;  /* 0x0000000000077886 */ /* 0x000fe400038e0100 */
[----:B------:R-:W-:-:S03]  /*4320*/  UFLO.U32 UR7, UR7 ;  /* 0x00000007000772bd */ /* 0x000fc600080e0000 */
[----:B------:R-:W-:-:S04]  /*4330*/  IMAD.U32 R0, RZ, RZ, UR8 ;  /* 0x00000008ff007e24 */ /* 0x000fc8000f8e00ff */
[----:B------:R2:W3:Y:S02]  /*4340*/  REDUX UR6, R0 ;  /* 0x00000000000673c4 */ /* 0x0004e40000000000 */
[----:B------:R4:W-:Y:S01]  /*4350*/  UTCATOMSWS.AND URZ, UR8 ;  /* 0x0000000800ff79e3 */ /* 0x0009e20008000000 */
[----:B-1----:R-:W-:Y:S02]  /*4360*/  ISETP.EQ.U32.AND P0, PT, R2, UR7, PT ;  /* 0x0000000702007c0c */ /* 0x002fe4000bf02070 */
[----:B--2---:R-:W-:Y:S02]  /*4370*/  LOP3.LUT R0, RZ, UR5, RZ, 0x33, !PT ;  /* 0x00000005ff007c12 */ /* 0x004fe4000f8e33ff */
[----:B---3--:R-:W-:Y:S02]  /*4380*/  MOV R2, UR6 ;  /* 0x0000000600027c02 */ /* 0x008fe40008000f00 */
[----:B------:R-:W1:Y:S07]  /*4390*/  REDUX UR5, R0 ;  /* 0x00000000000573c4 */ /* 0x000e6e0000000000 */
[----:B------:R4:W-:Y:S01]  /*43a0*/  @P0 ATOMS.AND RZ, [UR4+0x14], R2 ;  /* 0x00001402ffff098c */ /* 0x0009e2000a800004 */
[----:B-1----:R-:W-:-:S05]  /*43b0*/  IMAD.U32 R0, RZ, RZ, UR5 ;  /* 0x00000005ff007e24 */ /* 0x002fca000f8e00ff */
[----:B------:R4:W-:Y:S01]  /*43c0*/  @P0 ATOMS.AND RZ, [UR4+0x18], R0 ;  /* 0x00001800ffff098c */ /* 0x0009e2000a800004 */
[----:B------:R-:W-:Y:S05]  /*43d0*/  BRA `(.L_x_90) ;  /* 0x0000000000147947 */ /* 0x000fea0003800000 */
.L_x_89:
[----:B------:R-:W-:Y:S02]  /*43e0*/  MOV R2, 0x4400 ;  /* 0x0000440000027802 */ /* 0x000fe40000000f00 */
[----:B-----5:R-:W-:Y:S05]  /*43f0*/  CALL.REL.NOINC `($__internal_0_$__cuda_sm10x_tcgen05_guardrail_trap_col_being_dealloced_not_returned_by_alloc) ;  /* 0x000000ac00287944 */ /* 0x020fea0003c00000 */
[----:B------:R-:W-:Y:S05]  /*4400*/  BRA `(.L_x_90) ;  /* 0x0000000000087947 */ /* 0x000fea0003800000 */
.L_x_88:
[----:B------:R-:W-:Y:S02]  /*4410*/  MOV R2, 0x4430 ;  /* 0x0000443000027802 */ /* 0x000fe40000000f00 */
[----:B-----5:R-:W-:Y:S05]  /*4420*/  CALL.REL.NOINC `($__internal_2_$__cuda_sm10x_tcgen05_guardrail_trap_unallocated_columns_being_dealloced) ;  /* 0x000000ac00347944 */ /* 0x020fea0003c00000 */
.L_x_90:
[----:B------:R-:W-:Y:S01]  /*4430*/  NOP ;  /* 0x0000000000007918 */ /* 0x000fe20000000000 */
[----:B----4-:R-:W-:Y:S05]  /*4440*/  EXIT ;  /* 0x000000000000794d */ /* 0x010fea0003800000 */
.L_x_63:
[----:B------:R-:W-:-:S09]  /*4450*/  UISETP.NE.OR UP3, UPT, UR10, 0x3, UP3 ;  /* 0x000000030a00788c */ /* 0x000fd20009f65670 */
[----:B------:R-:W-:Y:S05]  /*4460*/  BRA.U UP3, `(.L_x_91) ;  /* 0x0000000d03ec7547 */ /* 0x000fea000b800000 */
[----:B------:R-:W1:Y:S01]  /*4470*/  LDCU.64 UR4, c[0x0][0x888] ;  /* 0x00011100ff0477ac */ /* 0x000e620008000a00 */
[----:B------:R-:W-:Y:S02]  /*4480*/  HFMA2 R10, -RZ, RZ, 0, 0 ;  /* 0x00000000ff0a7431 */ /* 0x000fe400000001ff */
[----:B------:R-:W-:Y:S01]  /*4490*/  IMAD.MOV.U32 R9, RZ, RZ, 0x1 ;  /* 0x00000001ff097424 */ /* 0x000fe200078e00ff */
[----:B------:R-:W-:Y:S01]  /*44a0*/  MOV R12, 0x2000 ;  /* 0x00002000000c7802 */ /* 0x000fe20000000f00 */
[----:B------:R-:W2:Y:S01]  /*44b0*/  LDCU.64 UR22, c[0x0][0x890] ;  /* 0x00011200ff1677ac */ /* 0x000ea20008000a00 */
[----:B------:R-:W-:Y:S01]  /*44c0*/  IMAD.MOV.U32 R8, RZ, RZ, RZ ;  /* 0x000000ffff087224 */ /* 0x000fe200078e00ff */
[----:B------:R-:W3:Y:S01]  /*44d0*/  LDCU UR31, c[0x0][0x370] ;  /* 0x00006e00ff1f77ac */ /* 0x000ee20008000800 */
[----:B------:R-:W4:Y:S01]  /*44e0*/  LDCU UR13, c[0x0][0xb0c] ;  /* 0x00016180ff0d77ac */ /* 0x000f220008000800 */
[----:B------:R-:W3:Y:S01]  /*44f0*/  LDCU.128 UR40, c[0x0][0xb10] ;  /* 0x00016200ff2877ac */ /* 0x000ee20008000c00 */
[----:B------:R-:W4:Y:S01]  /*4500*/  LDCU UR30, c[0x0][0x374] ;  /* 0x00006e80ff1e77ac */ /* 0x000f220008000800 */
[----:B-1----:R-:W-:Y:S01]  /*4510*/  UISETP.NE.U32.AND UP0, UPT, UR4, URZ, UPT ;  /* 0x000000ff0400728c */ /* 0x002fe2000bf05070 */
[----:B------:R-:W1:Y:S01]  /*4520*/  LDCU UR4, c[0x0][0xb30] ;  /* 0x00016600ff0477ac */ /* 0x000e620008000800 */
[----:B------:R-:W1:Y:S02]  /*4530*/  LDCU UR21, c[0x0][0xb20] ;  /* 0x00016400ff1577ac */ /* 0x000e640008000800 */
[----:B------:R-:W-:-:S02]  /*4540*/  UISETP.NE.AND.EX UP6, UPT, UR5, URZ, UPT, UP0 ;  /* 0x000000ff0500728c */ /* 0x000fc4000bfc5300 */
[----:B------:R-:W-:Y:S02]  /*4550*/  UISETP.GE.AND UP3, UPT, UR37, 0x1, UPT ;  /* 0x000000012500788c */ /* 0x000fe4000bf66270 */
[----:B------:R-:W-:Y:S02]  /*4560*/  UISETP.NE.AND UP0, UPT, UR37, 0x1, UPT ;  /* 0x000000012500788c */ /* 0x000fe4000bf05270 */
[----:B------:R-:W-:Y:S01]  /*4570*/  UP2UR UR5, UPR, URZ, 0x8 ;  /* 0x00000008ff057883 */ /* 0x000fe20008000000 */
[----:B------:R-:W-:Y:S01]  /*4580*/  UMOV UR29, 0x400 ;  /* 0x00000400001d7882 */ /* 0x000fe20000000000 */
[----:B------:R-:W-:Y:S02]  /*4590*/  UP2UR UR5, UPR, URZ, 0x1 ;  /* 0x00000001ff057883 */ /* 0x000fe40008000000 */
[----:B--2---:R-:W-:Y:S02]  /*45a0*/  UISETP.NE.U32.AND UP0, UPT, UR22, URZ, UPT ;  /* 0x000000ff1600728c */ /* 0x004fe4000bf05070 */
[----:B------:R-:W-:-:S02]  /*45b0*/  ULEA UR29, UR44, UR29, 0x18 ;  /* 0x0000001d2c1d7291 */ /* 0x000fc4000f8ec0ff */
[----:B------:R-:W-:Y:S02]  /*45c0*/  UISETP.NE.AND.EX UP5, UPT, UR23, URZ, UPT, UP0 ;  /* 0x000000ff1700728c */ /* 0x000fe4000bfa5300 */
[----:B---3--:R-:W-:Y:S02]  /*45d0*/  UIMAD.WIDE.U32 UR50, UR31, UR40, URZ ;  /* 0x000000281f3272a5 */ /* 0x008fe4000f8e00ff */
[----:B----4-:R-:W-:Y:S02]  /*45e0*/  UISETP.NE.AND UP3, UPT, UR13, 0x1, UPT ;  /* 0x000000010d00788c */ /* 0x010fe4000bf65270 */
[----:B------:R-:W-:Y:S02]  /*45f0*/  UIADD3 UR49, UPT, UPT, UR29, 0xc8, URZ ;  /* 0x000000c81d317890 */ /* 0x000fe4000fffe0ff */
[----:B------:R-:W-:Y:S02]  /*4600*/  UIMAD.WIDE.U32 UR8, UR30, UR43, URZ ;  /* 0x0000002b1e0872a5 */ /* 0x000fe4000f8e00ff */
[----:B------:R-:W-:-:S02]  /*4610*/  UISETP.NE.AND UP0, UPT, UR42, 0x1, UPT ;  /* 0x000000012a00788c */ /* 0x000fc4000bf05270 */
[----:B-1----:R-:W-:Y:S01]  /*4620*/  UISETP.NE.AND UP4, UPT, UR4, 0x1, UPT ;  /* 0x000000010400788c */ /* 0x002fe2000bf85270 */
[----:B------:R-:W1:Y:S01]  /*4630*/  LDCU.64 UR54, c[0x0][0x348] ;  /* 0x00006900ff3677ac */ /* 0x000e620008000a00 */
[----:B------:R-:W-:Y:S01]  /*4640*/  UPLOP3.LUT UP1, UPT, UPT, UPT, UPT, 0x40, 0x4 ;  /* 0x000000000004789c */ /* 0x000fe20003f2e870 */
[----:B------:R-:W2:Y:S01]  /*4650*/  LDCU.64 UR6, c[0x0][0xb28] ;  /* 0x00016500ff0677ac */ /* 0x000ea20008000a00 */
[----:B------:R-:W-:Y:S02]  /*4660*/  UP2UR UR5, UPR, URZ, 0x8 ;  /* 0x00000008ff057883 */ /* 0x000fe40008000000 */
[----:B------:R-:W-:Y:S02]  /*4670*/  UIADD3 UR33, UPT, UPT, UR29, 0xb0, URZ ;  /* 0x000000b01d217890 */ /* 0x000fe4000fffe0ff */
[----:B------:R-:W-:Y:S02]  /*4680*/  UIADD3 UR25, UPT, UPT, UR29, 0xb8, URZ ;  /* 0x000000b81d197890 */ /* 0x000fe4000fffe0ff */
[----:B------:R-:W-:-:S02]  /*4690*/  UIADD3 UR17, UPT, UPT, UR29, 0xc0, URZ ;  /* 0x000000c01d117890 */ /* 0x000fc4000fffe0ff */
[----:B------:R-:W-:Y:S02]  /*46a0*/  UPRMT UR49, UR44, 0x654, UR49 ;  /* 0x000006542c317896 */ /* 0x000fe40008000031 */
[----:B------:R-:W-:Y:S02]  /*46b0*/  USHF.R.U32.HI UR51, URZ, UR41, UR51 ;  /* 0x00000029ff337299 */ /* 0x000fe40008011633 */
[----:B------:R-:W-:Y:S02]  /*46c0*/  USHF.R.U32.HI UR50, URZ, UR21, UR9 ;  /* 0x00000015ff327299 */ /* 0x000fe40008011609 */
[----:B------:R-:W-:-:S12]  /*46d0*/  UP2UR UR4, UPR, URZ, 0x1 ;  /* 0x00000001ff047883 */ /* 0x000fd80008000000 */
.L_x_102:
[----:B------:R-:W-:Y:S02]  /*46e0*/  LEA R2, R8, UR29, 0x3 ;  /* 0x0000001d08027c11 */ /* 0x000fe4000f8e18ff */
[----:B------:R-:W-:Y:S02]  /*46f0*/  SHF.L.U32 R0, R10, 0x1f, RZ ;  /* 0x0000001f0a007819 */ /* 0x000fe400000006ff */
[----:B------:R-:W-:Y:S02]  /*4700*/  LEA R4, R8, UR29, 0x4 ;  /* 0x0000001d08047c11 */ /* 0x000fe4000f8e20ff */
[----:B---3--:R-:W3:Y:S02]  /*4710*/  SYNCS.PHASECHK.TRANS64.TRYWAIT P0, [R2+URZ+0x100], R0 ;  /* 0x00010000020075a7 */ /* 0x008ee400080011ff */
[----:B---3--:R-:W-:Y:S05]  /*4720*/  @!P0 BRA `(.L_x_92) ;  /* 0x000000a400488947 */ /* 0x008fea0003800000 */
.L_x_365:
[----:B------:R-:W4:Y:S01]  /*4730*/  LDS.128 R4, [R4+0x170] ;  /* 0x0001700004047984 */ /* 0x000f220000000c00 */
[----:B---3--:R-:W-:Y:S01]  /*4740*/  VIADD R2, R2, 0x110 ;  /* 0x0000011002027836 */ /* 0x008fe20000000000 */
[----:B------:R-:W-:Y:S04]  /*4750*/  UISETP.GE.AND UP0, UPT, UR37, 0x1, UPT ;  /* 0x000000012500788c */ /* 0x000fe8000bf06270 */
[----:B------:R-:W-:Y:S01]  /*4760*/  PRMT R2, RZ, 0x654, R2 ;  /* 0x00000654ff027816 */ /* 0x000fe20000000002 */
[----:B------:R-:W-:Y:S01]  /*4770*/  @!PT LDS RZ, [RZ] ;  /* 0x00000000fffff984 */ /* 0x000fe20000000800 */
[----:B------:R-:W-:Y:S01]  /*4780*/  @!PT LDS RZ, [RZ] ;  /* 0x00000000fffff984 */ /* 0x000fe20000000800 */
[----:B------:R-:W-:Y:S01]  /*4790*/  @!PT LDS RZ, [RZ] ;  /* 0x00000000fffff984 */ /* 0x000fe20000000800 */
[----:B------:R-:W-:Y:S01]  /*47a0*/  @!PT LDS RZ, [RZ] ;  /* 0x00000000fffff984 */ /* 0x000fe20000000800 */
[----:B------:R3:W-:Y:S06]  /*47b0*/  MEMBAR.ALL.CTA ;  /* 0x0000000000007992 */ /* 0x0007ec0000008000 */
[----:B---3--:R-:W3:Y:S02]  /*47c0*/  FENCE.VIEW.ASYNC.S ;  /* 0x00000000000073c6 */ /* 0x008ee40000000000 */
[----:B---3--:R3:W-:Y:S01]  /*47d0*/  SYNCS.ARRIVE.TRANS64.RED.A1T0 RZ, [R2+URZ], RZ ;  /* 0x000000ff02ff79a7 */ /* 0x0087e200081004ff */
[----:B----4-:R-:W-:Y:S11]  /*47e0*/  LOP3.LUT P0, RZ, R6, 0x1, RZ, 0xc0, !PT ;  /* 0x0000000106ff7812 */ /* 0x010ff6000780c0ff */
[----:B------:R-:W-:Y:S02]  /*47f0*/  @!UPT UIADD3 URZ, UPT, UPT, URZ, URZ, URZ ;  /* 0x000000fffffff290 */ /* 0x000fe4000fffe0ff */
[----:B------:R-:W-:Y:S01]  /*4800*/  VOTEU.ANY UP3, P0 ;  /* 0x0000000000ff7886 */ /* 0x000fe20000060100 */
[----:B------:R-:W-:Y:S02]  /*4810*/  PLOP3.LUT P0, PT, PT, PT, UP3, 0x80, 0x8 ;  /* 0x000000000008781c */ /* 0x000fe40003f0f038 */
[----:B------:R-:W-:Y:S11]  /*4820*/  PLOP3.LUT P1, PT, PT, PT, UP3, 0x80, 0x8 ;  /* 0x000000000008781c */ /* 0x000ff60003f2f038 */
[----:B------:R-:W-:Y:S04]  /*4830*/  @P0 LOP3.LUT R0, R5, 0xffff, RZ, 0xc0, !PT ;  /* 0x0000ffff05000812 */ /* 0x000fe800078ec0ff */
[----:B------:R-:W-:Y:S02]  /*4840*/  @P0 R2UR UR4, R0 ;  /* 0x00000000000402ca */ /* 0x000fe400000e0000 */
[----:B------:R-:W-:Y:S04]  /*4850*/  @P0 MOV R0, R4 ;  /* 0x0000000400000202 */ /* 0x000fe80000000f00 */
[----:B------:R-:W-:Y:S07]  /*4860*/  @P1 R2UR UR15, R0 ;  /* 0x00000000000f12ca */ /* 0x000fee00000e0000 */
[----:B------:R-:W-:Y:S01]  /*4870*/  @UP3 UMOV UR14, UR4 ;  /* 0x00000004000e3c82 */ /* 0x000fe20008000000 */
[----:B---3--:R-:W-:Y:S07]  /*4880*/  BRA.U !UP0, `(.L_x_93) ;  /* 0x0000000108b47547 */ /* 0x008fee000b800000 */
[----:B------:R-:W-:Y:S02]  /*4890*/  UIMAD.WIDE.U32 UR60, UR14, UR43, URZ ;  /* 0x0000002b0e3c72a5 */ /* 0x000fe4000f8e00ff */
[----:B------:R-:W-:Y:S02]  /*48a0*/  UP2UR UR26, UPR, URZ, 0x4 ;  /* 0x00000004ff1a7883 */ /* 0x000fe40008000000 */
[----:B------:R-:W-:Y:S02]  /*48b0*/  UISETP.NE.AND UP2, UPT, UR42, 0x1, UPT ;  /* 0x000000012a00788c */ /* 0x000fe4000bf45270 */
[----:B------:R-:W-:Y:S02]  /*48c0*/  UIMAD.WIDE.U32 UR58, UR15, UR40, URZ ;  /* 0x000000280f3a72a5 */ /* 0x000fe4000f8e00ff */
[----:B------:R-:W-:Y:S02]  /*48d0*/  USEL UR4, UR30, UR50, !UP2 ;  /* 0x000000321e047287 */ /* 0x000fe4000d000000 */
[----:B------:R-:W-:Y:S02]  /*48e0*/  UP2UR UR20, UPR, URZ, 0x2 ;  /* 0x00000002ff147883 */ /* 0x000fe40008000000 */
[----:B------:R-:W-:Y:S02]  /*48f0*/  UISETP.NE.AND UP1, UPT, UR37, 0x1, UPT ;  /* 0x000000012500788c */ /* 0x000fe4000bf25270 */
[----:B--2---:R-:W-:Y:S02]  /*4900*/  UIMAD.WIDE.U32 UR56, UR4, UR6, URZ ;  /* 0x00000006043872a5 */ /* 0x004fe4000f8e00ff */
[----:B------:R-:W-:Y:S01]  /*4910*/  UISETP.NE.AND UP0, UPT, UR13, 0x1, UPT ;  /* 0x000000010d00788c */ /* 0x000fe2000bf05270 */
[----:B------:R-:W-:Y:S02]  /*4920*/  UMOV UR27, UR61 ;  /* 0x0000003d001b7c82 */ /* 0x000fe40008000000 */
[----:B------:R-:W-:Y:S02]  /*4930*/  USHF.R.U32.HI UR28, URZ, UR21, UR27 ;  /* 0x00000015ff1c7299 */ /* 0x000fe4000801161b */
[----:B------:R-:W-:Y:S02]  /*4940*/  USEL UR9, UR31, UR51, !UP0 ;  /* 0x000000331f097287 */ /* 0x000fe4000c000000 */
[----:B------:R-:W-:Y:S02]  /*4950*/  USEL UR8, UR14, UR28, !UP2 ;  /* 0x0000001c0e087287 */ /* 0x000fe4000d000000 */
[----:B------:R-:W-:Y:S02]  /*4960*/  UIMAD.WIDE.U32 UR34, UR9, UR6, URZ ;  /* 0x00000006092272a5 */ /* 0x000fe4000f8e00ff */
[----:B------:R-:W-:Y:S02]  /*4970*/  UIMAD.WIDE.U32 UR18, UR8, UR6, URZ ;  /* 0x00000006081272a5 */ /* 0x000fe4000f8e00ff */
[----:B------:R-:W-:Y:S02]  /*4980*/  @UP1 USHF.R.U32.HI UR9, URZ, UR7, UR35 ;  /* 0x00000007ff091299 */ /* 0x000fe40008011623 */
[----:B------:R-:W-:Y:S02]  /*4990*/  USHF.R.U32.HI UR18, URZ, UR7, UR19 ;  /* 0x00000007ff127299 */ /* 0x000fe40008011613 */
[----:B------:R-:W-:Y:S02]  /*49a0*/  UIMAD UR10, UR37, UR9, URZ ;  /* 0x00000009250a72a4 */ /* 0x000fe4000f8e02ff */
[----:B------:R-:W-:Y:S02]  /*49b0*/  USEL UR18, UR8, UR18, !UP1 ;  /* 0x0000001208127287 */ /* 0x000fe4000c800000 */
[----:B------:R-:W-:Y:S02]  /*49c0*/  UISETP.NE.AND UP2, UPT, UR26, URZ, UPT ;  /* 0x000000ff1a00728c */ /* 0x000fe4000bf45270 */
[----:B------:R-:W-:Y:S01]  /*49d0*/  UIADD3 UR16, UPT, UPT, -UR18, URZ, URZ ;  /* 0x000000ff12107290 */ /* 0x000fe2000fffe1ff */
[----:B------:R-:W-:Y:S02]  /*49e0*/  UMOV UR27, UR59 ;  /* 0x0000003b001b7c82 */ /* 0x000fe40008000000 */
[----:B------:R-:W-:Y:S02]  /*49f0*/  USHF.R.U32.HI UR24, URZ, UR41, UR27 ;  /* 0x00000029ff187299 */ /* 0x000fe4000801161b */
[----:B------:R-:W-:Y:S02]  /*4a00*/  UIMAD UR16, UR37, UR16, UR8 ;  /* 0x00000010251072a4 */ /* 0x000fe4000f8e0208 */
[----:B------:R-:W-:Y:S01]  /*4a10*/  USEL UR5, UR15, UR24, !UP0 ;  /* 0x000000180f057287 */ /* 0x000fe2000c000000 */
[----:B------:R-:W-:Y:S02]  /*4a20*/  UMOV UR27, UR57 ;  /* 0x00000039001b7c82 */ /* 0x000fe40008000000 */
[----:B------:R-:W-:Y:S04]  /*4a30*/  @UP1 USHF.R.U32.HI UR4, URZ, UR7, UR27 ;  /* 0x00000007ff041299 */ /* 0x000fe8000801161b */
[----:B------:R-:W-:Y:S04]  /*4a40*/  UIMAD UR4, UR37, UR4, URZ ;  /* 0x00000004250472a4 */ /* 0x000fe8000f8e02ff */
[----:B------:R-:W-:Y:S04]  /*4a50*/  UISETP.GE.AND UP0, UPT, UR8, UR4, UPT ;  /* 0x000000040800728c */ /* 0x000fe8000bf06270 */
[----:B------:R-:W-:Y:S02]  /*4a60*/  UISETP.GE.OR UP0, UPT, UR5, UR10, UP0 ;  /* 0x0000000a0500728c */ /* 0x000fe40008706670 */
[----:B------:R-:W-:Y:S09]  /*4a70*/  UIMAD.WIDE.U32 UR10, UR5, UR6, URZ ;  /* 0x00000006050a72a5 */ /* 0x000ff2000f8e00ff */
[----:B------:R-:W-:Y:S04]  /*4a80*/  @!UP0 USHF.R.U32.HI UR4, URZ, UR7, UR11 ;  /* 0x00000007ff048299 */ /* 0x000fe8000801160b */
[----:B------:R-:W-:Y:S02]  /*4a90*/  @!UP0 USEL UR4, UR5, UR4, !UP1 ;  /* 0x0000000405048287 */ /* 0x000fe4000c800000 */
[----:B------:R-:W-:Y:S02]  /*4aa0*/  UISETP.NE.AND UP1, UPT, UR20, URZ, UPT ;  /* 0x000000ff1400728c */ /* 0x000fe4000bf25270 */
[----:B------:R-:W-:Y:S02]  /*4ab0*/  @!UP0 UIMAD UR12, UR9, UR16, UR4 ;  /* 0x00000010090c82a4 */ /* 0x000fe4000f8e0204 */
[----:B------:R-:W-:Y:S02]  /*4ac0*/  @!UP0 UIADD3 UR16, UPT, UPT, UR18, -UR4, URZ ;  /* 0x8000000412108290 */ /* 0x000fe4000fffe0ff */
[----:B------:R-:W-:Y:S02]  /*4ad0*/  UIADD3 UR9, UPT, UPT, -UR5, URZ, URZ ;  /* 0x000000ff05097290 */ /* 0x000fe4000fffe1ff */
[----:B------:R-:W-:Y:S02]  /*4ae0*/  UIADD3 UR4, UPT, UPT, -UR8, URZ, URZ ;  /* 0x000000ff08047290 */ /* 0x000fe4000fffe1ff */
[----:B------:R-:W-:Y:S02]  /*4af0*/  @!UP0 UIMAD UR8, UR16, UR37, UR5 ;  /* 0x00000025100882a4 */ /* 0x000fe4000f8e0205 */
[----:B------:R-:W-:Y:S02]  /*4b00*/  UIMAD UR15, UR13, UR9, UR15 ;  /* 0x000000090d0f72a4 */ /* 0x000fe4000f8e020f */
[----:B------:R-:W-:Y:S01]  /*4b10*/  UIMAD UR14, UR42, UR4, UR14 ;  /* 0x000000042a0e72a4 */ /* 0x000fe2000f8e020e */
[----:B------:R-:W-:Y:S02]  /*4b20*/  @!UP0 UMOV UR5, UR12 ;  /* 0x0000000c00058c82 */ /* 0x000fe40008000000 */
[----:B------:R-:W-:Y:S02]  /*4b30*/  UIMAD UR15, UR5, UR13, UR15 ;  /* 0x0000000d050f72a4 */ /* 0x000fe4000f8e020f */
[----:B------:R-:W-:Y:S11]  /*4b40*/  UIMAD UR14, UR8, UR42, UR14 ;  /* 0x0000002a080e72a4 */ /* 0x000ff6000f8e020e */
[----:B------:R-:W-:Y:S01]  /*4b50*/  @!UPT UIADD3 URZ, UPT, UPT, URZ, URZ, URZ ;  /* 0x000000fffffff290 */ /* 0x000fe2000fffe0ff */
.L_x_93:
[----:B------:R-:W3:Y:S01]  /*4b60*/  @!UP4 LDCU.128 UR8, c[0x0][0xb10] ;  /* 0x00016200ff08c7ac */ /* 0x000ee20008000c00 */
[----:B------:R-:W-:Y:S02]  /*4b70*/  ISETP.NE.U32.AND P1, PT, RZ, UR22, PT ;  /* 0x00000016ff007c0c */ /* 0x000fe4000bf25070 */
[----:B------:R-:W-:Y:S02]  /*4b80*/  SHF.L.U32 R0, R9, 0x1f, RZ ;  /* 0x0000001f09007819 */ /* 0x000fe400000006ff */
[----:B------:R-:W-:Y:S01]  /*4b90*/  ISETP.NE.AND.EX P1, PT, RZ, UR23, PT, P1 ;  /* 0x00000017ff007c0c */ /* 0x000fe2000bf25310 */
[----:B------:R-:W4:Y:S01]  /*4ba0*/  @!UP4 LDCU UR5, c[0x0][0xb0c] ;  /* 0x00016180ff05c7ac */ /* 0x000f220008000800 */
[----:B------:R-:W-:Y:S02]  /*4bb0*/  USHF.L.U32 UR35, UR48, 0x7, URZ ;  /* 0x0000000730237899 */ /* 0x000fe400080006ff */
[----:B------:R-:W-:Y:S02]  /*4bc0*/  USHF.L.U32 UR34, UR45, 0x8, URZ ;  /* 0x000000082d227899 */ /* 0x000fe400080006ff */
[----:B---3--:R-:W-:Y:S04]  /*4bd0*/  UIMAD.WIDE.U32 UR18, UR15, UR8, URZ ;  /* 0x000000080f1272a5 */ /* 0x008fe8000f8e00ff */
[----:B------:R-:W-:Y:S02]  /*4be0*/  @!UP4 USHF.R.U32.HI UR4, URZ, UR9, UR19 ;  /* 0x00000009ff04c299 */ /* 0x000fe40008011613 */
[----:B------:R-:W-:Y:S02]  /*4bf0*/  UIMAD.WIDE.U32 UR18, UR14, UR11, URZ ;  /* 0x0000000b0e1272a5 */ /* 0x000fe4000f8e00ff */
[----:B----4-:R-:W-:Y:S04]  /*4c00*/  @!UP4 UISETP.NE.AND UP0, UPT, UR5, 0x1, UPT ;  /* 0x000000010500c88c */ /* 0x010fe8000bf05270 */
[----:B------:R-:W-:Y:S02]  /*4c10*/  @!UP4 USEL UR8, UR15, UR4, !UP0 ;  /* 0x000000040f08c287 */ /* 0x000fe4000c000000 */
[----:B------:R-:W-:Y:S01]  /*4c20*/  @!UP4 UISETP.NE.AND UP0, UPT, UR10, 0x1, UPT ;  /* 0x000000010a00c88c */ /* 0x000fe2000bf05270 */
[----:B------:R-:W3:Y:S02]  /*4c30*/  @!UP4 LDCU UR4, c[0x0][0xb20] ;  /* 0x00016400ff04c7ac */ /* 0x000ee40008000800 */
[----:B---3--:R-:W-:Y:S04]  /*4c40*/  @!UP4 USHF.R.U32.HI UR4, URZ, UR4, UR19 ;  /* 0x00000004ff04c299 */ /* 0x008fe80008011613 */
[----:B------:R-:W-:Y:S04]  /*4c50*/  @!UP4 USEL UR9, UR14, UR4, !UP0 ;  /* 0x000000040e09c287 */ /* 0x000fe8000c000000 */
[----:B------:R-:W-:Y:S02]  /*4c60*/  @!UP4 UIADD3 UR4, UPT, UPT, -UR8, UR9, URZ ;  /* 0x000000090804c290 */ /* 0x000fe4000fffe1ff */
[----:B------:R-:W-:Y:S02]  /*4c70*/  @!UP4 UIADD3 UR8, UPT, UPT, UR8, -UR9, URZ ;  /* 0x800000090808c290 */ /* 0x000fe4000fffe0ff */
[----:B------:R-:W-:Y:S02]  /*4c80*/  @!UP4 UIMAD UR15, UR4, UR5, UR15 ;  /* 0x00000005040fc2a4 */ /* 0x000fe4000f8e020f */
[----:B------:R-:W-:Y:S01]  /*4c90*/  @!UP4 UIMAD UR14, UR8, UR10, UR14 ;  /* 0x0000000a080ec2a4 */ /* 0x000fe2000f8e020e */
[----:B------:R-:W-:Y:S11]  /*4ca0*/  BRA.U UP1, `(.L_x_94) ;  /* 0x0000000101107547 */ /* 0x000ff6000b800000 */
[----:B------:R-:W-:Y:S04]  /*4cb0*/  MOV R2, UR52 ;  /* 0x0000003400027c02 */ /* 0x000fe80008000f00 */
[----:B------:R-:W-:Y:S04]  /*4cc0*/  SHF.L.U32 R2, R2, 0x1f, RZ ;  /* 0x0000001f02027819 */ /* 0x000fe800000006ff */
[----:B------:R-:W3:Y:S02]  /*4cd0*/  SYNCS.PHASECHK.TRANS64.TRYWAIT P2, [UR29+0xf8], R2 ;  /* 0x0000f802ff0075a7 */ /* 0x000ee4000804111d */
[----:B---3--:R-:W-:Y:S05]  /*4ce0*/  @!P2 BRA `(.L_x_95) ;  /* 0x0000009c00eca947 */ /* 0x008fea0003800000 */
.L_x_94:
[----:B------:R-:W-:Y:S05]  /*4cf0*/  BRA.U !UP5, `(.L_x_96) ;  /* 0x000000010d347547 */ /* 0x000fea000b800000 */
[----:B------:R-:W-:Y:S01]  /*4d00*/  UPLOP3.LUT UP2, UPT, UPT, UPT, UP6, 0x80, 0x8 ;  /* 0x000000000008789c */ /* 0x000fe20003f4f060 */
[----:B------:R-:W-:Y:S05]  /*4d10*/  IMAD.MOV.U32 R251, RZ, RZ, 0x1 ;  /* 0x00000001fffb7424 */ /* 0x000fea00078e00ff */
[----:B------:R-:W-:Y:S05]  /*4d20*/  PLOP3.LUT P2, PT, PT, PT, UP2, 0x80, 0x8 ;  /* 0x000000000008781c */ /* 0x000fea0003f4f028 */
[----:B------:R-:W4:Y:S01]  /*4d30*/  @UP2 LDCU.64 UR8, c[0x0][0x888] ;  /* 0x00011100ff0827ac */ /* 0x000f220008000a00 */
[----:B------:R-:W-:Y:S04]  /*4d40*/  @UP2 UIMAD UR4, UR36, UR22, URZ ;  /* 0x00000016240422a4 */ /* 0x000fe8000f8e02ff */
[----:B----4-:R-:W-:Y:S07]  /*4d50*/  @UP2 UIMAD.WIDE UR8, UR4, 0x4, UR8 ;  /* 0x00000004040828a5 */ /* 0x010fee000f8e0208 */
[----:B------:R-:W4:Y:S01]  /*4d60*/  @!UP2 LDCU UR4, c[0x0][0x880] ;  /* 0x00011000ff04a7ac */ /* 0x000f220008000800 */
[----:B---3--:R-:W-:Y:S01]  /*4d70*/  IMAD.U32 R2, RZ, RZ, UR8 ;  /* 0x00000008ff027e24 */ /* 0x008fe2000f8e00ff */
[----:B------:R-:W-:Y:S05]  /*4d80*/  MOV R3, UR9 ;  /* 0x0000000900037c02 */ /* 0x000fea0008000f00 */
[----:B-----5:R3:W5:Y:S02]  /*4d90*/  @P2 LDG.E R175, desc[UR46][R2.64] ;  /* 0x0000002e02af2981 */ /* 0x020764000c1e1900 */
[----:B---3--:R-:W-:Y:S05]  /*4da0*/  HFMA2 R2, -RZ, RZ, 0, 5.9604644775390625e-08 ;  /* 0x00000001ff027431 */ /* 0x008fea00000001ff */
[----:B------:R-:W-:Y:S01]  /*4db0*/  @!P2 PRMT R251, R2, 0x7610, R251 ;  /* 0x0000761002fba816 */ /* 0x000fe200000000fb */
[----:B----4-:R-:W-:Y:S07]  /*4dc0*/  @!P2 IMAD.U32 R175, RZ, RZ, UR4 ;  /* 0x00000004ffafae24 */ /* 0x010fee000f8e00ff */
.L_x_96:
[----:B-----5:R-:W-:Y:S01]  /*4dd0*/  @!P1 FSETP.EQ.AND P3, PT, R175, RZ, PT ;  /* 0x000000ffaf00920b */ /* 0x020fe20003f62000 */
[----:B------:R-:W-:Y:S01]  /*4de0*/  @!UPT UIADD3 URZ, UPT, UPT, URZ, URZ, URZ ;  /* 0x000000fffffff290 */ /* 0x000fe2000fffe0ff */
[----:B------:R-:W-:Y:S11]  /*4df0*/  @!P1 BRA `(.L_x_97) ;  /* 0x0000000000149947 */ /* 0x000ff60003800000 */
[----:B------:R-:W-:Y:S02]  /*4e00*/  LOP3.LUT P1, RZ, R251, 0xff, RZ, 0xc0, !PT ;  /* 0x000000fffbff7812 */ /* 0x000fe4000782c0ff */
[----:B------:R-:W-:Y:S04]  /*4e10*/  PLOP3.LUT P3, PT, PT, PT, UP2, 0x80, 0x8 ;  /* 0x000000000008781c */ /* 0x000fe80003f6f028 */
[----:B------:R-:W-:Y:S07]  /*4e20*/  PLOP3.LUT P3, PT, P3, PT, PT, 0x8, 0x80 ;  /* 0x000000000080781c */ /* 0x000fee0001f6e170 */
[----:B------:R-:W-:Y:S11]  /*4e30*/  @P1 FSETP.EQ.AND P3, PT, R175, RZ, PT ;  /* 0x000000ffaf00120b */ /* 0x000ff60003f62000 */
[----:B------:R-:W-:Y:S02]  /*4e40*/  @!UPT UIADD3 URZ, UPT, UPT, URZ, URZ, URZ ;  /* 0x000000fffffff290 */ /* 0x000fe4000fffe0ff */
.L_x_97:
[----:B------:R-:W4:Y:S01]  /*4e50*/  SYNCS.PHASECHK.TRANS64.TRYWAIT P1, [UR29+0xd0], R0 ;  /* 0x0000d000ff0075a7 */ /* 0x000f22000802111d */
[----:B------:R-:W-:Y:S04]  /*4e60*/  ELECT P2, URZ, PT ;  /* 0x0000000000ff782f */ /* 0x000fe80003840000 */
[----:B------:R-:W-:Y:S01]  /*4e70*/  PLOP3.LUT P2, PT, P3, P2, PT, 0xf2, 0x2f ;  /* 0x00000000002f781c */ /* 0x000fe20001f45e72 */
[----:B------:R-:W-:Y:S01]  /*4e80*/  @!UPT UIADD3 URZ, UPT, UPT, URZ, URZ, URZ ;  /* 0x000000fffffff290 */ /* 0x000fe2000fffe0ff */
[----:B----4-:R-:W-:Y:S11]  /*4e90*/  @!P1 BRA `(.L_x_98) ;  /* 0x0000009c00989947 */ /* 0x010ff60003800000 */
.L_x_368:
[----:B------:R-:W-:Y:S01]  /*4ea0*/  VOTEU.ALL UP0, P2 ;  /* 0x0000000000ff7886 */ /* 0x000fe20001000000 */
[----:B---3--:R-:W-:Y:S01]  /*4eb0*/  @!P2 MOV R2, 0x2000 ;  /* 0x000020000002a802 */ /* 0x008fe20000000f00 */
[----:B------:R-:W-:Y:S01]  /*4ec0*/  UMOV UR4, 0x0 ;  /* 0x0000000000047882 */ /* 0x000fe20000000000 */
[----:B------:R-:W-:Y:S01]  /*4ed0*/  UMOV UR5, 0x10000000 ;  /* 0x1000000000057882 */ /* 0x000fe20000000000 */
[----:B------:R-:W-:Y:S02]  /*4ee0*/  UPRMT UR10, UR44, 0x654, UR33 ;  /* 0x000006542c0a7896 */ /* 0x000fe40008000021 */
[----:B-1----:R-:W-:Y:S02]  /*4ef0*/  @!UP0 UIADD3 UR8, UP1, UPT, UR54, 0x580, URZ ;  /* 0x0000058036088890 */ /* 0x002fe4000ff3e0ff */
[----:B------:R-:W-:Y:S02]  /*4f00*/  @!UP0 UIADD3 UR32, UPT, UPT, UR29, 0x200, URZ ;  /* 0x000002001d208890 */ /* 0x000fe4000fffe0ff */
[----:B------:R-:W-:Y:S01]  /*4f10*/  @!UP0 UIADD3.X UR9, UPT, UPT, URZ, UR55, URZ, UP1, !UPT ;  /* 0x00000037ff098290 */ /* 0x000fe20008ffe4ff */
[----:B------:R-:W-:Y:S08]  /*4f20*/  VOTEU.ALL UP0, P2 ;  /* 0x0000000000ff7886 */ /* 0x000ff00001000000 */
[----:B------:R1:W-:Y:S01]  /*4f30*/  @!UP0 UTMALDG.3D [UR32], [UR8], desc[UR4] ;  /* 0x00000420080085b4 */ /* 0x0003e20008011000 */
[----:B------:R1:W-:Y:S01]  /*4f40*/  @!P2 SYNCS.ARRIVE.TRANS64.RED.A0TR RZ, [UR29+0xb0], R2 ;  /* 0x0000b002ffffa9a7 */ /* 0x0003e2000830041d */
[----:B------:R-:W-:Y:S01]  /*4f50*/  SYNCS.ARRIVE.TRANS64.RED.A1T0 RZ, [UR10], RZ ;  /* 0x000000ffffff79a7 */ /* 0x000fe2000810040a */
[----:B------:R-:W3:Y:S02]  /*4f60*/  SYNCS.PHASECHK.TRANS64.TRYWAIT P1, [UR29+0xd8], R0 ;  /* 0x0000d800ff0075a7 */ /* 0x000ee4000802111d */
[----:B-1-3--:R-:W-:Y:S05]  /*4f70*/  @!P1 BRA `(.L_x_99) ;  /* 0x0000009c00789947 */ /* 0x00afea0003800000 */
.L_x_370:
[----:B------:R-:W-:Y:S01]  /*4f80*/  VOTEU.ALL UP0, P2 ;  /* 0x0000000000ff7886 */ /* 0x000fe20001000000 */
[----:B-1----:R-:W-:Y:S01]  /*4f90*/  @!P2 MOV R2, 0x2000 ;  /* 0x000020000002a802 */ /* 0x002fe20000000f00 */
[----:B------:R-:W-:Y:S01]  /*4fa0*/  UMOV UR4, 0x0 ;  /* 0x0000000000047882 */ /* 0x000fe20000000000 */
[----:B------:R-:W-:Y:S01]  /*4fb0*/  UMOV UR5, 0x10000000 ;  /* 0x1000000000057882 */ /* 0x000fe20000000000 */
[----:B------:R-:W-:Y:S01]  /*4fc0*/  UMOV UR27, UR35 ;  /* 0x00000023001b7c82 */ /* 0x000fe20008000000 */
[----:B------:R-:W-:Y:S02]  /*4fd0*/  @!UP0 UIADD3 UR8, UP1, UPT, UR54, 0x580, URZ ;  /* 0x0000058036088890 */ /* 0x000fe4000ff3e0ff */
[----:B------:R-:W-:Y:S02]  /*4fe0*/  @!UP0 UIADD3 UR26, UPT, UPT, UR34, 0x40, URZ ;  /* 0x00000040221a8890 */ /* 0x000fe4000fffe0ff */
[----:B------:R-:W-:Y:S02]  /*4ff0*/  @!UP0 UIADD3.X UR9, UPT, UPT, URZ, UR55, URZ, UP1, !UPT ;  /* 0x00000037ff098290 */ /* 0x000fe40008ffe4ff */
[----:B------:R-:W-:Y:S01]  /*5000*/  @!UP0 UIADD3 UR24, UPT, UPT, UR29, 0x2200, URZ ;  /* 0x000022001d188890 */ /* 0x000fe2000fffe0ff */
[----:B------:R-:W-:Y:S01]  /*5010*/  VOTEU.ALL UP0, P2 ;  /* 0x0000000000ff7886 */ /* 0x000fe20001000000 */
[----:B------:R-:W-:Y:S01]  /*5020*/  UMOV UR28, UR36 ;  /* 0x00000024001c7c82 */ /* 0x000fe20008000000 */
[----:B------:R-:W-:Y:S06]  /*5030*/  UPRMT UR10, UR44, 0x654, UR25 ;  /* 0x000006542c0a7896 */ /* 0x000fec0008000019 */
[----:B------:R1:W-:Y:S01]  /*5040*/  @!UP0 UTMALDG.3D [UR24], [UR8], desc[UR4] ;  /* 0x00000418080085b4 */ /* 0x0003e20008011000 */
[----:B------:R1:W-:Y:S02]  /*5050*/  @!P2 SYNCS.ARRIVE.TRANS64.RED.A0TR RZ, [UR29+0xb8], R2 ;  /* 0x0000b802ffffa9a7 */ /* 0x0003e4000830041d */
[----:B------:R-:W-:Y:S01]  /*5060*/  SYNCS.ARRIVE.TRANS64.RED.A1T0 RZ, [UR10], RZ ;  /* 0x000000ffffff79a7 */ /* 0x000fe2000810040a */
[----:B------:R-:W3:Y:S02]  /*5070*/  SYNCS.PHASECHK.TRANS64.TRYWAIT P1, [UR29+0xe0], R0 ;  /* 0x0000e000ff0075a7 */ /* 0x000ee4000802111d */
[----:B-1-3--:R-:W-:Y:S05]  /*5080*/  @!P1 BRA `(.L_x_100) ;  /* 0x0000009c004c9947 */ /* 0x00afea0003800000 */
.L_x_372:
[----:B------:R-:W-:Y:S01]  /*5090*/  VOTEU.ALL UP0, P2 ;  /* 0x0000000000ff7886 */ /* 0x000fe20001000000 */
[----:B-1----:R-:W-:Y:S01]  /*50a0*/  @!P2 IMAD.MOV.U32 R2, RZ, RZ, 0x2000 ;  /* 0x00002000ff02a424 */ /* 0x002fe200078e00ff */
[----:B------:R-:W-:Y:S01]  /*50b0*/  UMOV UR4, 0x0 ;  /* 0x0000000000047882 */ /* 0x000fe20000000000 */
[----:B------:R-:W-:Y:S01]  /*50c0*/  UMOV UR5, 0x10000000 ;  /* 0x1000000000057882 */ /* 0x000fe20000000000 */
[----:B------:R-:W-:Y:S01]  /*50d0*/  UMOV UR19, UR35 ;  /* 0x0000002300137c82 */ /* 0x000fe20008000000 */
[----:B------:R-:W-:Y:S01]  /*50e0*/  @!UP0 UIADD3 UR8, UP1, UPT, UR54, 0x580, URZ ;  /* 0x0000058036088890 */ /* 0x000fe2000ff3e0ff */
[----:B------:R-:W-:Y:S01]  /*50f0*/  @P0 SHF.R.U32.HI R11, RZ, 0x10, R5 ;  /* 0x00000010ff0b0819 */ /* 0x000fe20000011605 */
        /* <DEDUP_REMOVED lines=9> */
[----:B---3--:R-:W-:Y:S01]  /*5190*/  IADD3 R2, PT, PT, R8, 0x1, RZ ;  /* 0x0000000108027810 */ /* 0x008fe20007ffe0ff */
[----:B------:R-:W3:Y:S02]  /*51a0*/  SYNCS.PHASECHK.TRANS64.TRYWAIT P1, [UR29+0xe8], R0 ;  /* 0x0000e800ff0075a7 */ /* 0x000ee4000802111d */
[----:B-1-3--:R-:W-:Y:S05]  /*51b0*/  @!P1 BRA `(.L_x_101) ;  /* 0x0000009c00189947 */ /* 0x00afea0003800000 */
.L_x_374:
[----:B------:R-:W-:Y:S01]  /*51c0*/  VOTEU.ALL UP0, P2 ;  /* 0x0000000000ff7886 */ /* 0x000fe20001000000 */
[----:B------:R-:W-:Y:S01]  /*51d0*/  UMOV UR18, 0x0 ;  /* 0x0000000000127882 */ /* 0x000fe20000000000 */
[----:B------:R-:W-:Y:S01]  /*51e0*/  UMOV UR19, 0x10000000 ;  /* 0x1000000000137882 */ /* 0x000fe20000000000 */
[----:B------:R-:W-:Y:S01]  /*51f0*/  UMOV UR11, UR35 ;  /* 0x00000023000b7c82 */ /* 0x000fe20008000000 */
[----:B------:R-:W-:Y:S01]  /*5200*/  UMOV UR12, UR36 ;  /* 0x00000024000c7c82 */ /* 0x000fe20008000000 */
[----:B------:R-:W-:Y:S01]  /*5210*/  @!UP0 UIADD3 UR4, UP1, UPT, UR54, 0x580, URZ ;  /* 0x0000058036048890 */ /* 0x000fe2000ff3e0ff */
[----:B------:R-:W-:Y:S01]  /*5220*/  @P0 R2UR UR36, R11 ;  /* 0x000000000b2402ca */ /* 0x000fe200000e0000 */
[----:B------:R-:W-:Y:S01]  /*5230*/  @!UP0 UIADD3 UR10, UPT, UPT, UR34, 0xc0, URZ ;  /* 0x000000c0220a8890 */ /* 0x000fe2000fffe0ff */
[C---:B------:R-:W-:Y:S01]  /*5240*/  ISETP.NE.AND P1, PT, R2.reuse, 0x2, PT ;  /* 0x000000020200780c */ /* 0x040fe20003f25270 */
[----:B------:R-:W-:Y:S01]  /*5250*/  @!UP0 UIADD3.X UR5, UPT, UPT, URZ, UR55, URZ, UP1, !UPT ;  /* 0x00000037ff058290 */ /* 0x000fe20008ffe4ff */
[----:B------:R-:W-:Y:S01]  /*5260*/  LOP3.LUT R9, R9, 0x1, RZ, 0x3c, !PT ;  /* 0x0000000109097812 */ /* 0x000fe200078e3cff */
[----:B------:R-:W-:Y:S01]  /*5270*/  @!UP0 UIADD3 UR8, UPT, UPT, UR29, 0x6200, URZ ;  /* 0x000062001d088890 */ /* 0x000fe2000fffe0ff */
[----:B-1----:R-:W-:Y:S01]  /*5280*/  SEL R0, RZ, 0x1, P1 ;  /* 0x00000001ff007807 */ /* 0x002fe20000800000 */
[----:B------:R-:W-:Y:S01]  /*5290*/  @!UP0 UIADD3 UR9, UPT, UPT, UR29, 0xc8, URZ ;  /* 0x000000c81d098890 */ /* 0x000fe2000fffe0ff */
[----:B------:R-:W-:Y:S01]  /*52a0*/  SEL R8, R2, RZ, P1 ;  /* 0x000000ff02087207 */ /* 0x000fe20000800000 */
[----:B------:R-:W-:Y:S01]  /*52b0*/  VOTEU.ALL UP0, P2 ;  /* 0x0000000000ff7886 */ /* 0x000fe20001000000 */
[----:B------:R-:W-:Y:S01]  /*52c0*/  LOP3.LUT R10, R10, R0, RZ, 0x3c, !PT ;  /* 0x000000000a0a7212 */ /* 0x000fe200078e3cff */
[----:B------:R-:W-:Y:S02]  /*52d0*/  UIADD3 UR45, UPT, UPT, UR14, UR38, URZ ;  /* 0x000000260e2d7290 */ /* 0x000fe4000fffe0ff */
[----:B------:R-:W-:Y:S02]  /*52e0*/  UIADD3 UR48, UPT, UPT, UR15, UR39, URZ ;  /* 0x000000270f307290 */ /* 0x000fe4000fffe0ff */
[----:B------:R-:W-:Y:S01]  /*52f0*/  UPLOP3.LUT UP1, UPT, UPT, UPT, UPT, 0x80, 0x8 ;  /* 0x000000000008789c */ /* 0x000fe20003f2f070 */
[----:B------:R3:W-:Y:S01]  /*5300*/  @!UP0 UTMALDG.3D [UR8], [UR4], desc[UR18] ;  /* 0x00001208040085b4 */ /* 0x0007e20008011000 */
[----:B------:R3:W-:Y:S01]  /*5310*/  @!P2 SYNCS.ARRIVE.TRANS64.RED.A0TR RZ, [UR29+0xc8], R12 ;  /* 0x0000c80cffffa9a7 */ /* 0x0007e2000830041d */
[----:B------:R-:W-:Y:S01]  /*5320*/  SYNCS.ARRIVE.TRANS64.RED.A1T0 RZ, [UR49], RZ ;  /* 0x000000ffffff79a7 */ /* 0x000fe20008100431 */
[----:B------:R-:W-:Y:S07]  /*5330*/  BRA.U UP3, `(.L_x_102) ;  /* 0xfffffff103e87547 */ /* 0x000fee000b83ffff */
[----:B------:R-:W-:-:S04]  /*5340*/  SHF.L.U32 R0, R9, 0x1f, RZ ;  /* 0x0000001f09007819 */ /* 0x000fc800000006ff */
[----:B------:R-:W1:Y:S02]  /*5350*/  SYNCS.PHASECHK.TRANS64.TRYWAIT P0, [UR29+0xd0], R0 ;  /* 0x0000d000ff0075a7 */ /* 0x000e64000800111d */
[----:B-1----:R-:W-:Y:S05]  /*5360*/  @!P0 BRA `(.L_x_103) ;  /* 0x0000009800c48947 */ /* 0x002fea0003800000 */
.L_x_376:
[----:B------:R-:W4:Y:S02]  /*5370*/  SYNCS.PHASECHK.TRANS64.TRYWAIT P0, [UR29+0xd8], R0 ;  /* 0x0000d800ff0075a7 */ /* 0x000f24000800111d */
[----:B----4-:R-:W-:Y:S05]  /*5380*/  @!P0 BRA `(.L_x_104) ;  /* 0x0000009800d48947 */ /* 0x010fea0003800000 */
.L_x_378:
[----:B------:R-:W4:Y:S02]  /*5390*/  SYNCS.PHASECHK.TRANS64.TRYWAIT P0, [UR29+0xe0], R0 ;  /* 0x0000e000ff0075a7 */ /* 0x000f24000800111d */
[----:B----4-:R-:W-:Y:S05]  /*53a0*/  @!P0 BRA `(.L_x_105) ;  /* 0x0000009800e48947 */ /* 0x010fea0003800000 */
.L_x_380:
[----:B-1----:R-:W-:-:S07]  /*53b0*/  MOV R2, UR29 ;  /* 0x0000001d00027c02 */ /* 0x002fce0008000f00 */
.L_x_106:
[----:B-1----:R-:W-:-:S04]  /*53c0*/  SHF.L.U32 R0, R9, 0x1f, RZ ;  /* 0x0000001f09007819 */ /* 0x002fc800000006ff */
[----:B------:R1:W4:Y:S03]  /*53d0*/  SYNCS.PHASECHK.TRANS64.TRYWAIT P0, [R2+URZ+0xe8], R0 ;  /* 0x0000e800020075a7 */ /* 0x00032600080011ff */
[----:B----4-:R-:W-:Y:S05]  /*53e0*/  @!P0 NANOSLEEP.SYNCS 0x989680 ;  /* 0x009896800000895d */ /* 0x010fea0003900000 */
[----:B------:R-:W4:Y:S02]  /*53f0*/  @!P0 SYNCS.PHASECHK.TRANS64 P0, [R2+URZ+0xe8], R0 ;  /* 0x0000e800020085a7 */ /* 0x000f2400080010ff */
[----:B--234-:R-:W-:Y:S05]  /*5400*/  @P0 EXIT ;  /* 0x000000000000094d */ /* 0x01cfea0003800000 */
[----:B------:R-:W-:Y:S05]  /*5410*/  BRA `(.L_x_106) ;  /* 0xfffffffc00e87947 */ /* 0x000fea000383ffff */
.L_x_91:
[----:B------:R-:W-:-:S06]  /*5420*/  UISETP.GE.AND UP0, UPT, UR10, 0x4, UPT ;  /* 0x000000040a00788c */ /* 0x000fcc000bf06270 */
[----:B------:R-:W-:-:S13]  /*5430*/  PLOP3.LUT P0, PT, PT, PT, UP0, 0x80, 0x8 ;  /* 0x000000000008781c */ /* 0x000fda0003f0f008 */
[----:B------:R-:W-:Y:S05]  /*5440*/  @!P0 EXIT ;  /* 0x000000000000894d */ /* 0x000fea0003800000 */
[----:B------:R-:W-:Y:S01]  /*5450*/  BAR.SYNC.DEFER_BLOCKING 0x6, 0xa0 ;  /* 0x0182800000007b1d */ /* 0x000fe20000010000 */
[C---:B------:R-:W-:Y:S02]  /*5460*/  IMAD.SHL.U32 R2, R4.reuse, 0x40, RZ ;  /* 0x0000004004027824 */ /* 0x040fe400078e00ff */
[----:B------:R-:W-:Y:S02]  /*5470*/  HFMA2 R223, -RZ, RZ, 0, 0 ;  /* 0x00000000ffdf7431 */ /* 0x000fe400000001ff */
[C---:B------:R-:W-:Y:S02]  /*5480*/  IMAD.SHL.U32 R3, R4.reuse, 0x8, RZ ;  /* 0x0000000804037824 */ /* 0x040fe400078e00ff */
[----:B------:R-:W-:Y:S01]  /*5490*/  IMAD.U32 R5, R4, 0x10000, RZ ;  /* 0x0001000004057824 */ /* 0x000fe200078e00ff */
[----:B------:R-:W-:Y:S01]  /*54a0*/  UMOV UR42, 0x400 ;  /* 0x00000400002a7882 */ /* 0x000fe20000000000 */
[----:B------:R-:W-:Y:S01]  /*54b0*/  LOP3.LUT R0, R2, 0x180, RZ, 0xc0, !PT ;  /* 0x0000018002007812 */ /* 0x000fe200078ec0ff */
[----:B------:R-:W-:Y:S01]  /*54c0*/  ULEA UR42, UR44, UR42, 0x18 ;  /* 0x0000002a2c2a7291 */ /* 0x000fe2000f8ec0ff */
[----:B------:R-:W-:Y:S01]  /*54d0*/  IMAD.MOV.U32 R169, RZ, RZ, RZ ;  /* 0x000000ffffa97224 */ /* 0x000fe200078e00ff */
[----:B------:R-:W1:Y:S01]  /*54e0*/  LDCU UR49, c[0x0][0x370] ;  /* 0x00006e00ff3177ac */ /* 0x000e620008000800 */
[----:B------:R-:W-:Y:S01]  /*54f0*/  LOP3.LUT R0, R0, 0x30, R3, 0xf8, !PT ;  /* 0x0000003000007812 */ /* 0x000fe200078ef803 */
[----:B------:R-:W-:Y:S01]  /*5500*/  IMAD.MOV.U32 R244, RZ, RZ, RZ ;  /* 0x000000fffff47224 */ /* 0x000fe200078e00ff */
[----:B------:R-:W-:Y:S01]  /*5510*/  LOP3.LUT R3, R5, 0x600000, RZ, 0xc0, !PT ;  /* 0x0060000005037812 */ /* 0x000fe200078ec0ff */
[----:B------:R-:W-:Y:S01]  /*5520*/  UIADD3 UR41, UPT, UPT, UR42, 0x200, URZ ;  /* 0x000002002a297890 */ /* 0x000fe2000fffe0ff */
[----:B------:R-:W-:Y:S01]  /*5530*/  LOP3.LUT R0, R0, 0x1e40, R2, 0xf8, !PT ;  /* 0x00001e4000007812 */ /* 0x000fe200078ef802 */
[----:B------:R-:W-:Y:S01]  /*5540*/  IMAD.MOV.U32 R240, RZ, RZ, RZ ;  /* 0x000000fffff07224 */ /* 0x000fe200078e00ff */
[----:B------:R-:W-:Y:S01]  /*5550*/  LOP3.LUT R2, R4, 0x4, RZ, 0xc0, !PT ;  /* 0x0000000404027812 */ /* 0x000fe200078ec0ff */
[----:B------:R-:W2:Y:S02]  /*5560*/  LDCU.64 UR56, c[0x0][0x348] ;  /* 0x00006900ff3877ac */ /* 0x000ea40008000a00 */
[----:B------:R-:W-:-:S02]  /*5570*/  IADD3 R243, PT, PT, R0, UR41, RZ ;  /* 0x0000002900f37c10 */ /* 0x000fc4000fffe0ff */
[----:B------:R-:W-:Y:S01]  /*5580*/  IADD3 R252, PT, PT, -R2, 0x2, RZ ;  /* 0x0000000202fc7810 */ /* 0x000fe20007ffe1ff */
[----:B------:R-:W-:Y:S01]  /*5590*/  UMOV UR58, URZ ;  /* 0x000000ff003a7c82 */ /* 0x000fe20008000000 */
[----:B------:R-:W3:Y:S01]  /*55a0*/  LDS R172, [UR42+0x190] ;  /* 0x0001902affac7984 */ /* 0x000ee20008000800 */
[----:B------:R-:W4:Y:S01]  /*55b0*/  LDCU UR43, c[0x0][0x374] ;  /* 0x00006e80ff2b77ac */ /* 0x000f220008000800 */
[----:B------:R-:W-:Y:S01]  /*55c0*/  UIADD3 UR55, UPT, UPT, UR42, 0x8200, URZ ;  /* 0x000082002a377890 */ /* 0x000fe2000fffe0ff */
[----:B------:R-:W-:Y:S01]  /*55d0*/  UMOV UR54, URZ ;  /* 0x000000ff00367c82 */ /* 0x000fe20008000000 */
[----:B------:R-:W-:Y:S01]  /*55e0*/  UMOV UR53, URZ ;  /* 0x000000ff00357c82 */ /* 0x000fe20008000000 */
[----:B-1234-:R-:W-:-:S09]  /*55f0*/  IADD3 R172, PT, PT, R172, R3, RZ ;  /* 0x00000003acac7210 */ /* 0x01efd20007ffe0ff */
.L_x_324:
[----:B------:R-:W-:Y:S01]  /*5600*/  ULEA UR5, UR58, UR42, 0x3 ;  /* 0x0000002a3a057291 */ /* 0x000fe2000f8e18ff */
[----:B------:R-:W-:-:S04]  /*5610*/  MOV R0, UR54 ;  /* 0x0000003600007c02 */ /* 0x000fc80008000f00 */
[----:B------:R-:W-:-:S04]  /*5620*/  SHF.L.U32 R0, R0, 0x1f, RZ ;  /* 0x0000001f00007819 */ /* 0x000fc800000006ff */
[----:B------:R-:W1:Y:S02]  /*5630*/  SYNCS.PHASECHK.TRANS64.TRYWAIT P0, [UR5+0x100], R0 ;  /* 0x00010000ff0075a7 */ /* 0x000e640008001105 */
[----:B-1----:R-:W-:Y:S05]  /*5640*/  @!P0 BRA `(.L_x_107) ;  /* 0x0000009800548947 */ /* 0x002fea0003800000 */
.L_x_382:
[----:B------:R-:W-:Y:S02]  /*5650*/  ULEA UR4, UR58, UR42, 0x4 ;  /* 0x0000002a3a047291 */ /* 0x000fe4000f8e20ff */
[----:B------:R-:W-:Y:S02]  /*5660*/  UIADD3 UR5, UPT, UPT, UR5, 0x110, URZ ;  /* 0x0000011005057890 */ /* 0x000fe4000fffe0ff */
[----:B------:R-:W-:Y:S02]  /*5670*/  UISETP.GE.AND UP1, UPT, UR37, 0x1, UPT ;  /* 0x000000012500788c */ /* 0x000fe4000bf26270 */
[----:B------:R-:W-:-:S03]  /*5680*/  UPRMT UR5, URZ, 0x654, UR5 ;  /* 0x00000654ff057896 */ /* 0x000fc60008000005 */
[----:B------:R-:W2:Y:S01]  /*5690*/  LDS.128 R4, [UR4+0x170] ;  /* 0x00017004ff047984 */ /* 0x000ea20008000c00 */
[----:B------:R-:W-:Y:S01]  /*56a0*/  @!PT LDS RZ, [RZ] ;  /* 0x00000000fffff984 */ /* 0x000fe20000000800 */
[----:B------:R-:W-:Y:S01]  /*56b0*/  @!PT LDS RZ, [RZ] ;  /* 0x00000000fffff984 */ /* 0x000fe20000000800 */
[----:B------:R-:W-:Y:S01]  /*56c0*/  @!PT LDS RZ, [RZ] ;  /* 0x00000000fffff984 */ /* 0x000fe20000000800 */
[----:B------:R-:W-:Y:S01]  /*56d0*/  @!PT LDS RZ, [RZ] ;  /* 0x00000000fffff984 */ /* 0x000fe20000000800 */
[----:B------:R3:W-:Y:S06]  /*56e0*/  MEMBAR.ALL.CTA ;  /* 0x0000000000007992 */ /* 0x0007ec0000008000 */
[----:B---3--:R-:W3:Y:S02]  /*56f0*/  FENCE.VIEW.ASYNC.S ;  /* 0x00000000000073c6 */ /* 0x008ee40000000000 */
[----:B---3--:R-:W-:Y:S01]  /*5700*/  SYNCS.ARRIVE.TRANS64.RED.A1T0 RZ, [UR5], RZ ;  /* 0x000000ffffff79a7 */ /* 0x008fe20008100405 */
[----:B--2---:R-:W-:Y:S01]  /*5710*/  LOP3.LUT P0, RZ, R6, 0x1, RZ, 0xc0, !PT ;  /* 0x0000000106ff7812 */ /* 0x004fe2000780c0ff */
[----:B------:R2:W-:Y:S04]  /*5720*/  STL.64 [R1], R4 ;  /* 0x0000000401007387 */ /* 0x0005e80000100a00 */
[----:B------:R2:W-:Y:S08]  /*5730*/  STL.64 [R1+0x8], R6 ;  /* 0x0000080601007387 */ /* 0x0005f00000100a00 */
[----:B------:R-:W-:Y:S01]  /*5740*/  VOTEU.ANY UP0, P0 ;  /* 0x0000000000ff7886 */ /* 0x000fe20000000100 */
[----:B------:R-:W-:-:S13]  /*5750*/  PLOP3.LUT P0, PT, PT, PT, UP0, 0x80, 0x8 ;  /* 0x000000000008781c */ /* 0x000fda0003f0f008 */
[----:B------:R-:W-:Y:S02]  /*5760*/  @P0 MOV R3, R4 ;  /* 0x0000000400030202 */ /* 0x000fe40000000f00 */
[----:B-1----:R-:W-:Y:S02]  /*5770*/  @P0 SHF.R.U32.HI R0, RZ, 0x10, R5 ;  /* 0x00000010ff000819 */ /* 0x002fe40000011605 */
[----:B------:R-:W-:Y:S02]  /*5780*/  @P0 LOP3.LUT R2, R5, 0xffff, RZ, 0xc0, !PT ;  /* 0x0000ffff05020812 */ /* 0x000fe400078ec0ff */
[----:B------:R-:W-:Y:S02]  /*5790*/  @P0 R2UR UR7, R3 ;  /* 0x00000000030702ca */ /* 0x000fe400000e0000 */
[----:B------:R-:W-:Y:S02]  /*57a0*/  @P0 R2UR UR4, R0 ;  /* 0x00000000000402ca */ /* 0x000fe400000e0000 */
[----:B------:R-:W-:-:S09]  /*57b0*/  @P0 R2UR UR6, R2 ;  /* 0x00000000020602ca */ /* 0x000fd200000e0000 */
[----:B------:R-:W-:Y:S02]  /*57c0*/  @UP0 UMOV UR51, UR7 ;  /* 0x0000000700330c82 */ /* 0x000fe40008000000 */
[----:B------:R-:W-:Y:S02]  /*57d0*/  @UP0 UMOV UR52, UR4 ;  /* 0x0000000400340c82 */ /* 0x000fe40008000000 */
[----:B------:R-:W-:Y:S01]  /*57e0*/  @UP0 UMOV UR50, UR6 ;  /* 0x0000000600320c82 */ /* 0x000fe20008000000 */
[----:B--2---:R-:W-:Y:S05]  /*57f0*/  BRA.U !UP1, `(.L_x_108) ;  /* 0x0000000109c07547 */ /* 0x004fea000b800000 */
        /* <DEDUP_REMOVED lines=14> */
[----:B------:R-:W-:-:S02]  /*58e0*/  UIMAD.WIDE.U32 UR14, UR51, UR4, URZ ;  /* 0x00000004330e72a5 */ /* 0x000fc4000f8e00ff */
[----:B------:R-:W-:Y:S02]  /*58f0*/  USEL UR4, UR49, UR12, !UP1 ;  /* 0x0000000c31047287 */ /* 0x000fe4000c800000 */
[----:B----4-:R-:W-:Y:S01]  /*5900*/  UIMAD.WIDE.U32 UR16, UR7, UR8, URZ ;  /* 0x00000008071072a5 */ /* 0x010fe2000f8e00ff */
[----:B------:R-:W-:Y:S01]  /*5910*/  UMOV UR13, UR19 ;  /* 0x00000013000d7c82 */ /* 0x000fe20008000000 */
[----:B------:R-:W-:Y:S02]  /*5920*/  UIMAD.WIDE.U32 UR18, UR4, UR8, URZ ;  /* 0x00000008041272a5 */ /* 0x000fe4000f8e00ff */
[----:B------:R-:W-:Y:S02]  /*5930*/  USHF.R.U32.HI UR13, URZ, UR10, UR13 ;  /* 0x0000000aff0d7299 */ /* 0x000fe4000801160d */
[----:B------:R-:W-:Y:S02]  /*5940*/  @UP2 USHF.R.U32.HI UR7, URZ, UR9, UR17 ;  /* 0x00000009ff072299 */ /* 0x000fe40008011611 */
[----:B------:R-:W-:-:S02]  /*5950*/  USEL UR13, UR50, UR13, !UP0 ;  /* 0x0000000d320d7287 */ /* 0x000fc4000c000000 */
[----:B------:R-:W-:Y:S02]  /*5960*/  @UP2 USHF.R.U32.HI UR4, URZ, UR9, UR19 ;  /* 0x00000009ff042299 */ /* 0x000fe40008011613 */
[----:B------:R-:W-:Y:S02]  /*5970*/  USHF.R.U32.HI UR15, URZ, UR5, UR15 ;  /* 0x00000005ff0f7299 */ /* 0x000fe4000801160f */
[----:B------:R-:W-:Y:S02]  /*5980*/  UIMAD UR7, UR37, UR7, URZ ;  /* 0x00000007250772a4 */ /* 0x000fe4000f8e02ff */
[----:B------:R-:W-:Y:S02]  /*5990*/  UIMAD UR5, UR37, UR4, URZ ;  /* 0x00000004250572a4 */ /* 0x000fe4000f8e02ff */
[----:B------:R-:W-:Y:S02]  /*59a0*/  UIMAD.WIDE.U32 UR18, UR13, UR8, URZ ;  /* 0x000000080d1272a5 */ /* 0x000fe4000f8e00ff */
[----:B------:R-:W-:-:S02]  /*59b0*/  USEL UR15, UR51, UR15, !UP1 ;  /* 0x0000000f330f7287 */ /* 0x000fc4000c800000 */
[----:B------:R-:W-:Y:S02]  /*59c0*/  UISETP.GE.AND UP0, UPT, UR13, UR7, UPT ;  /* 0x000000070d00728c */ /* 0x000fe4000bf06270 */
[----:B------:R-:W-:Y:S02]  /*59d0*/  UIMAD.WIDE.U32 UR16, UR15, UR8, URZ ;  /* 0x000000080f1072a5 */ /* 0x000fe4000f8e00ff */
[----:B------:R-:W-:Y:S02]  /*59e0*/  UISETP.GE.OR UP0, UPT, UR15, UR5, UP0 ;  /* 0x000000050f00728c */ /* 0x000fe40008706670 */
[----:B------:R-:W-:Y:S01]  /*59f0*/  UIADD3 UR7, UPT, UPT, -UR13, URZ, URZ ;  /* 0x000000ff0d077290 */ /* 0x000fe2000fffe1ff */
[----:B------:R-:W-:Y:S01]  /*5a00*/  UMOV UR5, UR19 ;  /* 0x0000001300057c82 */ /* 0x000fe20008000000 */
[----:B------:R-:W-:Y:S02]  /*5a10*/  UIADD3 UR8, UPT, UPT, -UR15, URZ, URZ ;  /* 0x000000ff0f087290 */ /* 0x000fe4000fffe1ff */
[----:B------:R-:W-:-:S02]  /*5a20*/  USHF.R.U32.HI UR5, URZ, UR9, UR5 ;  /* 0x00000009ff057299 */ /* 0x000fc40008011605 */
[----:B------:R-:W-:Y:S02]  /*5a30*/  UIMAD UR7, UR6, UR7, UR50 ;  /* 0x00000007060772a4 */ /* 0x000fe4000f8e0232 */
[----:B------:R-:W-:Y:S02]  /*5a40*/  USEL UR5, UR13, UR5, !UP2 ;  /* 0x000000050d057287 */ /* 0x000fe4000d000000 */
[----:B------:R-:W-:Y:S02]  /*5a50*/  @!UP0 USHF.R.U32.HI UR9, URZ, UR9, UR17 ;  /* 0x00000009ff098299 */ /* 0x000fe40008011611 */
[----:B------:R-:W-:Y:S02]  /*5a60*/  UIADD3 UR10, UPT, UPT, -UR5, URZ, URZ ;  /* 0x000000ff050a7290 */ /* 0x000fe4000fffe1ff */
[----:B------:R-:W-:Y:S02]  /*5a70*/  @!UP0 USEL UR9, UR15, UR9, !UP2 ;  /* 0x000000090f098287 */ /* 0x000fe4000d000000 */
[----:B------:R-:W-:-:S02]  /*5a80*/  UIMAD UR10, UR37, UR10, UR13 ;  /* 0x0000000a250a72a4 */ /* 0x000fc4000f8e020d */
[----:B------:R-:W-:Y:S02]  /*5a90*/  @!UP0 UIADD3 UR5, UPT, UPT, UR5, -UR9, URZ ;  /* 0x8000000905058290 */ /* 0x000fe4000fffe0ff */
[----:B------:R-:W-:Y:S02]  /*5aa0*/  @!UP0 UIMAD UR10, UR10, UR4, UR9 ;  /* 0x000000040a0a82a4 */ /* 0x000fe4000f8e0209 */
[----:B------:R-:W-:Y:S02]  /*5ab0*/  @!UP0 UIMAD UR13, UR37, UR5, UR15 ;  /* 0x00000005250d82a4 */ /* 0x000fe4000f8e020f */
[----:B------:R-:W-:Y:S02]  /*5ac0*/  UIMAD UR8, UR11, UR8, UR51 ;  /* 0x000000080b0872a4 */ /* 0x000fe4000f8e0233 */
[----:B------:R-:W-:Y:S01]  /*5ad0*/  UIMAD UR50, UR13, UR6, UR7 ;  /* 0x000000060d3272a4 */ /* 0x000fe2000f8e0207 */
[----:B------:R-:W-:Y:S02]  /*5ae0*/  @!UP0 UMOV UR15, UR10 ;  /* 0x0000000a000f8c82 */ /* 0x000fe40008000000 */
[----:B------:R-:W-:-:S12]  /*5af0*/  UIMAD UR51, UR15, UR11, UR8 ;  /* 0x0000000b0f3372a4 */ /* 0x000fd8000f8e0208 */
.L_x_108:
[----:B------:R-:W1:Y:S01]  /*5b00*/  LDCU UR4, c[0x0][0xb30] ;  /* 0x00016600ff0477ac */ /* 0x000e620008000800 */
[----:B------:R-:W-:Y:S02]  /*5b10*/  UIADD3 UR58, UPT, UPT, UR58, 0x1, URZ ;  /* 0x000000013a3a7890 */ /* 0x000fe4000fffe0ff */
        /* <DEDUP_REMOVED lines=18> */
.L_x_109:
[----:B------:R-:W-:-:S09]  /*5c40*/  ULOP3.LUT UP0, URZ, UR41, 0x1b0, URZ, 0xc0, !UPT ;  /* 0x000001b029ff7892 */ /* 0x000fd2000f80c0ff */
[----:B------:R-:W-:Y:S05]  /*5c50*/  BRA.U !UP0, `(.L_x_110) ;  /* 0x0000000108407547 */ /* 0x000fea000b800000 */
[----:B------:R-:W-:Y:S01]  /*5c60*/  MOV R2, 0x0 ;  /* 0x0000000000027802 */ /* 0x000fe20000000f00 */
[----:B------:R-:W1:Y:S01]  /*5c70*/  LDCU.64 UR8, c[0x4][0x88] ;  /* 0x01001100ff0877ac */ /* 0x000e620008000a00 */
[----:B------:R-:W-:Y:S02]  /*5c80*/  HFMA2 R12, -RZ, RZ, 0, 5.9604644775390625e-08 ;  /* 0x00000001ff0c7431 */ /* 0x000fe400000001ff */
[----:B------:R-:W-:Y:S01]  /*5c90*/  IMAD.MOV.U32 R8, RZ, RZ, 0x70 ;  /* 0x00000070ff087424 */ /* 0x000fe200078e00ff */
[----:B------:R-:W2:Y:S01]  /*5ca0*/  LDCU.64 UR6, c[0x4][0x90] ;  /* 0x01001200ff0677ac */ /* 0x000ea20008000a00 */
[----:B------:R-:W3:Y:S01]  /*5cb0*/  LDC.64 R2, c[0x4][R2] ;  /* 0x0100000002027b82 */ /* 0x000ee20000000a00 */
[----:B------:R-:W-:Y:S01]  /*5cc0*/  IMAD.MOV.U32 R13, RZ, RZ, RZ ;  /* 0x000000ffff0d7224 */ /* 0x000fe200078e00ff */
[----:B------:R-:W4:Y:S01]  /*5cd0*/  LDCU.64 UR4, c[0x4][0x8] ;  /* 0x01000100ff0477ac */ /* 0x000f220008000a00 */
[----:B-1----:R-:W-:Y:S01]  /*5ce0*/  IMAD.U32 R4, RZ, RZ, UR8 ;  /* 0x00000008ff047e24 */ /* 0x002fe2000f8e00ff */
[----:B------:R-:W-:Y:S01]  /*5cf0*/  MOV R5, UR9 ;  /* 0x0000000900057c02 */ /* 0x000fe20008000f00 */
[----:B--2---:R-:W-:Y:S01]  /*5d00*/  IMAD.U32 R6, RZ, RZ, UR6 ;  /* 0x00000006ff067e24 */ /* 0x004fe2000f8e00ff */
[----:B------:R-:W-:Y:S01]  /*5d10*/  MOV R7, UR7 ;  /* 0x0000000700077c02 */ /* 0x000fe20008000f00 */
[----:B----4-:R-:W-:Y:S01]  /*5d20*/  IMAD.U32 R10, RZ, RZ, UR4 ;  /* 0x00000004ff0a7e24 */ /* 0x010fe2000f8e00ff */
[----:B------:R-:W-:-:S02]  /*5d30*/  MOV R11, UR5 ;  /* 0x00000005000b7c02 */ /* 0x000fc40008000f00 */
[----:B------:R-:W-:-:S07]  /*5d40*/  LEPC R20, `(.L_x_110) ;  /* 0x000000001014794e */ /* 0x000fce0000000000 */
[----:B---3-5:R-:W-:Y:S05]  /*5d50*/  CALL.ABS.NOINC R2 ;  /* 0x0000000002007343 */ /* 0x028fea0003c00000 */
.L_x_110:
        /* <DEDUP_REMOVED lines=18> */
.L_x_111:
[----:B------:R-:W1:Y:S02]  /*5e80*/  LDC.64 R4, c[0x0][0x890] ;  /* 0x00022400ff047b82 */ /* 0x000e640000000a00 */
[----:B-1----:R-:W-:-:S04]  /*5e90*/  ISETP.NE.U32.AND P5, PT, R4, RZ, PT ;  /* 0x000000ff0400720c */ /* 0x002fc80003fa5070 */
[----:B------:R-:W-:-:S13]  /*5ea0*/  ISETP.NE.AND.EX P5, PT, R5, RZ, PT, P5 ;  /* 0x000000ff0500720c */ /* 0x000fda0003fa5350 */
[----:B------:R-:W-:Y:S05]  /*5eb0*/  @!P5 BRA `(.L_x_112) ;  /* 0x000000000034d947 */ /* 0x000fea0003800000 */
[----:B------:R-:W1:Y:S02]  /*5ec0*/  LDCU.64 UR4, c[0x0][0x888] ;  /* 0x00011100ff0477ac */ /* 0x000e640008000a00 */
[----:B-1----:R-:W-:-:S04]  /*5ed0*/  UISETP.NE.U32.AND UP0, UPT, UR4, URZ, UPT ;  /* 0x000000ff0400728c */ /* 0x002fc8000bf05070 */
[----:B------:R-:W-:-:S09]  /*5ee0*/  UISETP.NE.AND.EX UP0, UPT, UR5, URZ, UPT, UP0 ;  /* 0x000000ff0500728c */ /* 0x000fd2000bf05300 */
[----:B------:R-:W-:Y:S05]  /*5ef0*/  BRA.U !UP0, `(.L_x_113) ;  /* 0x0000000108187547 */ /* 0x000fea000b800000 */
[----:B------:R-:W1:Y:S01]  /*5f00*/  LDC.64 R6, c[0x0][0x888] ;  /* 0x00022200ff067b82 */ /* 0x000e620000000a00 */
[----:B------:R-:W-:-:S04]  /*5f10*/  IMAD R2, R4, UR36, RZ ;  /* 0x0000002404027c24 */ /* 0x000fc8000f8e02ff */
[----:B-1----:R-:W-:-:S05]  /*5f20*/  IMAD.WIDE R2, R2, 0x4, R6 ;  /* 0x0000000402027825 */ /* 0x002fca00078e0206 */
[----:B-----5:R1:W5:Y:S01]  /*5f30*/  LDG.E R175, desc[UR46][R2.64] ;  /* 0x0000002e02af7981 */ /* 0x020362000c1e1900 */
[----:B------:R-:W-:Y:S01]  /*5f40*/  MOV R251, 0x1 ;  /* 0x0000000100fb7802 */ /* 0x000fe20000000f00 */
[----:B------:R-:W-:Y:S06]  /*5f50*/  BRA `(.L_x_112) ;  /* 0x00000000000c7947 */ /* 0x000fec0003800000 */
.L_x_113:
[----:B------:R-:W1:Y:S01]  /*5f60*/  LDCU UR4, c[0x0][0x880] ;  /* 0x00011000ff0477ac */ /* 0x000e620008000800 */
[----:B------:R-:W-:Y:S01]  /*5f70*/  HFMA2 R251, -RZ, RZ, 0, 5.9604644775390625e-08 ;  /* 0x00000001fffb7431 */ /* 0x000fe200000001ff */
[----:B-1---5:R-:W-:Y:S02]  /*5f80*/  MOV R175, UR4 ;  /* 0x0000000400af7c02 */ /* 0x022fe40008000f00 */
.L_x_112:
[----:B-1----:R-:W1:Y:S02]  /*5f90*/  LDC.64 R2, c[0x0][0x8b0] ;  /* 0x00022c00ff027b82 */ /* 0x002e640000000a00 */
        /* <DEDUP_REMOVED lines=11> */
[----:B------:R-:W-:Y:S05]  /*6050*/  BRA `(.L_x_114) ;  /* 0x0000000000087947 */ /* 0x000fea0003800000 */
.L_x_115:
[----:B------:R-:W1:Y:S02]  /*6060*/  LDCU UR4, c[0x0][0x8a0] ;  /* 0x00011400ff0477ac */ /* 0x000e640008000800 */
[----:B-1---5:R-:W-:Y:S02]  /*6070*/  MOV R104, UR4 ;  /* 0x0000000400687c02 */ /* 0x022fe40008000f00 */
.L_x_114:
[----:B------:R-:W-:Y:S01]  /*6080*/  UISETP.NE.AND UP0, UPT, UR40, URZ, UPT ;  /* 0x000000ff2800728c */ /* 0x000fe2000bf05270 */
[----:B------:R-:W-:Y:S02]  /*6090*/  PLOP3.LUT P0, PT, PT, PT, PT, 0x8, 0x80 ;  /* 0x000000000080781c */ /* 0x000fe40003f0e170 */
[----:B------:R-:W-:Y:S02]  /*60a0*/  LEA R6, R169, UR42, 0x3 ;  /* 0x0000002aa9067c11 */ /* 0x000fe4000f8e18ff */
[----:B------:R-:W-:-:S04]  /*60b0*/  P2R R245, PR, RZ, 0x1 ;  /* 0x00000001fff57803 */ /* 0x000fc80000000000 */
[----:B------:R-:W-:Y:S05]  /*60c0*/  BRA.U !UP0, `(.L_x_116) ;  /* 0x00000001083c7547 */ /* 0x000fea000b800000 */
[----:B------:R-:W-:-:S04]  /*60d0*/  ISETP.NE.U32.AND P0, PT, R4, RZ, PT ;  /* 0x000000ff0400720c */ /* 0x000fc80003f05070 */
[----:B------:R-:W-:-:S13]  /*60e0*/  ISETP.NE.AND.EX P0, PT, R5, RZ, PT, P0 ;  /* 0x000000ff0500720c */ /* 0x000fda0003f05300 */
[----:B-----5:R-:W-:-:S04]  /*60f0*/  @!P0 FSETP.EQ.AND P1, PT, R175, RZ, PT ;  /* 0x000000ffaf00820b */ /* 0x020fc80003f22000 */
[----:B------:R-:W-:Y:S01]  /*6100*/  P2R R245, PR, RZ, 0x2 ;  /* 0x00000002fff57803 */ /* 0x000fe20000000000 */
[----:B------:R-:W-:Y:S08]  /*6110*/  @!P0 BRA `(.L_x_116) ;  /* 0x0000000000288947 */ /* 0x000ff00003800000 */
[----:B------:R-:W2:Y:S01]  /*6120*/  LDCU.64 UR4, c[0x0][0x888] ;  /* 0x00011100ff0477ac */ /* 0x000ea20008000a00 */
[----:B------:R-:W-:Y:S02]  /*6130*/  LOP3.LUT P1, RZ, R251, 0xff, RZ, 0xc0, !PT ;  /* 0x000000fffbff7812 */ /* 0x000fe4000782c0ff */
[----:B------:R-:W-:-:S04]  /*6140*/  FSETP.NEU.AND P0, PT, R175, RZ, PT ;  /* 0x000000ffaf00720b */ /* 0x000fc80003f0d000 */
[----:B------:R-:W-:Y:S02]  /*6150*/  SEL R0, RZ, 0xffffffff, P0 ;  /* 0xffffffffff007807 */ /* 0x000fe40000000000 */
[----:B--2---:R-:W-:-:S04]  /*6160*/  ISETP.NE.U32.AND P2, PT, RZ, UR4, PT ;  /* 0x00000004ff007c0c */ /* 0x004fc8000bf45070 */
[----:B------:R-:W-:-:S04]  /*6170*/  ISETP.NE.AND.EX P2, PT, RZ, UR5, PT, P2 ;  /* 0x00000005ff007c0c */ /* 0x000fc8000bf45320 */
[----:B------:R-:W-:-:S04]  /*6180*/  @!P1 SEL R0, RZ, 0xffffffff, P2 ;  /* 0xffffffffff009807 */ /* 0x000fc80001000000 */
[----:B------:R-:W-:-:S04]  /*6190*/  LOP3.LUT R0, R0, 0x1, RZ, 0xc0, !PT ;  /* 0x0000000100007812 */ /* 0x000fc800078ec0ff */
[----:B------:R-:W-:-:S04]  /*61a0*/  ISETP.EQ.U32.AND P0, PT, R0, 0x1, PT ;  /* 0x000000010000780c */ /* 0x000fc80003f02070 */
[----:B------:R-:W-:-:S09]  /*61b0*/  P2R R245, PR, RZ, 0x1 ;  /* 0x00000001fff57803 */ /* 0x000fd20000000000 */
.L_x_116:
[----:B------:R-:W-:Y:S01]  /*61c0*/  ISETP.NE.AND P6, PT, R245, RZ, PT ;  /* 0x000000fff500720c */ /* 0x000fe20003fc5270 */
[----:B------:R-:W2:Y:S01]  /*61d0*/  LDCU.64 UR4, c[0x0][0x888] ;  /* 0x00011100ff0477ac */ /* 0x000ea20008000a00 */
[----:B------:R-:W-:Y:S01]  /*61e0*/  SHF.L.U32 R0, R244, 0x1f, RZ ;  /* 0x0000001ff4007819 */ /* 0x000fe200000006ff */
[----:B------:R-:W-:Y:S01]  /*61f0*/  IMAD.MOV.U32 R241, RZ, RZ, 0x1 ;  /* 0x00000001fff17424 */ /* 0x000fe200078e00ff */
[----:B-----5:R-:W-:Y:S01]  /*6200*/  FSETP.NEU.AND P4, PT, R175, RZ, PT ;  /* 0x000000ffaf00720b */ /* 0x020fe20003f8d000 */
[----:B------:R-:W-:Y:S01]  /*6210*/  IMAD R171, R169, 0x100, R172 ;  /* 0x00000100a9ab7824 */ /* 0x000fe200078e02ac */
[----:B------:R-:W-:Y:S01]  /*6220*/  LOP3.LUT P3, RZ, R251, 0xff, RZ, 0xc0, !PT ;  /* 0x000000fffbff7812 */ /* 0x000fe2000786c0ff */
[----:B------:R-:W-:Y:S01]  /*6230*/  IMAD.MOV.U32 R151, RZ, RZ, RZ ;  /* 0x000000ffff977224 */ /* 0x000fe200078e00ff */
[----:B------:R-:W-:Y:S01]  /*6240*/  CS2R R238, SRZ ;  /* 0x0000000000ee7805 */ /* 0x000fe2000001ff00 */
[----:B------:R-:W-:Y:S01]  /*6250*/  IMAD.MOV.U32 R246, RZ, RZ, R240 ;  /* 0x000000fffff67224 */ /* 0x000fe200078e00f0 */
[----:B------:R-:W-:Y:S01]  /*6260*/  CS2R R236, SRZ ;  /* 0x0000000000ec7805 */ /* 0x000fe2000001ff00 */
[----:B------:R-:W-:Y:S01]  /*6270*/  IMAD.MOV.U32 R242, RZ, RZ, R223 ;  /* 0x000000fffff27224 */ /* 0x000fe200078e00df */
[----:B------:R-:W-:-:S02]  /*6280*/  CS2R R234, SRZ ;  /* 0x0000000000ea7805 */ /* 0x000fc4000001ff00 */
[----:B-1----:R-:W-:Y:S02]  /*6290*/  @!P6 LEA R3, R223, UR42, 0x3 ;  /* 0x0000002adf03ec11 */ /* 0x002fe4000f8e18ff */
[----:B------:R-:W-:Y:S02]  /*62a0*/  CS2R R232, SRZ ;  /* 0x0000000000e87805 */ /* 0x000fe4000001ff00 */
[----:B------:R-:W-:Y:S02]  /*62b0*/  @!P6 SHF.L.U32 R2, R240, 0x1f, RZ ;  /* 0x0000001ff002e819 */ /* 0x000fe400000006ff */
[----:B------:R-:W-:Y:S02]  /*62c0*/  CS2R R230, SRZ ;  /* 0x0000000000e67805 */ /* 0x000fe4000001ff00 */
[----:B------:R-:W-:Y:S02]  /*62d0*/  CS2R R228, SRZ ;  /* 0x0000000000e47805 */ /* 0x000fe4000001ff00 */
[----:B------:R-:W-:Y:S01]  /*62e0*/  CS2R R226, SRZ ;  /* 0x0000000000e27805 */ /* 0x000fe2000001ff00 */
[----:B------:R1:W3:Y:S01]  /*62f0*/  @!P6 SYNCS.PHASECHK.TRANS64.TRYWAIT P1, [R3+URZ+0xb0], R2 ;  /* 0x0000b0020300e5a7 */ /* 0x0002e200080211ff */
[----:B--2---:R-:W-:-:S02]  /*6300*/  ISETP.NE.U32.AND P2, PT, RZ, UR4, PT ;  /* 0x00000004ff007c0c */ /* 0x004fc4000bf45070 */
[----:B------:R-:W-:Y:S02]  /*6310*/  CS2R R224, SRZ ;  /* 0x0000000000e07805 */ /* 0x000fe4000001ff00 */
[----:B------:R-:W-:Y:S01]  /*6320*/  ISETP.NE.AND.EX P2, PT, RZ, UR5, PT, P2 ;  /* 0x00000005ff007c0c */ /* 0x000fe2000bf45320 */
[----:B------:R2:W4:Y:S03]  /*6330*/  SYNCS.PHASECHK.TRANS64.TRYWAIT P0, [R6+URZ+0x120], R0 ;  /* 0x00012000060075a7 */ /* 0x00052600080011ff */
[----:B-1----:R-:W-:Y:S02]  /*6340*/  SEL R2, RZ, 0xffffffff, P2 ;  /* 0xffffffffff027807 */ /* 0x002fe40001000000 */
[----:B--2---:R-:W-:-:S04]  /*6350*/  SEL R0, RZ, 0xffffffff, P4 ;  /* 0xffffffffff007807 */ /* 0x004fc80002000000 */
[----:B------:R-:W-:Y:S01]  /*6360*/  @P5 SEL R0, R2, R0, !P3 ;  /* 0x0000000002005207 */ /* 0x000fe20005800000 */
[----:B------:R-:W-:-:S03]  /*6370*/  IMAD.U32 R2, RZ, RZ, UR45 ;  /* 0x0000002dff027e24 */ /* 0x000fc6000f8e00ff */
[----:B------:R-:W-:Y:S01]  /*6380*/  LOP3.LUT R0, R0, 0x1, RZ, 0xc0, !PT ;  /* 0x0000000100007812 */ /* 0x000fe200078ec0ff */
[----:B------:R-:W-:-:S03]  /*6390*/  IMAD.SHL.U32 R250, R2, 0x100, RZ ;  /* 0x0000010002fa7824 */ /* 0x000fc600078e00ff */
[----:B------:R-:W-:Y:S01]  /*63a0*/  ISETP.NE.U32.AND P2, PT, R0, 0x1, PT ;  /* 0x000000010000780c */ /* 0x000fe20003f45070 */
[----:B------:R-:W-:-:S03]  /*63b0*/  IMAD.U32 R0, RZ, RZ, UR48 ;  /* 0x00000030ff007e24 */ /* 0x000fc6000f8e00ff */
[----:B------:R-:W-:Y:S01]  /*63c0*/  P2R R247, PR, RZ, 0x4 ;  /* 0x00000004fff77803 */ /* 0x000fe20000000000 */
[----:B------:R-:W-:Y:S01]  /*63d0*/  IMAD.SHL.U32 R248, R0, 0x80, RZ ;  /* 0x0000008000f87824 */ /* 0x000fe200078e00ff */
[----:B---3--:R-:W-:Y:S02]  /*63e0*/  @!P6 SEL R241, RZ, 0x1, !P1 ;  /* 0x00000001fff1e807 */ /* 0x008fe40004800000 */
[----:B----4-:R-:W-:-:S07]  /*63f0*/  SEL R249, RZ, 0x1, !P0 ;  /* 0x00000001fff97807 */ /* 0x010fce0004000000 */
.L_x_323:
[----:B------:R-:W-:Y:S01]  /*6400*/  ISETP.NE.AND P0, PT, R245, RZ, PT ;  /* 0x000000fff500720c */ /* 0x000fe20003f05270 */
[----:B------:R-:W-:Y:S05]  /*6410*/  YIELD ;  /* 0x0000000000007946 */ /* 0x000fea0003800000 */
[----:B------:R-:W-:Y:S07]  /*6420*/  BSSY B1, `(.L_x_117) ;  /* 0x000002e000017945 */ /* 0x000fee0003800000 */
[----:B------:R-:W-:Y:S05]  /*6430*/  @P0 BRA `(.L_x_118) ;  /* 0x0000000000b00947 */ /* 0x000fea0003800000 */
[----:B------:R-:W1:Y:S01]  /*6440*/  S2R R2, SR_TID.X ;  /* 0x0000000000027919 */ /* 0x000e620000002100 */
[----:B------:R-:W-:Y:S01]  /*6450*/  ISETP.NE.AND P1, PT, R247, RZ, PT ;  /* 0x000000fff700720c */ /* 0x000fe20003f25270 */
[----:B------:R-:W-:Y:S01]  /*6460*/  BSSY B0, `(.L_x_119) ;  /* 0x000000e000007945 */ /* 0x000fe20003800000 */
[----:B------:R-:W-:Y:S01]  /*6470*/  ISETP.NE.AND P0, PT, R241, RZ, PT ;  /* 0x000000fff100720c */ /* 0x000fe20003f05270 */
[----:B------:R-:W2:Y:S10]  /*6480*/  S2R R3, SR_TID.X ;  /* 0x0000000000037919 */ /* 0x000eb40000002100 */
[----:B------:R-:W-:Y:S01]  /*6490*/  @P1 IMAD R0, R223, 0x2000, R243 ;  /* 0x00002000df001824 */ /* 0x000fe200078e02f3 */
[----:B--2---:R-:W-:Y:S02]  /*64a0*/  LOP3.LUT R3, R3, 0x4, RZ, 0xc0, !PT ;  /* 0x0000000403037812 */ /* 0x004fe400078ec0ff */
[----:B-1----:R-:W-:Y:S03]  /*64b0*/  LOP3.LUT R2, R2, 0x2, RZ, 0xc0, !PT ;  /* 0x0000000202027812 */ /* 0x002fe600078ec0ff */
[--C-:B------:R-:W-:Y:S02]  /*64c0*/  @P1 IMAD R6, R3, -0x10, R0.reuse ;  /* 0xfffffff003061824 */ /* 0x100fe400078e0200 */
[----:B------:R-:W-:Y:S04]  /*64d0*/  @P1 IMAD R2, R2, -0x10, R0 ;  /* 0xfffffff002021824 */ /* 0x000fe800078e0200 */
[----:B------:R-:W-:Y:S01]  /*64e0*/  @P1 IMAD R5, R252, 0x10, R2 ;  /* 0x00000010fc051824 */ /* 0x000fe200078e0202 */
[----:B------:R-:W-:Y:S06]  /*64f0*/  @P0 BRA `(.L_x_120) ;  /* 0x0000000000100947 */ /* 0x000fec0003800000 */
[----:B------:R-:W-:Y:S02]  /*6500*/  LEA R4, R223, UR42, 0x3 ;  /* 0x0000002adf047c11 */ /* 0x000fe4000f8e18ff */
[----:B------:R-:W-:Y:S04]  /*6510*/  SHF.L.U32 R3, R240, 0x1f, RZ ;  /* 0x0000001ff0037819 */ /* 0x000fe800000006ff */
[----:B------:R-:W1:Y:S02]  /*6520*/  SYNCS.PHASECHK.TRANS64.TRYWAIT P0, [R4+URZ+0xb0], R3 ;  /* 0x0000b003040075a7 */ /* 0x000e6400080011ff */
[----:B-1----:R-:W-:Y:S05]  /*6530*/  @!P0 BRA `(.L_x_121) ;  /* 0x0000008800b08947 */ /* 0x002fea0003800000 */
.L_x_120:
[----:B------:R-:W-:Y:S05]  /*6540*/  BSYNC B0 ;  /* 0x0000000000007941 */ /* 0x000fea0003800000 */
.L_x_119:
[----:B------:R-:W-:Y:S11]  /*6550*/  ISETP.NE.AND P0, PT, R247, RZ, PT ;  /* 0x000000fff700720c */ /* 0x000ff60003f05270 */
[----:B------:R-:W-:Y:S02]  /*6560*/  @!UPT UIADD3 URZ, UPT, UPT, URZ, URZ, URZ ;  /* 0x000000fffffff290 */ /* 0x000fe4000fffe0ff */
[----:B------:R2:W3:Y:S04]  /*6570*/  @P0 LDS.128 R224, [R0] ;  /* 0x0000000000e00984 */ /* 0x0004e80000000c00 */
[----:B------:R4:W1:Y:S04]  /*6580*/  @P0 LDS.128 R228, [R2+0x10] ;  /* 0x0000100002e40984 */ /* 0x0008680000000c00 */
[----:B------:R1:W3:Y:S04]  /*6590*/  @P0 LDS.128 R232, [R6+0x20] ;  /* 0x0000200006e80984 */ /* 0x0002e80000000c00 */
[----:B------:R1:W3:Y:S01]  /*65a0*/  @P0 LDS.128 R236, [R5+0x10] ;  /* 0x0000100005ec0984 */ /* 0x0002e20000000c00 */
[----:B------:R-:W-:Y:S01]  /*65b0*/  @!PT LDS RZ, [RZ] ;  /* 0x00000000fffff984 */ /* 0x000fe20000000800 */
[----:B------:R-:W-:Y:S01]  /*65c0*/  @!PT LDS RZ, [RZ] ;  /* 0x00000000fffff984 */ /* 0x000fe20000000800 */
[----:B------:R-:W-:Y:S01]  /*65d0*/  @!PT LDS RZ, [RZ] ;  /* 0x00000000fffff984 */ /* 0x000fe20000000800 */
[----:B------:R-:W-:Y:S01]  /*65e0*/  @!PT LDS RZ, [RZ] ;  /* 0x00000000fffff984 */ /* 0x000fe20000000800 */
[----:B------:R5:W-:Y:S06]  /*65f0*/  MEMBAR.ALL.CTA ;  /* 0x0000000000007992 */ /* 0x000bec0000008000 */
[----:B-----5:R-:W5:Y:S01]  /*6600*/  FENCE.VIEW.ASYNC.S ;  /* 0x00000000000073c6 */ /* 0x020f620000000000 */
[----:B--2---:R-:W-:Y:S01]  /*6610*/  LEA R0, R242, UR42, 0x3 ;  /* 0x0000002af2007c11 */ /* 0x004fe2000f8e18ff */
[----:B----4-:R-:W-:Y:S04]  /*6620*/  IMAD.U32 R2, RZ, RZ, UR44 ;  /* 0x0000002cff027e24 */ /* 0x010fe8000f8e00ff */
[----:B------:R-:W-:Y:S05]  /*6630*/  VIADD R0, R0, 0xd0 ;  /* 0x000000d000007836 */ /* 0x000fea0000000000 */
[----:B------:R-:W-:Y:S01]  /*6640*/  PRMT R0, R2, 0x654, R0 ;  /* 0x0000065402007816 */ /* 0x000fe20000000000 */
[----:B------:R-:W-:Y:S05]  /*6650*/  VIADD R2, R242, 0x1 ;  /* 0x00000001f2027836 */ /* 0x000fea0000000000 */
[C---:B------:R-:W-:Y:S01]  /*6660*/  ISETP.NE.AND P1, PT, R2.reuse, 0x4, PT ;  /* 0x000000040200780c */ /* 0x040fe20003f25270 */
[----:B-----5:R2:W-:Y:S03]  /*6670*/  SYNCS.ARRIVE.TRANS64.RED.A1T0 RZ, [R0+URZ], RZ ;  /* 0x000000ff00ff79a7 */ /* 0x0205e600081004ff */
[----:B-1----:R-:W-:Y:S02]  /*6680*/  SEL R4, RZ, 0x1, P1 ;  /* 0x00000001ff047807 */ /* 0x002fe40000800000 */
[----:B------:R-:W-:Y:S02]  /*6690*/  SEL R242, R2, RZ, P1 ;  /* 0x000000ff02f27207 */ /* 0x000fe40000800000 */
[----:B------:R-:W-:Y:S01]  /*66a0*/  LOP3.LUT R246, R246, R4, RZ, 0x3c, !PT ;  /* 0x00000004f6f67212 */ /* 0x000fe200078e3cff */
[----:B--2---:R-:W-:Y:S05]  /*66b0*/  VIADD R0, R223, 0x1 ;  /* 0x00000001df007836 */ /* 0x004fea0000000000 */
[C---:B------:R-:W-:Y:S04]  /*66c0*/  ISETP.NE.AND P0, PT, R0.reuse, 0x4, PT ;  /* 0x000000040000780c */ /* 0x040fe80003f05270 */
[----:B------:R-:W-:Y:S02]  /*66d0*/  SEL R3, RZ, 0x1, P0 ;  /* 0x00000001ff037807 */ /* 0x000fe40000000000 */
[----:B------:R-:W-:Y:S02]  /*66e0*/  SEL R223, R0, RZ, P0 ;  /* 0x000000ff00df7207 */ /* 0x000fe40000000000 */
[----:B---3--:R-:W-:Y:S02]  /*66f0*/  LOP3.LUT R240, R240, R3, RZ, 0x3c, !PT ;  /* 0x00000003f0f07212 */ /* 0x008fe400078e3cff */
.L_x_118:
[----:B------:R-:W-:Y:S05]  /*6700*/  BSYNC B1 ;  /* 0x0000000000017941 */ /* 0x000fea0003800000 */
.L_x_117:
[----:B------:R-:W-:Y:S01]  /*6710*/  LOP3.LUT P1, RZ, R151, R249, RZ, 0xfc, !PT ;  /* 0x000000f997ff7212 */ /* 0x000fe2000782fcff */
[----:B------:R-:W1:Y:S01]  /*6720*/  S2R R3, SR_TID.X ;  /* 0x0000000000037919 */ /* 0x000e620000002100 */
[----:B------:R-:W-:Y:S01]  /*6730*/  LEA R222, R169, UR42, 0x3 ;  /* 0x0000002aa9de7c11 */ /* 0x000fe2000f8e18ff */
[----:B------:R-:W-:Y:S01]  /*6740*/  IMAD.SHL.U32 R170, R151, 0x40, RZ ;  /* 0x0000004097aa7824 */ /* 0x000fe200078e00ff */
[----:B------:R-:W-:Y:S03]  /*6750*/  BSSY B0, `(.L_x_122) ;  /* 0x000000a000007945 */ /* 0x000fe60003800000 */
[----:B------:R-:W-:Y:S05]  /*6760*/  IMAD.IADD R2, R171, 0x1, R170 ;  /* 0x00000001ab027824 */ /* 0x000fea00078e02aa */
[----:B------:R-:W-:Y:S02]  /*6770*/  SHF.R.U32.HI R0, RZ, 0x15, R2 ;  /* 0x00000015ff007819 */ /* 0x000fe40000011602 */
[----:B-1----:R-:W-:Y:S04]  /*6780*/  SHF.R.U32.HI R3, RZ, 0x5, R3 ;  /* 0x00000005ff037819 */ /* 0x002fe80000011603 */
[----:B------:R-:W-:Y:S01]  /*6790*/  LOP3.LUT P0, RZ, R0, 0x3, R3, 0x48, !PT ;  /* 0x0000000300ff7812 */ /* 0x000fe20007804803 */
[----:B------:R-:W-:Y:S01]  /*67a0*/  @!UPT UIADD3 URZ, UPT, UPT, URZ, URZ, URZ ;  /* 0x000000fffffff290 */ /* 0x000fe2000fffe0ff */
[----:B------:R-:W-:Y:S11]  /*67b0*/  @P1 BRA `(.L_x_123) ;  /* 0x00000000000c1947 */ /* 0x000ff60003800000 */
[----:B------:R-:W-:Y:S04]  /*67c0*/  SHF.L.U32 R0, R244, 0x1f, RZ ;  /* 0x0000001ff4007819 */ /* 0x000fe800000006ff */
[----:B------:R-:W1:Y:S02]  /*67d0*/  SYNCS.PHASECHK.TRANS64.TRYWAIT P1, [R222+URZ+0x120], R0 ;  /* 0x00012000de0075a7 */ /* 0x000e6400080211ff */
[----:B-1----:R-:W-:Y:S05]  /*67e0*/  @!P1 BRA `(.L_x_124) ;  /* 0x0000008800189947 */ /* 0x002fea0003800000 */
.L_x_123:
[----:B------:R-:W-:Y:S05]  /*67f0*/  BSYNC B0 ;  /* 0x0000000000007941 */ /* 0x000fea0003800000 */
.L_x_122:
[----:B------:R-:W-:Y:S05]  /*6800*/  @!P0 BRA `(.L_x_125) ;  /* 0x0000000000408947 */ /* 0x000fea0003800000 */
[----:B------:R-:W2:Y:S01]  /*6810*/  LDCU.64 UR8, c[0x4][0x78] ;  /* 0x01000f00ff0877ac */ /* 0x000ea20008000a00 */
[----:B------:R-:W-:Y:S01]  /*6820*/  MOV R15, 0x0 ;  /* 0x00000000000f7802 */ /* 0x000fe20000000f00 */
[----:B------:R-:W-:Y:S02]  /*6830*/  HFMA2 R12, -RZ, RZ, 0, 5.9604644775390625e-08 ;  /* 0x00000001ff0c7431 */ /* 0x000fe400000001ff */
[----:B------:R-:W-:Y:S02]  /*6840*/  IMAD.MOV.U32 R8, RZ, RZ, 0x192 ;  /* 0x00000192ff087424 */ /* 0x000fe400078e00ff */
[----:B------:R-:W-:Y:S01]  /*6850*/  IMAD.MOV.U32 R13, RZ, RZ, RZ ;  /* 0x000000ffff0d7224 */ /* 0x000fe200078e00ff */
[----:B------:R-:W3:Y:S01]  /*6860*/  LDCU.64 UR6, c[0x4][0x80] ;  /* 0x01001000ff0677ac */ /* 0x000ee20008000a00 */
[----:B------:R-:W4:Y:S01]  /*6870*/  LDC.64 R14, c[0x4][R15] ;  /* 0x010000000f0e7b82 */ /* 0x000f220000000a00 */
[----:B------:R-:W5:Y:S01]  /*6880*/  LDCU.64 UR4, c[0x4][0x18] ;  /* 0x01000300ff0477ac */ /* 0x000f620008000a00 */
[----:B--2---:R-:W-:Y:S01]  /*6890*/  MOV R5, UR9 ;  /* 0x0000000900057c02 */ /* 0x004fe20008000f00 */
[----:B------:R-:W-:Y:S01]  /*68a0*/  IMAD.U32 R4, RZ, RZ, UR8 ;  /* 0x00000008ff047e24 */ /* 0x000fe2000f8e00ff */
[----:B---3--:R-:W-:Y:S01]  /*68b0*/  MOV R7, UR7 ;  /* 0x0000000700077c02 */ /* 0x008fe20008000f00 */
[----:B------:R-:W-:Y:S01]  /*68c0*/  IMAD.U32 R6, RZ, RZ, UR6 ;  /* 0x00000006ff067e24 */ /* 0x000fe2000f8e00ff */
[----:B-----5:R-:W-:Y:S01]  /*68d0*/  MOV R11, UR5 ;  /* 0x00000005000b7c02 */ /* 0x020fe20008000f00 */
[----:B------:R-:W-:Y:S02]  /*68e0*/  IMAD.U32 R10, RZ, RZ, UR4 ;  /* 0x00000004ff0a7e24 */ /* 0x000fe4000f8e00ff */
[----:B------:R-:W-:Y:S07]  /*68f0*/  LEPC R20, `(.L_x_125) ;  /* 0x000000001014794e */ /* 0x000fee0000000000 */
[----:B-1--4-:R-:W-:Y:S05]  /*6900*/  CALL.ABS.NOINC R14 ;  /* 0x000000000e007343 */ /* 0x012fea0003c00000 */
.L_x_125:
[----:B-1----:R-:W-:Y:S01]  /*6910*/  F2FP.F16.E4M3.UNPACK_B R0, R224 ;  /* 0x000000e0ff00723e */ /* 0x002fe200020006ff */
[----:B------:R-:W-:Y:S05]  /*6920*/  WARPSYNC.ALL ;  /* 0x0000000000007948 */ /* 0x000fea0003800000 */
[-C--:B------:R-:W-:Y:S01]  /*6930*/  F2FP.F16.E4M3.UNPACK_B R4, R225.reuse.H1 ;  /* 0x000000e1ff04723e */ /* 0x080fe200030006ff */
[--C-:B------:R-:W-:Y:S01]  /*6940*/  HADD2.F32 R68, -RZ, R0.reuse.H0_H0 ;  /* 0x20000000ff447230 */ /* 0x100fe20000004100 */
[----:B------:R-:W-:Y:S01]  /*6950*/  R2UR UR4, R2 ;  /* 0x00000000020472ca */ /* 0x000fe200000e0000 */
[----:B------:R-:W-:Y:S01]  /*6960*/  HADD2.F32 R69, -RZ, R0.H1_H1 ;  /* 0x30000000ff457230 */ /* 0x000fe20000004100 */
[----:B------:R-:W-:Y:S01]  /*6970*/  F2FP.F16.E4M3.UNPACK_B R0, R226 ;  /* 0x000000e2ff00723e */ /* 0x000fe200020006ff */
[--C-:B------:R-:W-:Y:S01]  /*6980*/  HADD2.F32 R74, -RZ, R4.reuse.H0_H0 ;  /* 0x20000004ff4a7230 */ /* 0x100fe20000004100 */
[----:B------:R-:W-:Y:S01]  /*6990*/  F2FP.F16.E4M3.UNPACK_B R2, R225 ;  /* 0x000000e1ff02723e */ /* 0x000fe200020006ff */
[----:B------:R-:W-:Y:S01]  /*69a0*/  HADD2.F32 R75, -RZ, R4.H1_H1 ;  /* 0x30000004ff4b7230 */ /* 0x000fe20000004100 */
[----:B------:R-:W-:Y:S01]  /*69b0*/  F2FP.F16.E4M3.UNPACK_B R4, R227.H1 ;  /* 0x000000e3ff04723e */ /* 0x000fe200030006ff */
[--C-:B------:R-:W-:Y:S01]  /*69c0*/  HADD2.F32 R76, -RZ, R0.reuse.H0_H0 ;  /* 0x20000000ff4c7230 */ /* 0x100fe20000004100 */
[----:B------:R-:W-:Y:S01]  /*69d0*/  F2FP.F16.E4M3.UNPACK_B R3, R224.H1 ;  /* 0x000000e0ff03723e */ /* 0x000fe200030006ff */
[----:B------:R-:W-:Y:S01]  /*69e0*/  HADD2.F32 R77, -RZ, R0.H1_H1 ;  /* 0x30000000ff4d7230 */ /* 0x000fe20000004100 */
[----:B------:R-:W-:Y:S01]  /*69f0*/  F2FP.F16.E4M3.UNPACK_B R0, R228 ;  /* 0x000000e4ff00723e */ /* 0x000fe200020006ff */
[--C-:B------:R-:W-:Y:S02]  /*6a00*/  HADD2.F32 R72, -RZ, R2.reuse.H0_H0 ;  /* 0x20000002ff487230 */ /* 0x100fe40000004100 */
[----:B------:R-:W-:Y:S02]  /*6a10*/  HFMA2 R168, -RZ, RZ, 3.7421875, 0 ;  /* 0x437c0000ffa87431 */ /* 0x000fe400000001ff */
[----:B------:R-:W-:Y:S01]  /*6a20*/  HADD2.F32 R73, -RZ, R2.H1_H1 ;  /* 0x30000002ff497230 */ /* 0x000fe20000004100 */
[----:B------:R-:W-:Y:S01]  /*6a30*/  F2FP.F16.E4M3.UNPACK_B R2, R226.H1 ;  /* 0x000000e2ff02723e */ /* 0x000fe200030006ff */
[--C-:B------:R-:W-:Y:S01]  /*6a40*/  HADD2.F32 R82, -RZ, R4.reuse.H0_H0 ;  /* 0x20000004ff527230 */ /* 0x100fe20000004100 */
[----:B------:R-:W-:Y:S01]  /*6a50*/  MOV R176, 0x3bbb989d ;  /* 0x3bbb989d00b07802 */ /* 0x000fe20000000f00 */
[----:B------:R-:W-:Y:S01]  /*6a60*/  HADD2.F32 R83, -RZ, R4.H1_H1 ;  /* 0x30000004ff537230 */ /* 0x000fe20000004100 */
[----:B------:R-:W-:Y:S01]  /*6a70*/  F2FP.F16.E4M3.UNPACK_B R4, R229.H1 ;  /* 0x000000e5ff04723e */ /* 0x000fe200030006ff */
[--C-:B------:R-:W-:Y:S01]  /*6a80*/  HADD2.F32 R84, -RZ, R0.reuse.H0_H0 ;  /* 0x20000000ff547230 */ /* 0x100fe20000004100 */
[----:B------:R-:W-:Y:S01]  /*6a90*/  ISETP.NE.AND P1, PT, R151, 0x3, PT ;  /* 0x000000039700780c */ /* 0x000fe20003f25270 */
[----:B------:R-:W-:Y:S01]  /*6aa0*/  HADD2.F32 R85, -RZ, R0.H1_H1 ;  /* 0x30000000ff557230 */ /* 0x000fe20000004100 */
[----:B------:R-:W-:Y:S01]  /*6ab0*/  F2FP.F16.E4M3.UNPACK_B R0, R230 ;  /* 0x000000e6ff00723e */ /* 0x000fe200020006ff */
[--C-:B------:R-:W-:Y:S01]  /*6ac0*/  HADD2.F32 R78, -RZ, R2.reuse.H0_H0 ;  /* 0x20000002ff4e7230 */ /* 0x100fe20000004100 */
[----:B------:R-:W-:Y:S01]  /*6ad0*/  BSSY.RECONVERGENT B1, `(.L_x_126) ;  /* 0x00002e0000017945 */ /* 0x000fe20003800200 */
[----:B------:R-:W-:Y:S01]  /*6ae0*/  HADD2.F32 R79, -RZ, R2.H1_H1 ;  /* 0x30000002ff4f7230 */ /* 0x000fe20000004100 */
[----:B------:R-:W-:Y:S01]  /*6af0*/  F2FP.F16.E4M3.UNPACK_B R2, R228.H1 ;  /* 0x000000e4ff02723e */ /* 0x000fe200030006ff */
[--C-:B------:R-:W-:Y:S02]  /*6b00*/  HADD2.F32 R70, -RZ, R3.reuse.H0_H0 ;  /* 0x20000003ff467230 */ /* 0x100fe40000004100 */
[----:B------:R-:W-:Y:S01]  /*6b10*/  HADD2.F32 R71, -RZ, R3.H1_H1 ;  /* 0x30000003ff477230 */ /* 0x000fe20000004100 */
[----:B------:R-:W-:Y:S01]  /*6b20*/  F2FP.F16.E4M3.UNPACK_B R3, R227 ;  /* 0x000000e3ff03723e */ /* 0x000fe200020006ff */
[--C-:B------:R-:W-:Y:S02]  /*6b30*/  HADD2.F32 R90, -RZ, R4.reuse.H0_H0 ;  /* 0x20000004ff5a7230 */ /* 0x100fe40000004100 */
        /* <DEDUP_REMOVED lines=24> */
[----:B------:R-:W-:Y:S02]  /*6cc0*/  HADD2.F32 R108, -RZ, R4.H1_H1 ;  /* 0x30000004ff6c7230 */ /* 0x000fe40000004100 */
[--C-:B------:R-:W-:Y:S01]  /*6cd0*/  HADD2.F32 R109, -RZ, R0.reuse.H0_H0 ;  /* 0x20000000ff6d7230 */ /* 0x100fe20000004100 */
[----:B------:R-:W1:Y:S01]  /*6ce0*/  LDTM.x64 R4, tmem[UR4] ;  /* 0x00000004000479ee */ /* 0x000e620008340000 */
[----:B------:R-:W-:Y:S01]  /*6cf0*/  HADD2.F32 R110, -RZ, R0.H1_H1 ;  /* 0x30000000ff6e7230 */ /* 0x000fe20000004100 */
[----:B------:R-:W-:Y:S01]  /*6d00*/  F2FP.F16.E4M3.UNPACK_B R0, R235.H1 ;  /* 0x000000ebff00723e */ /* 0x000fe200030006ff */
[--C-:B------:R-:W-:Y:S01]  /*6d10*/  HADD2.F32 R102, -RZ, R2.reuse.H0_H0 ;  /* 0x20000002ff667230 */ /* 0x100fe20000004100 */
[----:B------:R-:W-:Y:S01]  /*6d20*/  @!P1 NOP ;  /* 0x0000000000009918 */ /* 0x000fe20000000000 */
[----:B------:R-:W-:Y:S01]  /*6d30*/  HADD2.F32 R103, -RZ, R2.H1_H1 ;  /* 0x30000002ff677230 */ /* 0x000fe20000004100 */
[----:B------:R-:W-:Y:S01]  /*6d40*/  F2FP.F16.E4M3.UNPACK_B R2, R234.H1 ;  /* 0x000000eaff02723e */ /* 0x000fe200030006ff */
[--C-:B------:R-:W-:Y:S02]  /*6d50*/  HADD2.F32 R96, -RZ, R3.reuse.H0_H0 ;  /* 0x20000003ff607230 */ /* 0x100fe40000004100 */
[----:B------:R-:W-:Y:S01]  /*6d60*/  HADD2.F32 R97, -RZ, R3.H1_H1 ;  /* 0x30000003ff617230 */ /* 0x000fe20000004100 */
[----:B------:R-:W-:Y:S01]  /*6d70*/  F2FP.F16.E4M3.UNPACK_B R3, R233 ;  /* 0x000000e9ff03723e */ /* 0x000fe200020006ff */
[--C-:B------:R-:W-:Y:S02]  /*6d80*/  HADD2.F32 R115, -RZ, R0.reuse.H0_H0 ;  /* 0x20000000ff737230 */ /* 0x100fe40000004100 */
[----:B------:R-:W-:Y:S01]  /*6d90*/  HADD2.F32 R116, -RZ, R0.H1_H1 ;  /* 0x30000000ff747230 */ /* 0x000fe20000004100 */
[-C--:B------:R-:W-:Y:S01]  /*6da0*/  F2FP.F16.E4M3.UNPACK_B R0, R236.reuse.H1 ;  /* 0x000000ecff00723e */ /* 0x080fe200030006ff */
[--C-:B------:R-:W-:Y:S02]  /*6db0*/  HADD2.F32 R111, -RZ, R2.reuse.H0_H0 ;  /* 0x20000002ff6f7230 */ /* 0x100fe40000004100 */
[----:B------:R-:W-:Y:S01]  /*6dc0*/  HADD2.F32 R112, -RZ, R2.H1_H1 ;  /* 0x30000002ff707230 */ /* 0x000fe20000004100 */
[----:B------:R-:W-:Y:S01]  /*6dd0*/  F2FP.F16.E4M3.UNPACK_B R2, R236 ;  /* 0x000000ecff02723e */ /* 0x000fe200020006ff */
[--C-:B------:R-:W-:Y:S02]  /*6de0*/  HADD2.F32 R105, -RZ, R3.reuse.H0_H0 ;  /* 0x20000003ff697230 */ /* 0x100fe40000004100 */
[----:B------:R-:W-:Y:S01]  /*6df0*/  HADD2.F32 R106, -RZ, R3.H1_H1 ;  /* 0x30000003ff6a7230 */ /* 0x000fe20000004100 */
[----:B------:R-:W-:Y:S01]  /*6e00*/  F2FP.F16.E4M3.UNPACK_B R3, R235 ;  /* 0x000000ebff03723e */ /* 0x000fe200020006ff */
[--C-:B------:R-:W-:Y:S02]  /*6e10*/  HADD2.F32 R119, -RZ, R0.reuse.H0_H0 ;  /* 0x20000000ff777230 */ /* 0x100fe40000004100 */
[C---:B-1----:R-:W-:Y:S01]  /*6e20*/  FMUL R7, R104.reuse, R7 ;  /* 0x0000000768077220 */ /* 0x042fe20000400000 */
[----:B------:R-:W-:Y:S01]  /*6e30*/  HADD2.F32 R120, -RZ, R0.H1_H1 ;  /* 0x30000000ff787230 */ /* 0x000fe20000004100 */
[-C--:B------:R-:W-:Y:S01]  /*6e40*/  F2FP.F16.E4M3.UNPACK_B R0, R238.reuse ;  /* 0x000000eeff00723e */ /* 0x080fe200020006ff */
[--C-:B------:R-:W-:Y:S02]  /*6e50*/  HADD2.F32 R117, -RZ, R2.reuse.H0_H0 ;  /* 0x20000002ff757230 */ /* 0x100fe40000004100 */
[C---:B------:R-:W-:Y:S01]  /*6e60*/  FMUL R11, R104.reuse, R11 ;  /* 0x0000000b680b7220 */ /* 0x040fe20000400000 */
[----:B------:R-:W-:Y:S01]  /*6e70*/  HADD2.F32 R118, -RZ, R2.H1_H1 ;  /* 0x30000002ff767230 */ /* 0x000fe20000004100 */
[----:B------:R-:W-:Y:S01]  /*6e80*/  F2FP.F16.E4M3.UNPACK_B R2, R237.H1 ;  /* 0x000000edff02723e */ /* 0x000fe200030006ff */
[--C-:B------:R-:W-:Y:S02]  /*6e90*/  HADD2.F32 R114, -RZ, R3.reuse.H1_H1 ;  /* 0x30000003ff727230 */ /* 0x100fe40000004100 */
[C---:B------:R-:W-:Y:S01]  /*6ea0*/  FMUL R15, R104.reuse, R15 ;  /* 0x0000000f680f7220 */ /* 0x040fe20000400000 */
[----:B------:R-:W-:Y:S01]  /*6eb0*/  HADD2.F32 R113, -RZ, R3.H0_H0 ;  /* 0x20000003ff717230 */ /* 0x000fe20000004100 */
[----:B------:R-:W-:Y:S01]  /*6ec0*/  F2FP.F16.E4M3.UNPACK_B R3, R237 ;  /* 0x000000edff03723e */ /* 0x000fe200020006ff */
[--C-:B------:R-:W-:Y:S02]  /*6ed0*/  HADD2.F32 R125, -RZ, R0.reuse.H0_H0 ;  /* 0x20000000ff7d7230 */ /* 0x100fe40000004100 */
[C---:B------:R-:W-:Y:S01]  /*6ee0*/  FMUL R19, R104.reuse, R19 ;  /* 0x0000001368137220 */ /* 0x040fe20000400000 */
[----:B------:R-:W-:Y:S01]  /*6ef0*/  HADD2.F32 R126, -RZ, R0.H1_H1 ;  /* 0x30000000ff7e7230 */ /* 0x000fe20000004100 */
[----:B------:R-:W-:Y:S01]  /*6f00*/  F2FP.F16.E4M3.UNPACK_B R0, R239.H1 ;  /* 0x000000efff00723e */ /* 0x000fe200030006ff */
[--C-:B------:R-:W-:Y:S02]  /*6f10*/  HADD2.F32 R123, -RZ, R2.reuse.H0_H0 ;  /* 0x20000002ff7b7230 */ /* 0x100fe40000004100 */
[C---:B------:R-:W-:Y:S01]  /*6f20*/  FMUL R23, R104.reuse, R23 ;  /* 0x0000001768177220 */ /* 0x040fe20000400000 */
[----:B------:R-:W-:Y:S01]  /*6f30*/  HADD2.F32 R124, -RZ, R2.H1_H1 ;  /* 0x30000002ff7c7230 */ /* 0x000fe20000004100 */
[----:B------:R-:W-:Y:S01]  /*6f40*/  F2FP.F16.E4M3.UNPACK_B R2, R238.H1 ;  /* 0x000000eeff02723e */ /* 0x000fe200030006ff */
[--C-:B------:R-:W-:Y:S02]  /*6f50*/  HADD2.F32 R121, -RZ, R3.reuse.H0_H0 ;  /* 0x20000003ff797230 */ /* 0x100fe40000004100 */
[C---:B------:R-:W-:Y:S01]  /*6f60*/  FMUL R27, R104.reuse, R27 ;  /* 0x0000001b681b7220 */ /* 0x040fe20000400000 */
[----:B------:R-:W-:Y:S01]  /*6f70*/  HADD2.F32 R122, -RZ, R3.H1_H1 ;  /* 0x30000003ff7a7230 */ /* 0x000fe20000004100 */
[----:B------:R-:W-:Y:S01]  /*6f80*/  F2FP.F16.E4M3.UNPACK_B R3, R239 ;  /* 0x000000efff03723e */ /* 0x000fe200020006ff */
[--C-:B------:R-:W-:Y:S02]  /*6f90*/  HADD2.F32 R131, -RZ, R0.reuse.H0_H0 ;  /* 0x20000000ff837230 */ /* 0x100fe40000004100 */
[C---:B------:R-:W-:Y:S01]  /*6fa0*/  FMUL R31, R104.reuse, R31 ;  /* 0x0000001f681f7220 */ /* 0x040fe20000400000 */
[----:B------:R-:W-:Y:S02]  /*6fb0*/  HADD2.F32 R132, -RZ, R0.H1_H1 ;  /* 0x30000000ff847230 */ /* 0x000fe40000004100 */
[C---:B------:R-:W-:Y:S01]  /*6fc0*/  FMUL R0, R104.reuse, R4 ;  /* 0x0000000468007220 */ /* 0x040fe20000400000 */
[--C-:B------:R-:W-:Y:S02]  /*6fd0*/  HADD2.F32 R127, -RZ, R2.reuse.H0_H0 ;  /* 0x20000002ff7f7230 */ /* 0x100fe40000004100 */
[C---:B------:R-:W-:Y:S01]  /*6fe0*/  FMUL R4, R104.reuse, R8 ;  /* 0x0000000868047220 */ /* 0x040fe20000400000 */
[----:B------:R-:W-:Y:S02]  /*6ff0*/  HADD2.F32 R128, -RZ, R2.H1_H1 ;  /* 0x30000002ff807230 */ /* 0x000fe40000004100 */
[C---:B------:R-:W-:Y:S01]  /*7000*/  FMUL R2, R104.reuse, R5 ;  /* 0x0000000568027220 */ /* 0x040fe20000400000 */
[--C-:B------:R-:W-:Y:S02]  /*7010*/  HADD2.F32 R129, -RZ, R3.reuse.H0_H0 ;  /* 0x20000003ff817230 */ /* 0x100fe40000004100 */
[C---:B------:R-:W-:Y:S01]  /*7020*/  FFMA R0, R175.reuse, R68, R0 ;  /* 0x00000044af007223 */ /* 0x040fe20000000000 */
[----:B------:R-:W-:Y:S02]  /*7030*/  HADD2.F32 R130, -RZ, R3.H1_H1 ;  /* 0x30000003ff827230 */ /* 0x000fe40000004100 */
[C---:B------:R-:W-:Y:S01]  /*7040*/  FMUL R3, R104.reuse, R6 ;  /* 0x0000000668037220 */ /* 0x040fe20000400000 */
[C---:B------:R-:W-:Y:S01]  /*7050*/  FFMA R173, R175.reuse, R69, R2 ;  /* 0x00000045afad7223 */ /* 0x040fe20000000002 */
[C---:B------:R-:W-:Y:S01]  /*7060*/  FMUL R5, R104.reuse, R9 ;  /* 0x0000000968057220 */ /* 0x040fe20000400000 */
[C---:B------:R-:W-:Y:S01]  /*7070*/  FMUL R6, R104.reuse, R10 ;  /* 0x0000000a68067220 */ /* 0x040fe20000400000 */
[C---:B------:R-:W-:Y:S01]  /*7080*/  FFMA R174, R175.reuse, R70, R3 ;  /* 0x00000046afae7223 */ /* 0x040fe20000000003 */
[C---:B------:R-:W-:Y:S01]  /*7090*/  FFMA R7, R175.reuse, R71, R7 ;  /* 0x00000047af077223 */ /* 0x040fe20000000007 */
[C---:B------:R-:W-:Y:S01]  /*70a0*/  FFMA R4, R175.reuse, R72, R4 ;  /* 0x00000048af047223 */ /* 0x040fe20000000004 */
[C---:B------:R-:W-:Y:S01]  /*70b0*/  FMUL R8, R104.reuse, R12 ;  /* 0x0000000c68087220 */ /* 0x040fe20000400000 */
[C---:B------:R-:W-:Y:S01]  /*70c0*/  FFMA R5, R175.reuse, R73, R5 ;  /* 0x00000049af057223 */ /* 0x040fe20000000005 */
[C---:B------:R-:W-:Y:S01]  /*70d0*/  FMUL R9, R104.reuse, R13 ;  /* 0x0000000d68097220 */ /* 0x040fe20000400000 */
[C---:B------:R-:W-:Y:S01]  /*70e0*/  FFMA R6, R175.reuse, R74, R6 ;  /* 0x0000004aaf067223 */ /* 0x040fe20000000006 */
[C---:B------:R-:W-:Y:S01]  /*70f0*/  FMUL R10, R104.reuse, R14 ;  /* 0x0000000e680a7220 */ /* 0x040fe20000400000 */
        /* <DEDUP_REMOVED lines=95> */
[C---:B------:R-:W-:Y:S01]  /*76f0*/  FMUL R61, R104.reuse, R65 ;  /* 0x00000041683d7220 */ /* 0x040fe20000400000 */
[C---:B------:R-:W-:Y:S01]  /*7700*/  FFMA R57, R175.reuse, R126, R57 ;  /* 0x0000007eaf397223 */ /* 0x040fe20000000039 */
[C---:B------:R-:W-:Y:S01]  /*7710*/  FMUL R62, R104.reuse, R66 ;  /* 0x00000042683e7220 */ /* 0x040fe20000400000 */
[C---:B------:R-:W-:Y:S01]  /*7720*/  FFMA R58, R175.reuse, R127, R58 ;  /* 0x0000007faf3a7223 */ /* 0x040fe2000000003a */
[C---:B------:R-:W-:Y:S01]  /*7730*/  FFMA R63, R175.reuse, R128, R63 ;  /* 0x00000080af3f7223 */ /* 0x040fe2000000003f */
[----:B------:R-:W-:Y:S01]  /*7740*/  FMUL R67, R104, R67 ;  /* 0x0000004368437220 */ /* 0x000fe20000400000 */
[C---:B------:R-:W-:Y:S01]  /*7750*/  FFMA R60, R175.reuse, R129, R60 ;  /* 0x00000081af3c7223 */ /* 0x040fe2000000003c */
[C---:B------:R-:W-:Y:S01]  /*7760*/  FFMA R61, R175.reuse, R130, R61 ;  /* 0x00000082af3d7223 */ /* 0x040fe2000000003d */
[C---:B------:R-:W-:Y:S01]  /*7770*/  FFMA R62, R175.reuse, R131, R62 ;  /* 0x00000083af3e7223 */ /* 0x040fe2000000003e */
[----:B------:R-:W-:Y:S01]  /*7780*/  FFMA R67, R175, R132, R67 ;  /* 0x00000084af437223 */ /* 0x000fe20000000043 */
[----:B------:R-:W-:Y:S04]  /*7790*/  FFMA.SAT R2, R0, -R176, 0.5 ;  /* 0x3f00000000027423 */ /* 0x000fe800000028b0 */
[----:B------:R-:W-:Y:S04]  /*77a0*/  FFMA.RM R167, R2, R168, 12582913 ;  /* 0x4b40000102a77423 */ /* 0x000fe800000040a8 */
[----:B------:R-:W-:Y:S04]  /*77b0*/  FADD R2, R167, -12583039 ;  /* 0xcb40007fa7027421 */ /* 0x000fe80000000000 */
[C---:B------:R-:W-:Y:S04]  /*77c0*/  FFMA R2, R0.reuse, -1.4426950216293334961, -R2 ;  /* 0xbfb8aa3b00027823 */ /* 0x040fe80000000802 */
[----:B------:R-:W-:Y:S01]  /*77d0*/  FFMA R2, R0, -1.925963033500011079e-08, R2 ;  /* 0xb2a5706000027823 */ /* 0x000fe20000000002 */
[----:B------:R-:W-:Y:S03]  /*77e0*/  FFMA.SAT R3, R173, -R176, 0.5 ;  /* 0x3f000000ad037423 */ /* 0x000fe600000028b0 */
[----:B------:R-:W1:Y:S01]  /*77f0*/  MUFU.EX2 R177, R2 ;  /* 0x0000000200b17308 */ /* 0x000e620000000800 */
[----:B------:R-:W-:Y:S04]  /*7800*/  FFMA.RM R166, R3, R168, 12582913 ;  /* 0x4b40000103a67423 */ /* 0x000fe800000040a8 */
[----:B------:R-:W-:Y:S04]  /*7810*/  FADD R3, R166, -12583039 ;  /* 0xcb40007fa6037421 */ /* 0x000fe80000000000 */
[C---:B------:R-:W-:Y:S04]  /*7820*/  FFMA R3, R173.reuse, -1.4426950216293334961, -R3 ;  /* 0xbfb8aa3bad037823 */ /* 0x040fe80000000803 */
[----:B------:R-:W-:Y:S01]  /*7830*/  FFMA R3, R173, -1.925963033500011079e-08, R3 ;  /* 0xb2a57060ad037823 */ /* 0x000fe20000000003 */
[----:B------:R-:W-:Y:S03]  /*7840*/  FFMA.SAT R64, R174, -R176, 0.5 ;  /* 0x3f000000ae407423 */ /* 0x000fe600000028b0 */
[----:B------:R-:W2:Y:S01]  /*7850*/  MUFU.EX2 R178, R3 ;  /* 0x0000000300b27308 */ /* 0x000ea20000000800 */
[----:B------:R-:W-:Y:S04]  /*7860*/  FFMA.RM R165, R64, R168, 12582913 ;  /* 0x4b40000140a57423 */ /* 0x000fe800000040a8 */
[----:B------:R-:W-:Y:S04]  /*7870*/  FADD R64, R165, -12583039 ;  /* 0xcb40007fa5407421 */ /* 0x000fe80000000000 */
[C---:B------:R-:W-:Y:S04]  /*7880*/  FFMA R64, R174.reuse, -1.4426950216293334961, -R64 ;  /* 0xbfb8aa3bae407823 */ /* 0x040fe80000000840 */
[----:B------:R-:W-:Y:S01]  /*7890*/  FFMA R64, R174, -1.925963033500011079e-08, R64 ;  /* 0xb2a57060ae407823 */ /* 0x000fe20000000040 */
[----:B------:R-:W-:Y:S03]  /*78a0*/  FFMA.SAT R65, R7, -R176, 0.5 ;  /* 0x3f00000007417423 */ /* 0x000fe600000028b0 */
[----:B------:R-:W3:Y:S01]  /*78b0*/  MUFU.EX2 R179, R64 ;  /* 0x0000004000b37308 */ /* 0x000ee20000000800 */
[----:B------:R-:W-:Y:S04]  /*78c0*/  FFMA.RM R164, R65, R168, 12582913 ;  /* 0x4b40000141a47423 */ /* 0x000fe800000040a8 */
[----:B------:R-:W-:Y:S04]  /*78d0*/  FADD R65, R164, -12583039 ;  /* 0xcb40007fa4417421 */ /* 0x000fe80000000000 */
[C---:B------:R-:W-:Y:S04]  /*78e0*/  FFMA R65, R7.reuse, -1.4426950216293334961, -R65 ;  /* 0xbfb8aa3b07417823 */ /* 0x040fe80000000841 */
[----:B------:R-:W-:Y:S01]  /*78f0*/  FFMA R65, R7, -1.925963033500011079e-08, R65 ;  /* 0xb2a5706007417823 */ /* 0x000fe20000000041 */
[----:B------:R-:W-:Y:S03]  /*7900*/  FFMA.SAT R66, R4, -R176, 0.5 ;  /* 0x3f00000004427423 */ /* 0x000fe600000028b0 */
[----:B------:R-:W4:Y:S01]  /*7910*/  MUFU.EX2 R180, R65 ;  /* 0x0000004100b47308 */ /* 0x000f220000000800 */
[----:B------:R-:W-:Y:S04]  /*7920*/  FFMA.RM R163, R66, R168, 12582913 ;  /* 0x4b40000142a37423 */ /* 0x000fe800000040a8 */
[----:B------:R-:W-:Y:S04]  /*7930*/  FADD R66, R163, -12583039 ;  /* 0xcb40007fa3427421 */ /* 0x000fe80000000000 */
[C---:B------:R-:W-:Y:S04]  /*7940*/  FFMA R66, R4.reuse, -1.4426950216293334961, -R66 ;  /* 0xbfb8aa3b04427823 */ /* 0x040fe80000000842 */
[----:B------:R-:W-:Y:S01]  /*7950*/  FFMA R66, R4, -1.925963033500011079e-08, R66 ;  /* 0xb2a5706004427823 */ /* 0x000fe20000000042 */
[C---:B------:R-:W-:Y:S03]  /*7960*/  FFMA.SAT R68, R5.reuse, -R176, 0.5 ;  /* 0x3f00000005447423 */ /* 0x040fe600000028b0 */
[----:B------:R-:W5:Y:S01]  /*7970*/  MUFU.EX2 R181, R66 ;  /* 0x0000004200b57308 */ /* 0x000f620000000800 */
        /* <DEDUP_REMOVED lines=10> */
[----:B------:R-:W-:Y:S03]  /*7a20*/  FFMA.SAT R70, R11, -R176, 0.5 ;  /* 0x3f0000000b467423 */ /* 0x000fe600000028b0 */
        /* <DEDUP_REMOVED lines=90> */
[----:B------:R1:W5:Y:S01]  /*7fd0*/  MUFU.EX2 R198, R84 ;  /* 0x0000005400c67308 */ /* 0x0003620000000800 */
[----:B------:R-:W-:Y:S04]  /*7fe0*/  FFMA.RM R145, R85, R168, 12582913 ;  /* 0x4b40000155917423 */ /* 0x000fe800000040a8 */
[----:B------:R-:W-:Y:S04]  /*7ff0*/  FADD R85, R145, -12583039 ;  /* 0xcb40007f91557421 */ /* 0x000fe80000000000 */
[C---:B------:R-:W-:Y:S04]  /*8000*/  FFMA R85, R22.reuse, -1.4426950216293334961, -R85 ;  /* 0xbfb8aa3b16557823 */ /* 0x040fe80000000855 */
[----:B------:R-:W-:Y:S01]  /*8010*/  FFMA R85, R22, -1.925963033500011079e-08, R85 ;  /* 0xb2a5706016557823 */ /* 0x000fe20000000055 */
[----:B------:R-:W-:Y:S03]  /*8020*/  FFMA.SAT R86, R27, -R176, 0.5 ;  /* 0x3f0000001b567423 */ /* 0x000fe600000028b0 */
[----:B------:R2:W5:Y:S01]  /*8030*/  MUFU.EX2 R199, R85 ;  /* 0x0000005500c77308 */ /* 0x0005620000000800 */
[----:B------:R-:W-:Y:S01]  /*8040*/  FFMA.RM R143, R86, R168, 12582913 ;  /* 0x4b400001568f7423 */ /* 0x000fe200000040a8 */
[----:B-1----:R-:W-:Y:S03]  /*8050*/  SHF.L.U32 R84, R161, 0x17, RZ ;  /* 0x00000017a1547819 */ /* 0x002fe600000006ff */
[----:B------:R-:W-:Y:S04]  /*8060*/  FADD R86, R143, -12583039 ;  /* 0xcb40007f8f567421 */ /* 0x000fe80000000000 */
[C---:B------:R-:W-:Y:S04]  /*8070*/  FFMA R86, R27.reuse, -1.4426950216293334961, -R86 ;  /* 0xbfb8aa3b1b567823 */ /* 0x040fe80000000856 */
[----:B------:R-:W-:Y:S01]  /*8080*/  FFMA R86, R27, -1.925963033500011079e-08, R86 ;  /* 0xb2a570601b567823 */ /* 0x000fe20000000056 */
[----:B------:R-:W-:Y:S03]  /*8090*/  FFMA.SAT R87, R24, -R176, 0.5 ;  /* 0x3f00000018577423 */ /* 0x000fe600000028b0 */
[----:B------:R1:W5:Y:S01]  /*80a0*/  MUFU.EX2 R200, R86 ;  /* 0x0000005600c87308 */ /* 0x0003620000000800 */
[----:B------:R-:W-:Y:S01]  /*80b0*/  FFMA.RM R142, R87, R168, 12582913 ;  /* 0x4b400001578e7423 */ /* 0x000fe200000040a8 */
[----:B--2---:R-:W-:Y:S03]  /*80c0*/  SHF.L.U32 R85, R159, 0x17, RZ ;  /* 0x000000179f557819 */ /* 0x004fe600000006ff */
        /* <DEDUP_REMOVED lines=49> */
[C---:B------:R-:W-:Y:S01]  /*83e0*/  FADD R94, R135.reuse, -12583039 ;  /* 0xcb40007f875e7421 */ /* 0x040fe20000000000 */
[----:B------:R-:W-:Y:S03]  /*83f0*/  SHF.L.U32 R135, R135, 0x17, RZ ;  /* 0x0000001787877819 */ /* 0x000fe600000006ff */
        /* <DEDUP_REMOVED lines=21> */
[C---:B------:R-:W-:Y:S01]  /*8550*/  FADD R97, R106.reuse, -12583039 ;  /* 0xcb40007f6a617421 */ /* 0x040fe20000000000 */
[----:B------:R-:W-:Y:S03]  /*8560*/  SHF.L.U32 R106, R106, 0x17, RZ ;  /* 0x000000176a6a7819 */ /* 0x000fe600000006ff */
[C---:B------:R-:W-:Y:S04]  /*8570*/  FFMA R97, R34.reuse, -1.4426950216293334961, -R97 ;  /* 0xbfb8aa3b22617823 */ /* 0x040fe80000000861 */
[----:B------:R-:W-:Y:S01]  /*8580*/  FFMA R97, R34, -1.925963033500011079e-08, R97 ;  /* 0xb2a5706022617823 */ /* 0x000fe20000000061 */
[----:B------:R-:W-:Y:S03]  /*8590*/  FFMA.SAT R98, R39, -R176, 0.5 ;  /* 0x3f00000027627423 */ /* 0x000fe600000028b0 */
[----:B------:R-:W2:Y:S01]  /*85a0*/  MUFU.EX2 R211, R97 ;  /* 0x0000006100d37308 */ /* 0x000ea20000000800 */
[----:B------:R-:W-:Y:S01]  /*85b0*/  FFMA.RM R105, R98, R168, 12582913 ;  /* 0x4b40000162697423 */ /* 0x000fe200000040a8 */
[----:B-1----:R-:W-:Y:S03]  /*85c0*/  SHF.L.U32 R96, R143, 0x17, RZ ;  /* 0x000000178f607819 */ /* 0x002fe600000006ff */
[----:B------:R-:W-:Y:S04]  /*85d0*/  FADD R98, R105, -12583039 ;  /* 0xcb40007f69627421 */ /* 0x000fe80000000000 */
[C---:B------:R-:W-:Y:S04]  /*85e0*/  FFMA R98, R39.reuse, -1.4426950216293334961, -R98 ;  /* 0xbfb8aa3b27627823 */ /* 0x040fe80000000862 */
[----:B------:R-:W-:Y:S01]  /*85f0*/  FFMA R98, R39, -1.925963033500011079e-08, R98 ;  /* 0xb2a5706027627823 */ /* 0x000fe20000000062 */
[----:B------:R-:W-:Y:S03]  /*8600*/  FFMA.SAT R99, R36, -R176, 0.5 ;  /* 0x3f00000024637423 */ /* 0x000fe600000028b0 */
[----:B------:R1:W2:Y:S01]  /*8610*/  MUFU.EX2 R212, R98 ;  /* 0x0000006200d47308 */ /* 0x0002a20000000800 */
[----:B------:R-:W-:Y:S04]  /*8620*/  FFMA.RM R132, R99, R168, 12582913 ;  /* 0x4b40000163847423 */ /* 0x000fe800000040a8 */
[C---:B------:R-:W-:Y:S01]  /*8630*/  FADD R99, R132.reuse, -12583039 ;  /* 0xcb40007f84637421 */ /* 0x040fe20000000000 */
[----:B------:R-:W-:Y:S03]  /*8640*/  SHF.L.U32 R132, R132, 0x17, RZ ;  /* 0x0000001784847819 */ /* 0x000fe600000006ff */
[C---:B------:R-:W-:Y:S04]  /*8650*/  FFMA R99, R36.reuse, -1.4426950216293334961, -R99 ;  /* 0xbfb8aa3b24637823 */ /* 0x040fe80000000863 */
[----:B------:R-:W-:Y:S01]  /*8660*/  FFMA R99, R36, -1.925963033500011079e-08, R99 ;  /* 0xb2a5706024637823 */ /* 0x000fe20000000063 */
[----:B------:R-:W-:Y:S03]  /*8670*/  FFMA.SAT R100, R37, -R176, 0.5 ;  /* 0x3f00000025647423 */ /* 0x000fe600000028b0 */
[----:B------:R3:W2:Y:S01]  /*8680*/  MUFU.EX2 R213, R99 ;  /* 0x0000006300d57308 */ /* 0x0006a20000000800 */
[----:B------:R-:W-:Y:S01]  /*8690*/  FFMA.RM R131, R100, R168, 12582913 ;  /* 0x4b40000164837423 */ /* 0x000fe200000040a8 */
[----:B-1----:R-:W-:Y:S03]  /*86a0*/  SHF.L.U32 R98, R142, 0x17, RZ ;  /* 0x000000178e627819 */ /* 0x002fe600000006ff */
[C---:B------:R-:W-:Y:S01]  /*86b0*/  FADD R100, R131.reuse, -12583039 ;  /* 0xcb40007f83647421 */ /* 0x040fe20000000000 */
[----:B------:R-:W-:Y:S03]  /*86c0*/  SHF.L.U32 R131, R131, 0x17, RZ ;  /* 0x0000001783837819 */ /* 0x000fe600000006ff */
[C---:B------:R-:W-:Y:S04]  /*86d0*/  FFMA R100, R37.reuse, -1.4426950216293334961, -R100 ;  /* 0xbfb8aa3b25647823 */ /* 0x040fe80000000864 */
[----:B------:R-:W-:Y:S01]  /*86e0*/  FFMA R100, R37, -1.925963033500011079e-08, R100 ;  /* 0xb2a5706025647823 */ /* 0x000fe20000000064 */
[----:B------:R-:W-:Y:S03]  /*86f0*/  FFMA.SAT R101, R38, -R176, 0.5 ;  /* 0x3f00000026657423 */ /* 0x000fe600000028b0 */
[----:B------:R1:W2:Y:S01]  /*8700*/  MUFU.EX2 R214, R100 ;  /* 0x0000006400d67308 */ /* 0x0002a20000000800 */
[----:B------:R-:W-:Y:S01]  /*8710*/  FFMA.RM R108, R101, R168, 12582913 ;  /* 0x4b400001656c7423 */ /* 0x000fe200000040a8 */
[----:B---3--:R-:W-:Y:S03]  /*8720*/  SHF.L.U32 R99, R141, 0x17, RZ ;  /* 0x000000178d637819 */ /* 0x008fe600000006ff */
        /* <DEDUP_REMOVED lines=8> */
[----:B------:R-:W-:Y:S04]  /*87b0*/  FADD R102, R107, -12583039 ;  /* 0xcb40007f6b667421 */ /* 0x000fe80000000000 */
[C---:B------:R-:W-:Y:S04]  /*87c0*/  FFMA R102, R43.reuse, -1.4426950216293334961, -R102 ;  /* 0xbfb8aa3b2b667823 */ /* 0x040fe80000000866 */
[----:B------:R-:W-:Y:S01]  /*87d0*/  FFMA R102, R43, -1.925963033500011079e-08, R102 ;  /* 0xb2a570602b667823 */ /* 0x000fe20000000066 */
[----:B------:R-:W-:Y:S03]  /*87e0*/  FFMA.SAT R103, R40, -R176, 0.5 ;  /* 0x3f00000028677423 */ /* 0x000fe600000028b0 */
[----:B------:R1:W2:Y:S01]  /*87f0*/  MUFU.EX2 R216, R102 ;  /* 0x0000006600d87308 */ /* 0x0002a20000000800 */
[----:B------:R-:W-:Y:S01]  /*8800*/  FFMA.RM R109, R103, R168, 12582913 ;  /* 0x4b400001676d7423 */ /* 0x000fe200000040a8 */
[----:B---3--:R-:W-:Y:S03]  /*8810*/  SHF.L.U32 R101, R138, 0x17, RZ ;  /* 0x000000178a657819 */ /* 0x008fe600000006ff */
[----:B------:R-:W-:Y:S04]  /*8820*/  FADD R103, R109, -12583039 ;  /* 0xcb40007f6d677421 */ /* 0x000fe80000000000 */
        /* <DEDUP_REMOVED lines=11> */
[----:B------:R-:W1:Y:S01]  /*88e0*/  MUFU.EX2 R218, R2 ;  /* 0x0000000200da7308 */ /* 0x000e620000000800 */
[----:B------:R-:W-:Y:S01]  /*88f0*/  FFMA.RM R118, R3, R168, 12582913 ;  /* 0x4b40000103767423 */ /* 0x000fe200000040a8 */
[----:B---3--:R-:W-:Y:S03]  /*8900*/  SHF.L.U32 R103, R136, 0x17, RZ ;  /* 0x0000001788677819 */ /* 0x008fe600000006ff */
[C---:B------:R-:W-:Y:S01]  /*8910*/  FADD R3, R118.reuse, -12583039 ;  /* 0xcb40007f76037421 */ /* 0x040fe20000000000 */
[----:B------:R-:W-:Y:S03]  /*8920*/  SHF.L.U32 R118, R118, 0x17, RZ ;  /* 0x0000001776767819 */ /* 0x000fe600000006ff */
[C---:B------:R-:W-:Y:S04]  /*8930*/  FFMA R3, R42.reuse, -1.4426950216293334961, -R3 ;  /* 0xbfb8aa3b2a037823 */ /* 0x040fe80000000803 */
[----:B------:R-:W-:Y:S01]  /*8940*/  FFMA R3, R42, -1.925963033500011079e-08, R3 ;  /* 0xb2a570602a037823 */ /* 0x000fe20000000003 */
[C---:B------:R-:W-:Y:S03]  /*8950*/  FFMA.SAT R64, R47.reuse, -R176, 0.5 ;  /* 0x3f0000002f407423 */ /* 0x040fe600000028b0 */
[----:B------:R-:W3:Y:S01]  /*8960*/  MUFU.EX2 R219, R3 ;  /* 0x0000000300db7308 */ /* 0x000ee20000000800 */
[----:B------:R-:W-:Y:S04]  /*8970*/  FFMA.RM R110, R64, R168, 12582913 ;  /* 0x4b400001406e7423 */ /* 0x000fe800000040a8 */
[----:B------:R-:W-:Y:S04]  /*8980*/  FADD R64, R110, -12583039 ;  /* 0xcb40007f6e407421 */ /* 0x000fe80000000000 */
        /* <DEDUP_REMOVED lines=8> */
[----:B------:R-:W-:Y:S03]  /*8a10*/  FFMA.SAT R66, R45, -R176, 0.5 ;  /* 0x3f0000002d427423 */ /* 0x000fe600000028b0 */
[----:B------:R4:W3:Y:S01]  /*8a20*/  MUFU.EX2 R221, R65 ;  /* 0x0000004100dd7308 */ /* 0x0008e20000000800 */
[----:B------:R-:W-:Y:S04]  /*8a30*/  FFMA.RM R113, R66, R168, 12582913 ;  /* 0x4b40000142717423 */ /* 0x000fe800000040a8 */
[----:B------:R-:W-:Y:S04]  /*8a40*/  FADD R66, R113, -12583039 ;  /* 0xcb40007f71427421 */ /* 0x000fe80000000000 */
[C---:B------:R-:W-:Y:S04]  /*8a50*/  FFMA R66, R45.reuse, -1.4426950216293334961, -R66 ;  /* 0xbfb8aa3b2d427823 */ /* 0x040fe80000000842 */
[----:B------:R-:W-:Y:S01]  /*8a60*/  FFMA R66, R45, -1.925963033500011079e-08, R66 ;  /* 0xb2a570602d427823 */ /* 0x000fe20000000042 */
[----:B------:R-:W-:Y:S01]  /*8a70*/  FFMA.SAT R68, R46, -R176, 0.5 ;  /* 0x3f0000002e447423 */ /* 0x000fe200000028b0 */
[----:B----4-:R-:W-:Y:S03]  /*8a80*/  SHF.L.U32 R65, R167, 0x17, RZ ;  /* 0x00000017a7417819 */ /* 0x010fe600000006ff */
[----:B------:R-:W-:Y:S04]  /*8a90*/  FFMA.RM R114, R68, R168, 12582913 ;  /* 0x4b40000144727423 */ /* 0x000fe800000040a8 */
[----:B------:R-:W-:Y:S04]  /*8aa0*/  FADD R68, R114, -12583039 ;  /* 0xcb40007f72447421 */ /* 0x000fe80000000000 */
[C---:B------:R-:W-:Y:S04]  /*8ab0*/  FFMA R68, R46.reuse, -1.4426950216293334961, -R68 ;  /* 0xbfb8aa3b2e447823 */ /* 0x040fe80000000844 */
[----:B------:R-:W-:Y:S01]  /*8ac0*/  FFMA R68, R46, -1.925963033500011079e-08, R68 ;  /* 0xb2a570602e447823 */ /* 0x000fe20000000044 */
[----:B------:R-:W-:Y:S03]  /*8ad0*/  FFMA.SAT R69, R51, -R176, 0.5 ;  /* 0x3f00000033457423 */ /* 0x000fe600000028b0 */
[----:B------:R4:W-:Y:S01]  /*8ae0*/  MUFU.EX2 R167, R68 ;  /* 0x0000004400a77308 */ /* 0x0009e20000000800 */
[----:B------:R-:W-:Y:S04]  /*8af0*/  FFMA.RM R117, R69, R168, 12582913 ;  /* 0x4b40000145757423 */ /* 0x000fe800000040a8 */
[C---:B------:R-:W-:Y:S01]  /*8b00*/  FADD R69, R117.reuse, -12583039 ;  /* 0xcb40007f75457421 */ /* 0x040fe20000000000 */
[----:B------:R-:W-:Y:S03]  /*8b10*/  SHF.L.U32 R117, R117, 0x17, RZ ;  /* 0x0000001775757819 */ /* 0x000fe600000006ff */
        /* <DEDUP_REMOVED lines=8> */
[----:B------:R-:W-:Y:S04]  /*8ba0*/  FFMA.SAT R71, R49, -R176, 0.5 ;  /* 0x3f00000031477423 */ /* 0x000fe800000028b0 */
[----:B------:R-:W-:Y:S04]  /*8bb0*/  FFMA.RM R115, R71, R168, 12582913 ;  /* 0x4b40000147737423 */ /* 0x000fe800000040a8 */
[----:B------:R-:W-:Y:S04]  /*8bc0*/  FADD R71, R115, -12583039 ;  /* 0xcb40007f73477421 */ /* 0x000fe80000000000 */
[C---:B------:R-:W-:Y:S04]  /*8bd0*/  FFMA R71, R49.reuse, -1.4426950216293334961, -R71 ;  /* 0xbfb8aa3b31477823 */ /* 0x040fe80000000847 */
[----:B------:R-:W-:Y:S01]  /*8be0*/  FFMA R71, R49, -1.925963033500011079e-08, R71 ;  /* 0xb2a5706031477823 */ /* 0x000fe20000000047 */
[----:B------:R-:W-:Y:S03]  /*8bf0*/  FFMA.SAT R72, R50, -R176, 0.5 ;  /* 0x3f00000032487423 */ /* 0x000fe600000028b0 */
[----:B------:R-:W-:Y:S01]  /*8c00*/  MUFU.EX2 R159, R71 ;  /* 0x00000047009f7308 */ /* 0x000fe20000000800 */
[----:B------:R-:W-:Y:S04]  /*8c10*/  FFMA.RM R122, R72, R168, 12582913 ;  /* 0x4b400001487a7423 */ /* 0x000fe800000040a8 */
[----:B------:R-:W-:Y:S04]  /*8c20*/  FADD R72, R122, -12583039 ;  /* 0xcb40007f7a487421 */ /* 0x000fe80000000000 */
[C---:B------:R-:W-:Y:S04]  /*8c30*/  FFMA R72, R50.reuse, -1.4426950216293334961, -R72 ;  /* 0xbfb8aa3b32487823 */ /* 0x040fe80000000848 */
[----:B------:R-:W-:Y:S01]  /*8c40*/  FFMA R72, R50, -1.925963033500011079e-08, R72 ;  /* 0xb2a5706032487823 */ /* 0x000fe20000000048 */
[----:B------:R-:W-:Y:S03]  /*8c50*/  FFMA.SAT R73, R55, -R176, 0.5 ;  /* 0x3f00000037497423 */ /* 0x000fe600000028b0 */
[----:B------:R-:W-:Y:S01]  /*8c60*/  MUFU.EX2 R156, R72 ;  /* 0x00000048009c7308 */ /* 0x000fe20000000800 */
[----:B------:R-:W-:Y:S04]  /*8c70*/  FFMA.RM R121, R73, R168, 12582913 ;  /* 0x4b40000149797423 */ /* 0x000fe800000040a8 */
[C---:B------:R-:W-:Y:S01]  /*8c80*/  FADD R73, R121.reuse, -12583039 ;  /* 0xcb40007f79497421 */ /* 0x040fe20000000000 */
[----:B------:R-:W-:Y:S03]  /*8c90*/  SHF.L.U32 R121, R121, 0x17, RZ ;  /* 0x0000001779797819 */ /* 0x000fe600000006ff */
        /* <DEDUP_REMOVED lines=55> */
[----:B------:R-:W-:Y:S01]  /*9010*/  FFMA.RM R112, R83, R168, 12582913 ;  /* 0x4b40000153707423 */ /* 0x000fe200000040a8 */
[----:B------:R-:W-:Y:S03]  /*9020*/  @!P1 IADD3 R83, PT, PT, R169, 0x1, RZ ;  /* 0x00000001a9539810 */ /* 0x000fe60007ffe0ff */
[----:B------:R-:W-:Y:S01]  /*9030*/  FADD R2, R112, -12583039 ;  /* 0xcb40007f70027421 */ /* 0x000fe20000000000 */
[----:B------:R-:W-:Y:S03]  /*9040*/  @!P1 ISETP.NE.AND P0, PT, R83, 0x2, PT ;  /* 0x000000025300980c */ /* 0x000fe60003f05270 */
[----:B------:R-:W-:Y:S01]  /*9050*/  FFMA R2, R61, -1.4426950216293334961, -R2 ;  /* 0xbfb8aa3b3d027823 */ /* 0x000fe20000000802 */
[----:B------:R-:W-:Y:S02]  /*9060*/  @!P1 SEL R169, R83, RZ, P0 ;  /* 0x000000ff53a99207 */ /* 0x000fe40000000000 */
[----:B------:R-:W-:Y:S01]  /*9070*/  @!P1 SEL R83, RZ, 0x1, P0 ;  /* 0x00000001ff539807 */ /* 0x000fe20000000000 */
[----:B------:R-:W-:Y:S01]  /*9080*/  FFMA R2, R61, -1.925963033500011079e-08, R2 ;  /* 0xb2a570603d027823 */ /* 0x000fe20000000002 */
[----:B------:R-:W-:Y:S02]  /*9090*/  FFMA.SAT R3, R62, -R176, 0.5 ;  /* 0x3f0000003e037423 */ /* 0x000fe400000028b0 */
[----:B------:R-:W-:Y:S01]  /*90a0*/  @!P1 LOP3.LUT R244, R244, R83, RZ, 0x3c, !PT ;  /* 0x00000053f4f49212 */ /* 0x000fe200078e3cff */
[----:B------:R4:W-:Y:S01]  /*90b0*/  MUFU.EX2 R137, R2 ;  /* 0x0000000200897308 */ /* 0x0009e20000000800 */
[----:B------:R-:W-:Y:S04]  /*90c0*/  FFMA.RM R97, R3, R168, 12582913 ;  /* 0x4b40000103617423 */ /* 0x000fe800000040a8 */
[----:B------:R-:W-:Y:S04]  /*90d0*/  FADD R3, R97, -12583039 ;  /* 0xcb40007f61037421 */ /* 0x000fe80000000000 */
[C---:B------:R-:W-:Y:S04]  /*90e0*/  FFMA R3, R62.reuse, -1.4426950216293334961, -R3 ;  /* 0xbfb8aa3b3e037823 */ /* 0x040fe80000000803 */
[----:B------:R-:W-:Y:S01]  /*90f0*/  FFMA R3, R62, -1.925963033500011079e-08, R3 ;  /* 0xb2a570603e037823 */ /* 0x000fe20000000003 */
[C---:B------:R-:W-:Y:S02]  /*9100*/  FFMA.SAT R64, R67.reuse, -R176, 0.5 ;  /* 0x3f00000043407423 */ /* 0x040fe400000028b0 */
[----:B------:R5:W3:Y:S01]  /*9110*/  MUFU.EX2 R176, R66 ;  /* 0x0000004200b07308 */ /* 0x000ae20000000800 */
[----:B----4-:R-:W-:Y:S01]  /*9120*/  SHF.L.U32 R2, R122, 0x17, RZ ;  /* 0x000000177a027819 */ /* 0x010fe200000006ff */
[----:B------:R-:W-:Y:S01]  /*9130*/  FFMA.RM R168, R64, R168, 12582913 ;  /* 0x4b40000140a87423 */ /* 0x000fe200000040a8 */
[----:B------:R-:W-:Y:S03]  /*9140*/  SHF.L.U32 R122, R120, 0x17, RZ ;  /* 0x00000017787a7819 */ /* 0x000fe600000006ff */
[----:B------:R-:W-:Y:S04]  /*9150*/  FADD R64, R168, -12583039 ;  /* 0xcb40007fa8407421 */ /* 0x000fe80000000000 */
[C---:B------:R-:W-:Y:S04]  /*9160*/  FFMA R64, R67.reuse, -1.4426950216293334961, -R64 ;  /* 0xbfb8aa3b43407823 */ /* 0x040fe80000000840 */
[----:B------:R-:W-:Y:S01]  /*9170*/  FFMA R64, R67, -1.925963033500011079e-08, R64 ;  /* 0xb2a5706043407823 */ /* 0x000fe20000000040 */
[----:B------:R-:W-:Y:S01]  /*9180*/  FFMA R65, R177, R65, 1 ;  /* 0x3f800000b1417423 */ /* 0x000fe20000000041 */
[----:B-----5:R-:W-:Y:S04]  /*9190*/  @!P1 IADD3 R66, PT, PT, R222, 0x130, RZ ;  /* 0x00000130de429810 */ /* 0x020fe80007ffe0ff */
[----:B------:R-:W-:Y:S04]  /*91a0*/  @!P1 LOP3.LUT R66, R66, 0xfefffff8, RZ, 0xc0, !PT ;  /* 0xfefffff842429812 */ /* 0x000fe800078ec0ff */
[----:B------:R4:W-:Y:S02]  /*91b0*/  @!P1 SYNCS.ARRIVE.TRANS64.RED.A1T0 RZ, [R66+URZ], RZ ;  /* 0x000000ff42ff99a7 */ /* 0x0009e400081004ff */
[----:B----4-:R-:W-:Y:S02]  /*91c0*/  SHF.L.U32 R66, R166, 0x17, RZ ;  /* 0x00000017a6427819 */ /* 0x010fe400000006ff */
[----:B------:R4:W5:Y:S03]  /*91d0*/  MUFU.EX2 R166, R69 ;  /* 0x0000004500a67308 */ /* 0x0009660000000800 */
[----:B------:R-:W-:Y:S01]  /*91e0*/  FFMA R66, R178, R66, 1 ;  /* 0x3f800000b2427423 */ /* 0x000fe20000000042 */
[----:B------:R-:W-:Y:S01]  /*91f0*/  FFMA R68, R179, R68, 1 ;  /* 0x3f800000b3447423 */ /* 0x000fe20000000044 */
[----:B----4-:R-:W-:Y:S04]  /*9200*/  IADD3 R69, PT, PT, R65, 0x1800000, RZ ;  /* 0x0180000041457810 */ /* 0x010fe80007ffe0ff */
[----:B------:R-:W-:Y:S02]  /*9210*/  LOP3.LUT R83, R69, 0x7f800000, RZ, 0xc0, !PT ;  /* 0x7f80000045537812 */ /* 0x000fe400078ec0ff */
[----:B------:R-:W-:Y:S02]  /*9220*/  SHF.L.U32 R69, R164, 0x17, RZ ;  /* 0x00000017a4457819 */ /* 0x000fe400000006ff */
[----:B------:R4:W5:Y:S01]  /*9230*/  MUFU.EX2 R164, R70 ;  /* 0x0000004600a47308 */ /* 0x0009620000000800 */
[----:B------:R-:W-:Y:S02]  /*9240*/  ISETP.GT.U32.AND P0, PT, R83, 0x1ffffff, PT ;  /* 0x01ffffff5300780c */ /* 0x000fe40003f04070 */
[----:B------:R-:W-:Y:S01]  /*9250*/  SHF.L.U32 R83, R162, 0x17, RZ ;  /* 0x00000017a2537819 */ /* 0x000fe200000006ff */
[----:B------:R-:W-:Y:S01]  /*9260*/  FFMA R69, R180, R69, 1 ;  /* 0x3f800000b4457423 */ /* 0x000fe20000000045 */
[----:B----4-:R-:W-:Y:S05]  /*9270*/  SHF.L.U32 R70, R163, 0x17, RZ ;  /* 0x00000017a3467819 */ /* 0x010fea00000006ff */
[----:B------:R-:W-:Y:S01]  /*9280*/  FFMA R70, R181, R70, 1 ;  /* 0x3f800000b5467423 */ /* 0x000fe20000000046 */
[----:B------:R-:W-:Y:S01]  /*9290*/  FFMA R71, R182, R83, 1 ;  /* 0x3f800000b6477423 */ /* 0x000fe20000000053 */
[----:B------:R-:W-:Y:S01]  /*92a0*/  FFMA R83, R183, R84, 1 ;  /* 0x3f800000b7537423 */ /* 0x000fe20000000054 */
[----:B------:R-:W-:Y:S01]  /*92b0*/  FFMA R84, R184, R85, 1 ;  /* 0x3f800000b8547423 */ /* 0x000fe20000000055 */
[----:B------:R-:W-:Y:S05]  /*92c0*/  SHF.L.U32 R85, R160, 0x17, RZ ;  /* 0x00000017a0557819 */ /* 0x000fea00000006ff */
[----:B------:R-:W-:Y:S01]  /*92d0*/  FFMA R72, R185, R85, 1 ;  /* 0x3f800000b9487423 */ /* 0x000fe20000000055 */
[----:B------:R-:W-:Y:S01]  /*92e0*/  FFMA R85, R186, R86, 1 ;  /* 0x3f800000ba557423 */ /* 0x000fe20000000056 */
[----:B------:R-:W-:Y:S01]  /*92f0*/  FFMA R86, R187, R87, 1 ;  /* 0x3f800000bb567423 */ /* 0x000fe20000000057 */
[----:B------:R-:W-:Y:S01]  /*9300*/  FFMA R87, R188, R88, 1 ;  /* 0x3f800000bc577423 */ /* 0x000fe20000000058 */
[----:B------:R-:W-:Y:S01]  /*9310*/  SHF.L.U32 R88, R154, 0x17, RZ ;  /* 0x000000179a587819 */ /* 0x000fe200000006ff */
[----:B------:R-:W-:Y:S04]  /*9320*/  FFMA R73, R189, R89, 1 ;  /* 0x3f800000bd497423 */ /* 0x000fe80000000059 */
[----:B------:R-:W-:Y:S01]  /*9330*/  FFMA R88, R190, R88, 1 ;  /* 0x3f800000be587423 */ /* 0x000fe20000000058 */
[----:B------:R-:W-:Y:S01]  /*9340*/  FFMA R89, R191, R90, 1 ;  /* 0x3f800000bf597423 */ /* 0x000fe2000000005a */
[----:B------:R-:W-:Y:S01]  /*9350*/  FFMA R90, R192, R91, 1 ;  /* 0x3f800000c05a7423 */ /* 0x000fe2000000005b */
[----:B------:R-:W-:Y:S01]  /*9360*/  FFMA R74, R193, R92, 1 ;  /* 0x3f800000c14a7423 */ /* 0x000fe2000000005c */
[----:B------:R-:W-:Y:S01]  /*9370*/  SHF.L.U32 R92, R148, 0x17, RZ ;  /* 0x00000017945c7819 */ /* 0x000fe200000006ff */
[----:B------:R-:W-:Y:S01]  /*9380*/  FFMA R91, R194, R93, 1 ;  /* 0x3f800000c25b7423 */ /* 0x000fe2000000005d */
[----:B------:R-:W-:Y:S03]  /*9390*/  SHF.L.U32 R93, R147, 0x17, RZ ;  /* 0x00000017935d7819 */ /* 0x000fe600000006ff */
[----:B------:R-:W-:Y:S02]  /*93a0*/  FFMA R92, R195, R92, 1 ;  /* 0x3f800000c35c7423 */ /* 0x000fe4000000005c */
        /* <DEDUP_REMOVED lines=14> */
[----:B------:R-:W-:Y:S01]  /*9490*/  FFMA R102, R208, R135, 1 ;  /* 0x3f800000d0667423 */ /* 0x000fe20000000087 */
[----:B------:R-:W-:Y:S01]  /*94a0*/  SHF.L.U32 R103, R134, 0x17, RZ ;  /* 0x0000001786677819 */ /* 0x000fe200000006ff */
[----:B------:R4:W5:Y:S01]  /*94b0*/  MUFU.EX2 R135, R79 ;  /* 0x0000004f00877308 */ /* 0x0009620000000800 */
[----:B------:R-:W-:Y:S03]  /*94c0*/  SHF.L.U32 R134, R105, 0x17, RZ ;  /* 0x0000001769867819 */ /* 0x000fe600000006ff */
[----:B------:R-:W-:Y:S01]  /*94d0*/  FFMA R103, R209, R103, 1 ;  /* 0x3f800000d1677423 */ /* 0x000fe20000000067 */
[----:B----4-:R-:W-:Y:S01]  /*94e0*/  FFMA R79, R210, R133, 1 ;  /* 0x3f800000d24f7423 */ /* 0x010fe20000000085 */
[----:B--2---:R-:W-:Y:S01]  /*94f0*/  FFMA R105, R211, R106, 1 ;  /* 0x3f800000d3697423 */ /* 0x004fe2000000006a */
[----:B------:R-:W-:Y:S01]  /*9500*/  FFMA R106, R212, R134, 1 ;  /* 0x3f800000d46a7423 */ /* 0x000fe20000000086 */
[----:B------:R-:W-:Y:S02]  /*9510*/  SHF.L.U32 R133, R107, 0x17, RZ ;  /* 0x000000176b857819 */ /* 0x000fe400000006ff */
[----:B------:R2:W4:Y:S02]  /*9520*/  MUFU.EX2 R134, R80 ;  /* 0x0000005000867308 */ /* 0x0005240000000800 */
[----:B--2---:R-:W-:Y:S01]  /*9530*/  FFMA R80, R213, R132, 1 ;  /* 0x3f800000d5507423 */ /* 0x004fe20000000084 */
[----:B------:R-:W-:Y:S01]  /*9540*/  FFMA R107, R214, R131, 1 ;  /* 0x3f800000d66b7423 */ /* 0x000fe20000000083 */
[----:B------:R-:W-:Y:S06]  /*9550*/  SHF.L.U32 R131, R109, 0x17, RZ ;  /* 0x000000176d837819 */ /* 0x000fec00000006ff */
[----:B------:R2:W4:Y:S01]  /*9560*/  MUFU.EX2 R132, R81 ;  /* 0x0000005100847308 */ /* 0x0005220000000800 */
[----:B------:R-:W-:Y:S01]  /*9570*/  FFMA R108, R215, R108, 1 ;  /* 0x3f800000d76c7423 */ /* 0x000fe2000000006c */
[----:B------:R-:W-:Y:S08]  /*9580*/  FFMA R109, R216, R133, 1 ;  /* 0x3f800000d86d7423 */ /* 0x000ff00000000085 */
[----:B------:R5:W4:Y:S01]  /*9590*/  MUFU.EX2 R133, R82 ;  /* 0x0000005200857308 */ /* 0x000b220000000800 */
[----:B--2---:R-:W-:Y:S01]  /*95a0*/  FFMA R81, R217, R131, 1 ;  /* 0x3f800000d9517423 */ /* 0x004fe20000000083 */
[----:B------:R-:W-:Y:S01]  /*95b0*/  SHF.L.U32 R131, R110, 0x17, RZ ;  /* 0x000000176e837819 */ /* 0x000fe200000006ff */
[----:B-1----:R-:W-:Y:S01]  /*95c0*/  FFMA R110, R218, R130, 1 ;  /* 0x3f800000da6e7423 */ /* 0x002fe20000000082 */
[----:B------:R-:W-:Y:S01]  /*95d0*/  SHF.L.U32 R130, R111, 0x17, RZ ;  /* 0x000000176f827819 */ /* 0x000fe200000006ff */
[----:B---3--:R-:W-:Y:S01]  /*95e0*/  FFMA R111, R219, R118, 1 ;  /* 0x3f800000db6f7423 */ /* 0x008fe20000000076 */
[----:B------:R-:W-:Y:S01]  /*95f0*/  SHF.L.U32 R118, R113, 0x17, RZ ;  /* 0x0000001771767819 */ /* 0x000fe200000006ff */
[----:B------:R-:W-:Y:S01]  /*9600*/  FFMA R113, R220, R131, 1 ;  /* 0x3f800000dc717423 */ /* 0x000fe20000000083 */
[----:B------:R-:W-:Y:S01]  /*9610*/  SHF.L.U32 R131, R115, 0x17, RZ ;  /* 0x0000001773837819 */ /* 0x000fe200000006ff */
[----:B-----5:R-:W-:Y:S01]  /*9620*/  FFMA R82, R221, R130, 1 ;  /* 0x3f800000dd527423 */ /* 0x020fe20000000082 */
[----:B------:R-:W-:Y:S01]  /*9630*/  SHF.L.U32 R130, R114, 0x17, RZ ;  /* 0x0000001772827819 */ /* 0x000fe200000006ff */
[----:B------:R-:W-:Y:S01]  /*9640*/  FFMA R114, R176, R118, 1 ;  /* 0x3f800000b0727423 */ /* 0x000fe20000000076 */
[----:B------:R-:W-:Y:S03]  /*9650*/  SHF.L.U32 R118, R116, 0x17, RZ ;  /* 0x0000001774767819 */ /* 0x000fe600000006ff */
[----:B------:R-:W-:Y:S01]  /*9660*/  FFMA R115, R167, R130, 1 ;  /* 0x3f800000a7737423 */ /* 0x000fe20000000082 */
[----:B------:R-:W-:Y:S01]  /*9670*/  SHF.L.U32 R130, R119, 0x17, RZ ;  /* 0x0000001777827819 */ /* 0x000fe200000006ff */
[----:B------:R-:W-:Y:S01]  /*9680*/  FFMA R116, R166, R117, 1 ;  /* 0x3f800000a6747423 */ /* 0x000fe20000000075 */
[----:B------:R-:W-:Y:S01]  /*9690*/  FFMA R117, R164, R118, 1 ;  /* 0x3f800000a4757423 */ /* 0x000fe20000000076 */
[----:B------:R-:W-:Y:S01]  /*96a0*/  FFMA R118, R159, R131, 1 ;  /* 0x3f8000009f767423 */ /* 0x000fe20000000083 */
[----:B------:R-:W-:Y:S01]  /*96b0*/  FFMA R119, R156, R2, 1 ;  /* 0x3f8000009c777423 */ /* 0x000fe20000000002 */
[----:B------:R-:W-:Y:S01]  /*96c0*/  SHF.L.U32 R2, R129, 0x17, RZ ;  /* 0x0000001781027819 */ /* 0x000fe200000006ff */
[----:B------:R1:W2:Y:S01]  /*96d0*/  MUFU.EX2 R131, R3 ;  /* 0x0000000300837308 */ /* 0x0002a20000000800 */
[----:B------:R-:W-:Y:S01]  /*96e0*/  SHF.L.U32 R129, R123, 0x17, RZ ;  /* 0x000000177b817819 */ /* 0x000fe200000006ff */
[----:B------:R-:W-:Y:S01]  /*96f0*/  FFMA R120, R153, R121, 1 ;  /* 0x3f80000099787423 */ /* 0x000fe20000000079 */
[----:B------:R-:W-:Y:S01]  /*9700*/  FFMA R121, R149, R122, 1 ;  /* 0x3f80000095797423 */ /* 0x000fe2000000007a */
[----:B------:R-:W-:Y:S06]  /*9710*/  FFMA R122, R144, R130, 1 ;  /* 0x3f800000907a7423 */ /* 0x000fec0000000082 */
[----:B------:R3:W5:Y:S01]  /*9720*/  MUFU.EX2 R130, R64 ;  /* 0x0000004000827308 */ /* 0x0007620000000800 */
[----:B-1----:R-:W-:Y:S02]  /*9730*/  SHF.L.U32 R3, R127, 0x17, RZ ;  /* 0x000000177f037819 */ /* 0x002fe400000006ff */
[----:B------:R-:W-:Y:S01]  /*9740*/  SHF.L.U32 R127, R124, 0x17, RZ ;  /* 0x000000177c7f7819 */ /* 0x000fe200000006ff */
[----:B---3--:R-:W-:Y:S01]  /*9750*/  FFMA R64, R141, R2, 1 ;  /* 0x3f8000008d407423 */ /* 0x008fe20000000002 */
[----:B------:R-:W-:Y:S01]  /*9760*/  SHF.L.U32 R2, R128, 0x17, RZ ;  /* 0x0000001780027819 */ /* 0x000fe200000006ff */
[----:B------:R-:W-:Y:S01]  /*9770*/  FFMA R123, R138, R3, 1 ;  /* 0x3f8000008a7b7423 */ /* 0x000fe20000000003 */
[----:B------:R-:W-:Y:S01]  /*9780*/  FFMA R124, R136, R126, 1 ;  /* 0x3f800000887c7423 */ /* 0x000fe2000000007e */
[----:B------:R-:W-:Y:S01]  /*9790*/  SHF.L.U32 R3, R125, 0x17, RZ ;  /* 0x000000177d037819 */ /* 0x000fe200000006ff */
[----:B------:R-:W-:Y:S01]  /*97a0*/  FFMA R126, R135, R127, 1 ;  /* 0x3f800000877e7423 */ /* 0x000fe2000000007f */
[----:B------:R-:W-:Y:S01]  /*97b0*/  SHF.L.U32 R125, R112, 0x17, RZ ;  /* 0x00000017707d7819 */ /* 0x000fe200000006ff */
[----:B----4-:R-:W-:Y:S01]  /*97c0*/  FFMA R127, R134, R129, 1 ;  /* 0x3f800000867f7423 */ /* 0x010fe20000000081 */
[----:B------:R-:W-:Y:S01]  /*97d0*/  SHF.L.U32 R128, R97, 0x17, RZ ;  /* 0x0000001761807819 */ /* 0x000fe200000006ff */
[----:B------:R-:W-:Y:S01]  /*97e0*/  FFMA R97, R132, R2, 1 ;  /* 0x3f80000084617423 */ /* 0x000fe20000000002 */
[----:B------:R-:W-:Y:S01]  /*97f0*/  SHF.L.U32 R129, R168, 0x17, RZ ;  /* 0x00000017a8817819 */ /* 0x000fe200000006ff */
[----:B------:R-:W-:Y:S01]  /*9800*/  FFMA R112, R133, R3, 1 ;  /* 0x3f80000085707423 */ /* 0x000fe20000000003 */
[----:B------:R-:W-:Y:S01]  /*9810*/  FFMA R125, R137, R125, 1 ;  /* 0x3f800000897d7423 */ /* 0x000fe2000000007d */
[----:B--2---:R-:W-:Y:S02]  /*9820*/  FFMA R128, R131, R128, 1 ;  /* 0x3f80000083807423 */ /* 0x004fe40000000080 */
[----:B-----5:R-:W-:Y:S01]  /*9830*/  FFMA R129, R130, R129, 1 ;  /* 0x3f80000082817423 */ /* 0x020fe20000000081 */
[----:B------:R-:W-:Y:S06]  /*9840*/  @P0 BRA `(.L_x_127) ;  /* 0x0000000000100947 */ /* 0x000fec0003800000 */
[----:B------:R-:W-:Y:S02]  /*9850*/  MOV R2, 0x9870 ;  /* 0x0000987000027802 */ /* 0x000fe40000000f00 */
[----:B------:R-:W-:Y:S05]  /*9860*/  CALL.REL.NOINC `($__internal_3_$__cuda_sm20_rcp_rn_f32_slowpath) ;  /* 0x0000005800307944 */ /* 0x000fea0003c00000 */
[----:B------:R-:W-:Y:S01]  /*9870*/  MOV R130, R65 ;  /* 0x0000004100827202 */ /* 0x000fe20000000f00 */
[----:B------:R-:W-:Y:S05]  /*9880*/  BRA `(.L_x_128) ;  /* 0x0000000000107947 */ /* 0x000fea0003800000 */
.L_x_127:
[----:B------:R-:W1:Y:S02]  /*9890*/  MUFU.RCP R2, R65 ;  /* 0x0000004100027308 */ /* 0x000e640000001000 */
[----:B-1----:R-:W-:Y:S04]  /*98a0*/  FFMA R3, R65, R2, -1 ;  /* 0xbf80000041037423 */ /* 0x002fe80000000002 */
[----:B------:R-:W-:Y:S04]  /*98b0*/  FADD.FTZ R3, -R3, -RZ ;  /* 0x800000ff03037221 */ /* 0x000fe80000010100 */
[----:B------:R-:W-:Y:S07]  /*98c0*/  FFMA R130, R2, R3, R2 ;  /* 0x0000000302827223 */ /* 0x000fee0000000002 */
.L_x_128:
[----:B------:R-:W-:Y:S05]  /*98d0*/  BSYNC.RECONVERGENT B1 ;  /* 0x0000000000017941 */ /* 0x000fea0003800200 */
.L_x_126:
[----:B------:R-:W-:Y:S01]  /*98e0*/  VIADD R2, R66, 0x1800000 ;  /* 0x0180000042027836 */ /* 0x000fe20000000000 */
[----:B------:R-:W-:Y:S04]  /*98f0*/  BSSY.RECONVERGENT B1, `(.L_x_129) ;  /* 0x000000e000017945 */ /* 0x000fe80003800200 */
[----:B------:R-:W-:Y:S04]  /*9900*/  LOP3.LUT R2, R2, 0x7f800000, RZ, 0xc0, !PT ;  /* 0x7f80000002027812 */ /* 0x000fe800078ec0ff */
[----:B------:R-:W-:Y:S11]  /*9910*/  ISETP.GT.U32.AND P0, PT, R2, 0x1ffffff, PT ;  /* 0x01ffffff0200780c */ /* 0x000ff60003f04070 */
[----:B------:R-:W-:Y:S02]  /*9920*/  @!UPT UIADD3 URZ, UPT, UPT, URZ, URZ, URZ ;  /* 0x000000fffffff290 */ /* 0x000fe4000fffe0ff */
[----:B------:R-:W-:Y:S05]  /*9930*/  @P0 BRA `(.L_x_130) ;  /* 0x0000000000140947 */ /* 0x000fea0003800000 */
[----:B------:R-:W-:Y:S02]  /*9940*/  MOV R65, R66 ;  /* 0x0000004200417202 */ /* 0x000fe40000000f00 */
[----:B------:R-:W-:Y:S02]  /*9950*/  MOV R2, 0x9970 ;  /* 0x0000997000027802 */ /* 0x000fe40000000f00 */
[----:B------:R-:W-:Y:S05]  /*9960*/  CALL.REL.NOINC `($__internal_3_$__cuda_sm20_rcp_rn_f32_slowpath) ;  /* 0x0000005400f07944 */ /* 0x000fea0003c00000 */
[----:B------:R-:W-:Y:S01]  /*9970*/  MOV R66, R65 ;  /* 0x0000004100427202 */ /* 0x000fe20000000f00 */
[----:B------:R-:W-:Y:S05]  /*9980*/  BRA `(.L_x_131) ;  /* 0x0000000000107947 */ /* 0x000fea0003800000 */
.L_x_130:
[----:B------:R-:W1:Y:S02]  /*9990*/  MUFU.RCP R2, R66 ;  /* 0x0000004200027308 */ /* 0x000e640000001000 */
[----:B-1----:R-:W-:Y:S04]  /*99a0*/  FFMA R3, R66, R2, -1 ;  /* 0xbf80000042037423 */ /* 0x002fe80000000002 */
[----:B------:R-:W-:Y:S04]  /*99b0*/  FADD.FTZ R3, -R3, -RZ ;  /* 0x800000ff03037221 */ /* 0x000fe80000010100 */
[----:B------:R-:W-:Y:S07]  /*99c0*/  FFMA R66, R2, R3, R2 ;  /* 0x0000000302427223 */ /* 0x000fee0000000002 */
.L_x_131:
[----:B------:R-:W-:Y:S05]  /*99d0*/  BSYNC.RECONVERGENT B1 ;  /* 0x0000000000017941 */ /* 0x000fea0003800200 */
.L_x_129:
        /* <DEDUP_REMOVED lines=11> */
.L_x_133:
[----:B------:R-:W1:Y:S02]  /*9a90*/  MUFU.RCP R2, R68 ;  /* 0x0000004400027308 */ /* 0x000e640000001000 */
[----:B-1----:R-:W-:Y:S04]  /*9aa0*/  FFMA R3, R68, R2, -1 ;  /* 0xbf80000044037423 */ /* 0x002fe80000000002 */
[----:B------:R-:W-:Y:S04]  /*9ab0*/  FADD.FTZ R3, -R3, -RZ ;  /* 0x800000ff03037221 */ /* 0x000fe80000010100 */
[----:B------:R-:W-:Y:S07]  /*9ac0*/  FFMA R68, R2, R3, R2 ;  /* 0x0000000302447223 */ /* 0x000fee0000000002 */
.L_x_134:
[----:B------:R-:W-:Y:S05]  /*9ad0*/  BSYNC.RECONVERGENT B1 ;  /* 0x0000000000017941 */ /* 0x000fea0003800200 */
.L_x_132:
        /* <DEDUP_REMOVED lines=11> */
.L_x_136:
[----:B------:R-:W1:Y:S02]  /*9b90*/  MUFU.RCP R2, R69 ;  /* 0x0000004500027308 */ /* 0x000e640000001000 */
[----:B-1----:R-:W-:Y:S04]  /*9ba0*/  FFMA R3, R69, R2, -1 ;  /* 0xbf80000045037423 */ /* 0x002fe80000000002 */
[----:B------:R-:W-:Y:S04]  /*9bb0*/  FADD.FTZ R3, -R3, -RZ ;  /* 0x800000ff03037221 */ /* 0x000fe80000010100 */
[----:B------:R-:W-:Y:S07]  /*9bc0*/  FFMA R69, R2, R3, R2 ;  /* 0x0000000302457223 */ /* 0x000fee0000000002 */
.L_x_137:
[----:B------:R-:W-:Y:S05]  /*9bd0*/  BSYNC.RECONVERGENT B1 ;  /* 0x0000000000017941 */ /* 0x000fea0003800200 */
.L_x_135:
        /* <DEDUP_REMOVED lines=11> */
.L_x_139:
[----:B------:R-:W1:Y:S02]  /*9c90*/  MUFU.RCP R2, R70 ;  /* 0x0000004600027308 */ /* 0x000e640000001000 */
[----:B-1----:R-:W-:Y:S04]  /*9ca0*/  FFMA R3, R70, R2, -1 ;  /* 0xbf80000046037423 */ /* 0x002fe80000000002 */
[----:B------:R-:W-:Y:S04]  /*9cb0*/  FADD.FTZ R3, -R3, -RZ ;  /* 0x800000ff03037221 */ /* 0x000fe80000010100 */
[----:B------:R-:W-:Y:S07]  /*9cc0*/  FFMA R70, R2, R3, R2 ;  /* 0x0000000302467223 */ /* 0x000fee0000000002 */
.L_x_140:
[----:B------:R-:W-:Y:S05]  /*9cd0*/  BSYNC.RECONVERGENT B1 ;  /* 0x0000000000017941 */ /* 0x000fea0003800200 */
.L_x_138:
        /* <DEDUP_REMOVED lines=11> */
.L_x_142:
[----:B------:R-:W1:Y:S02]  /*9d90*/  MUFU.RCP R2, R71 ;  /* 0x0000004700027308 */ /* 0x000e640000001000 */
[----:B-1----:R-:W-:Y:S04]  /*9da0*/  FFMA R3, R71, R2, -1 ;  /* 0xbf80000047037423 */ /* 0x002fe80000000002 */
[----:B------:R-:W-:Y:S04]  /*9db0*/  FADD.FTZ R3, -R3, -RZ ;  /* 0x800000ff03037221 */ /* 0x000fe80000010100 */
[----:B------:R-:W-:Y:S07]  /*9dc0*/  FFMA R71, R2, R3, R2 ;  /* 0x0000000302477223 */ /* 0x000fee0000000002 */
.L_x_143:
[----:B------:R-:W-:Y:S05]  /*9dd0*/  BSYNC.RECONVERGENT B1 ;  /* 0x0000000000017941 */ /* 0x000fea0003800200 */
.L_x_141:
        /* <DEDUP_REMOVED lines=11> */
.L_x_145:
[----:B------:R-:W1:Y:S02]  /*9e90*/  MUFU.RCP R2, R83 ;  /* 0x0000005300027308 */ /* 0x000e640000001000 */
[----:B-1----:R-:W-:Y:S04]  /*9ea0*/  FFMA R3, R83, R2, -1 ;  /* 0xbf80000053037423 */ /* 0x002fe80000000002 */
[----:B------:R-:W-:Y:S04]  /*9eb0*/  FADD.FTZ R3, -R3, -RZ ;  /* 0x800000ff03037221 */ /* 0x000fe80000010100 */
[----:B------:R-:W-:Y:S07]  /*9ec0*/  FFMA R83, R2, R3, R2 ;  /* 0x0000000302537223 */ /* 0x000fee0000000002 */
.L_x_146:
[----:B------:R-:W-:Y:S05]  /*9ed0*/  BSYNC.RECONVERGENT B1 ;  /* 0x0000000000017941 */ /* 0x000fea0003800200 */
.L_x_144:
        /* <DEDUP_REMOVED lines=11> */
.L_x_148:
[----:B------:R-:W1:Y:S02]  /*9f90*/  MUFU.RCP R2, R84 ;  /* 0x0000005400027308 */ /* 0x000e640000001000 */
[----:B-1----:R-:W-:Y:S04]  /*9fa0*/  FFMA R3, R84, R2, -1 ;  /* 0xbf80000054037423 */ /* 0x002fe80000000002 */
[----:B------:R-:W-:Y:S04]  /*9fb0*/  FADD.FTZ R3, -R3, -RZ ;  /* 0x800000ff03037221 */ /* 0x000fe80000010100 */
[----:B------:R-:W-:Y:S07]  /*9fc0*/  FFMA R84, R2, R3, R2 ;  /* 0x0000000302547223 */ /* 0x000fee0000000002 */
.L_x_149:
[----:B------:R-:W-:Y:S05]  /*9fd0*/  BSYNC.RECONVERGENT B1 ;  /* 0x0000000000017941 */ /* 0x000fea0003800200 */
.L_x_147:
        /* <DEDUP_REMOVED lines=11> */
.L_x_151:
[----:B------:R-:W1:Y:S02]  /*a090*/  MUFU.RCP R2, R72 ;  /* 0x0000004800027308 */ /* 0x000e640000001000 */
[----:B-1----:R-:W-:Y:S04]  /*a0a0*/  FFMA R3, R72, R2, -1 ;  /* 0xbf80000048037423 */ /* 0x002fe80000000002 */
[----:B------:R-:W-:Y:S04]  /*a0b0*/  FADD.FTZ R3, -R3, -RZ ;  /* 0x800000ff03037221 */ /* 0x000fe80000010100 */
[----:B------:R-:W-:Y:S07]  /*a0c0*/  FFMA R72, R2, R3, R2 ;  /* 0x0000000302487223 */ /* 0x000fee0000000002 */
.L_x_152:
[----:B------:R-:W-:Y:S05]  /*a0d0*/  BSYNC.RECONVERGENT B1 ;  /* 0x0000000000017941 */ /* 0x000fea0003800200 */
.L_x_150:
        /* <DEDUP_REMOVED lines=11> */
.L_x_154:
[----:B------:R-:W1:Y:S02]  /*a190*/  MUFU.RCP R2, R85 ;  /* 0x0000005500027308 */ /* 0x000e640000001000 */
[----:B-1----:R-:W-:Y:S04]  /*a1a0*/  FFMA R3, R85, R2, -1 ;  /* 0xbf80000055037423 */ /* 0x002fe80000000002 */
[----:B------:R-:W-:Y:S04]  /*a1b0*/  FADD.FTZ R3, -R3, -RZ ;  /* 0x800000ff03037221 */ /* 0x000fe80000010100 */
[----:B------:R-:W-:Y:S07]  /*a1c0*/  FFMA R85, R2, R3, R2 ;  /* 0x0000000302557223 */ /* 0x000fee0000000002 */
.L_x_155:
[----:B------:R-:W-:Y:S05]  /*a1d0*/  BSYNC.RECONVERGENT B1 ;  /* 0x0000000000017941 */ /* 0x000fea0003800200 */
.L_x_153:
        /* <DEDUP_REMOVED lines=11> */
.L_x_157:
[----:B------:R-:W1:Y:S02]  /*a290*/  MUFU.RCP R2, R86 ;  /* 0x0000005600027308 */ /* 0x000e640000001000 */
[----:B-1----:R-:W-:Y:S04]  /*a2a0*/  FFMA R3, R86, R2, -1 ;  /* 0xbf80000056037423 */ /* 0x002fe80000000002 */
[----:B------:R-:W-:Y:S04]  /*a2b0*/  FADD.FTZ R3, -R3, -RZ ;  /* 0x800000ff03037221 */ /* 0x000fe80000010100 */
[----:B------:R-:W-:Y:S07]  /*a2c0*/  FFMA R86, R2, R3, R2 ;  /* 0x0000000302567223 */ /* 0x000fee0000000002 */
.L_x_158:
[----:B------:R-:W-:Y:S05]  /*a2d0*/  BSYNC.RECONVERGENT B1 ;  /* 0x0000000000017941 */ /* 0x000fea0003800200 */
.L_x_156:
        /* <DEDUP_REMOVED lines=11> */
.L_x_160:
[----:B------:R-:W1:Y:S02]  /*a390*/  MUFU.RCP R2, R87 ;  /* 0x0000005700027308 */ /* 0x000e640000001000 */
[----:B-1----:R-:W-:Y:S04]  /*a3a0*/  FFMA R3, R87, R2, -1 ;  /* 0xbf80000057037423 */ /* 0x002fe80000000002 */
[----:B------:R-:W-:Y:S04]  /*a3b0*/  FADD.FTZ R3, -R3, -RZ ;  /* 0x800000ff03037221 */ /* 0x000fe80000010100 */
[----:B------:R-:W-:Y:S07]  /*a3c0*/  FFMA R87, R2, R3, R2 ;  /* 0x0000000302577223 */ /* 0x000fee0000000002 */
.L_x_161:
[----:B------:R-:W-:Y:S05]  /*a3d0*/  BSYNC.RECONVERGENT B1 ;  /* 0x0000000000017941 */ /* 0x000fea0003800200 */
.L_x_159:
        /* <DEDUP_REMOVED lines=11> */
.L_x_163:
[----:B------:R-:W1:Y:S02]  /*a490*/  MUFU.RCP R2, R73 ;  /* 0x0000004900027308 */ /* 0x000e640000001000 */
[----:B-1----:R-:W-:Y:S04]  /*a4a0*/  FFMA R3, R73, R2, -1 ;  /* 0xbf80000049037423 */ /* 0x002fe80000000002 */
[----:B------:R-:W-:Y:S04]  /*a4b0*/  FADD.FTZ R3, -R3, -RZ ;  /* 0x800000ff03037221 */ /* 0x000fe80000010100 */
[----:B------:R-:W-:Y:S07]  /*a4c0*/  FFMA R73, R2, R3, R2 ;  /* 0x0000000302497223 */ /* 0x000fee0000000002 */
.L_x_164:
[----:B------:R-:W-:Y:S05]  /*a4d0*/  BSYNC.RECONVERGENT B1 ;  /* 0x0000000000017941 */ /* 0x000fea0003800200 */
.L_x_162:
        /* <DEDUP_REMOVED lines=11> */
.L_x_166:
[----:B------:R-:W1:Y:S02]  /*a590*/  MUFU.RCP R2, R88 ;  /* 0x0000005800027308 */ /* 0x000e640000001000 */
[----:B-1----:R-:W-:Y:S04]  /*a5a0*/  FFMA R3, R88, R2, -1 ;  /* 0xbf80000058037423 */ /* 0x002fe80000000002 */
[----:B------:R-:W-:Y:S04]  /*a5b0*/  FADD.FTZ R3, -R3, -RZ ;  /* 0x800000ff03037221 */ /* 0x000fe80000010100 */
[----:B------:R-:W-:Y:S07]  /*a5c0*/  FFMA R88, R2, R3, R2 ;  /* 0x0000000302587223 */ /* 0x000fee0000000002 */
.L_x_167:
[----:B------:R-:W-:Y:S05]  /*a5d0*/  BSYNC.RECONVERGENT B1 ;  /* 0x0000000000017941 */ /* 0x000fea0003800200 */
.L_x_165:
        /* <DEDUP_REMOVED lines=11> */
.L_x_169:
[----:B------:R-:W1:Y:S02]  /*a690*/  MUFU.RCP R2, R89 ;  /* 0x0000005900027308 */ /* 0x000e640000001000 */
[----:B-1----:R-:W-:Y:S04]  /*a6a0*/  FFMA R3, R89, R2, -1 ;  /* 0xbf80000059037423 */ /* 0x002fe80000000002 */
[----:B------:R-:W-:Y:S04]  /*a6b0*/  FADD.FTZ R3, -R3, -RZ ;  /* 0x800000ff03037221 */ /* 0x000fe80000010100 */
[----:B------:R-:W-:Y:S07]  /*a6c0*/  FFMA R89, R2, R3, R2 ;  /* 0x0000000302597223 */ /* 0x000fee0000000002 */
.L_x_170:
[----:B------:R-:W-:Y:S05]  /*a6d0*/  BSYNC.RECONVERGENT B1 ;  /* 0x0000000000017941 */ /* 0x000fea0003800200 */
.L_x_168:
        /* <DEDUP_REMOVED lines=11> */
.L_x_172:
[----:B------:R-:W1:Y:S02]  /*a790*/  MUFU.RCP R2, R90 ;  /* 0x0000005a00027308 */ /* 0x000e640000001000 */
[----:B-1----:R-:W-:Y:S04]  /*a7a0*/  FFMA R3, R90, R2, -1 ;  /* 0xbf8000005a037423 */ /* 0x002fe80000000002 */
[----:B------:R-:W-:Y:S04]  /*a7b0*/  FADD.FTZ R3, -R3, -RZ ;  /* 0x800000ff03037221 */ /* 0x000fe80000010100 */
[----:B------:R-:W-:Y:S07]  /*a7c0*/  FFMA R90, R2, R3, R2 ;  /* 0x00000003025a7223 */ /* 0x000fee0000000002 */
.L_x_173:
[----:B------:R-:W-:Y:S05]  /*a7d0*/  BSYNC.RECONVERGENT B1 ;  /* 0x0000000000017941 */ /* 0x000fea0003800200 */
.L_x_171:
        /* <DEDUP_REMOVED lines=11> */
.L_x_175:
[----:B------:R-:W1:Y:S02]  /*a890*/  MUFU.RCP R2, R74 ;  /* 0x0000004a00027308 */ /* 0x000e640000001000 */
[----:B-1----:R-:W-:Y:S04]  /*a8a0*/  FFMA R3, R74, R2, -1 ;  /* 0xbf8000004a037423 */ /* 0x002fe80000000002 */
[----:B------:R-:W-:Y:S04]  /*a8b0*/  FADD.FTZ R3, -R3, -RZ ;  /* 0x800000ff03037221 */ /* 0x000fe80000010100 */
[----:B------:R-:W-:Y:S07]  /*a8c0*/  FFMA R74, R2, R3, R2 ;  /* 0x00000003024a7223 */ /* 0x000fee0000000002 */
.L_x_176:
[----:B------:R-:W-:Y:S05]  /*a8d0*/  BSYNC.RECONVERGENT B1 ;  /* 0x0000000000017941 */ /* 0x000fea0003800200 */
.L_x_174:
        /* <DEDUP_REMOVED lines=11> */
.L_x_178:
[----:B------:R-:W1:Y:S02]  /*a990*/  MUFU.RCP R2, R91 ;  /* 0x0000005b00027308 */ /* 0x000e640000001000 */
[----:B-1----:R-:W-:Y:S04]  /*a9a0*/  FFMA R3, R91, R2, -1 ;  /* 0xbf8000005b037423 */ /* 0x002fe80000000002 */
[----:B------:R-:W-:Y:S04]  /*a9b0*/  FADD.FTZ R3, -R3, -RZ ;  /* 0x800000ff03037221 */ /* 0x000fe80000010100 */
[----:B------:R-:W-:Y:S07]  /*a9c0*/  FFMA R91, R2, R3, R2 ;  /* 0x00000003025b7223 */ /* 0x000fee0000000002 */
.L_x_179:
[----:B------:R-:W-:Y:S05]  /*a9d0*/  BSYNC.RECONVERGENT B1 ;  /* 0x0000000000017941 */ /* 0x000fea0003800200 */
.L_x_177:
        /* <DEDUP_REMOVED lines=11> */
.L_x_181:
[----:B------:R-:W1:Y:S02]  /*aa90*/  MUFU.RCP R2, R92 ;  /* 0x0000005c00027308 */ /* 0x000e640000001000 */
[----:B-1----:R-:W-:Y:S04]  /*aaa0*/  FFMA R3, R92, R2, -1 ;  /* 0xbf8000005c037423 */ /* 0x002fe80000000002 */
[----:B------:R-:W-:Y:S04]  /*aab0*/  FADD.FTZ R3, -R3, -RZ ;  /* 0x800000ff03037221 */ /* 0x000fe80000010100 */
[----:B------:R-:W-:Y:S07]  /*aac0*/  FFMA R92, R2, R3, R2 ;  /* 0x00000003025c7223 */ /* 0x000fee0000000002 */
.L_x_182:
[----:B------:R-:W-:Y:S05]  /*aad0*/  BSYNC.RECONVERGENT B1 ;  /* 0x0000000000017941 */ /* 0x000fea0003800200 */
.L_x_180:
        /* <DEDUP_REMOVED lines=11> */
.L_x_184:
[----:B------:R-:W1:Y:S02]  /*ab90*/  MUFU.RCP R2, R75 ;  /* 0x0000004b00027308 */ /* 0x000e640000001000 */
[----:B-1----:R-:W-:Y:S04]  /*aba0*/  FFMA R3, R75, R2, -1 ;  /* 0xbf8000004b037423 */ /* 0x002fe80000000002 */
[----:B------:R-:W-:Y:S04]  /*abb0*/  FADD.FTZ R3, -R3, -RZ ;  /* 0x800000ff03037221 */ /* 0x000fe80000010100 */
[----:B------:R-:W-:Y:S07]  /*abc0*/  FFMA R75, R2, R3, R2 ;  /* 0x00000003024b7223 */ /* 0x000fee0000000002 */
.L_x_185:
[----:B------:R-:W-:Y:S05]  /*abd0*/  BSYNC.RECONVERGENT B1 ;  /* 0x0000000000017941 */ /* 0x000fea0003800200 */
.L_x_183:
        /* <DEDUP_REMOVED lines=11> */
.L_x_187:
[----:B------:R-:W1:Y:S02]  /*ac90*/  MUFU.RCP R2, R93 ;  /* 0x0000005d00027308 */ /* 0x000e640000001000 */
[----:B-1----:R-:W-:Y:S04]  /*aca0*/  FFMA R3, R93, R2, -1 ;  /* 0xbf8000005d037423 */ /* 0x002fe80000000002 */
[----:B------:R-:W-:Y:S04]  /*acb0*/  FADD.FTZ R3, -R3, -RZ ;  /* 0x800000ff03037221 */ /* 0x000fe80000010100 */
[----:B------:R-:W-:Y:S07]  /*acc0*/  FFMA R93, R2, R3, R2 ;  /* 0x00000003025d7223 */ /* 0x000fee0000000002 */
.L_x_188:
[----:B------:R-:W-:Y:S05]  /*acd0*/  BSYNC.RECONVERGENT B1 ;  /* 0x0000000000017941 */ /* 0x000fea0003800200 */
.L_x_186:
        /* <DEDUP_REMOVED lines=11> */
.L_x_190:
[----:B------:R-:W1:Y:S02]  /*ad90*/  MUFU.RCP R2, R94 ;  /* 0x0000005e00027308 */ /* 0x000e640000001000 */
[----:B-1----:R-:W-:Y:S04]  /*ada0*/  FFMA R3, R94, R2, -1 ;  /* 0xbf8000005e037423 */ /* 0x002fe80000000002 */
[----:B------:R-:W-:Y:S04]  /*adb0*/  FADD.FTZ R3, -R3, -RZ ;  /* 0x800000ff03037221 */ /* 0x000fe80000010100 */
[----:B------:R-:W-:Y:S07]  /*adc0*/  FFMA R94, R2, R3, R2 ;  /* 0x00000003025e7223 */ /* 0x000fee0000000002 */
.L_x_191:
[----:B------:R-:W-:Y:S05]  /*add0*/  BSYNC.RECONVERGENT B1 ;  /* 0x0000000000017941 */ /* 0x000fea0003800200 */
.L_x_189:
        /* <DEDUP_REMOVED lines=11> */
.L_x_193:
[----:B------:R-:W1:Y:S02]  /*ae90*/  MUFU.RCP R2, R76 ;  /* 0x0000004c00027308 */ /* 0x000e640000001000 */
[----:B-1----:R-:W-:Y:S04]  /*aea0*/  FFMA R3, R76, R2, -1 ;  /* 0xbf8000004c037423 */ /* 0x002fe80000000002 */
[----:B------:R-:W-:Y:S04]  /*aeb0*/  FADD.FTZ R3, -R3, -RZ ;  /* 0x800000ff03037221 */ /* 0x000fe80000010100 */
[----:B------:R-:W-:Y:S07]  /*aec0*/  FFMA R76, R2, R3, R2 ;  /* 0x00000003024c7223 */ /* 0x000fee0000000002 */
.L_x_194:
[----:B------:R-:W-:Y:S05]  /*aed0*/  BSYNC.RECONVERGENT B1 ;  /* 0x0000000000017941 */ /* 0x000fea0003800200 */
.L_x_192:
        /* <DEDUP_REMOVED lines=11> */
.L_x_196:
[----:B------:R-:W1:Y:S02]  /*af90*/  MUFU.RCP R2, R95 ;  /* 0x0000005f00027308 */ /* 0x000e640000001000 */
[----:B-1----:R-:W-:Y:S04]  /*afa0*/  FFMA R3, R95, R2, -1 ;  /* 0xbf8000005f037423 */ /* 0x002fe80000000002 */
[----:B------:R-:W-:Y:S04]  /*afb0*/  FADD.FTZ R3, -R3, -RZ ;  /* 0x800000ff03037221 */ /* 0x000fe80000010100 */
[----:B------:R-:W-:Y:S07]  /*afc0*/  FFMA R95, R2, R3, R2 ;  /* 0x00000003025f7223 */ /* 0x000fee0000000002 */
.L_x_197:
[----:B------:R-:W-:Y:S05]  /*afd0*/  BSYNC.RECONVERGENT B1 ;  /* 0x0000000000017941 */ /* 0x000fea0003800200 */
.L_x_195:
        /* <DEDUP_REMOVED lines=11> */
.L_x_199:
[----:B------:R-:W1:Y:S02]  /*b090*/  MUFU.RCP R2, R96 ;  /* 0x0000006000027308 */ /* 0x000e640000001000 */
[----:B-1----:R-:W-:Y:S04]  /*b0a0*/  FFMA R3, R96, R2, -1 ;  /* 0xbf80000060037423 */ /* 0x002fe80000000002 */
[----:B------:R-:W-:Y:S04]  /*b0b0*/  FADD.FTZ R3, -R3, -RZ ;  /* 0x800000ff03037221 */ /* 0x000fe80000010100 */
[----:B------:R-:W-:Y:S07]  /*b0c0*/  FFMA R96, R2, R3, R2 ;  /* 0x0000000302607223 */ /* 0x000fee0000000002 */
.L_x_200:
[----:B------:R-:W-:Y:S05]  /*b0d0*/  BSYNC.RECONVERGENT B1 ;  /* 0x0000000000017941 */ /* 0x000fea0003800200 */
.L_x_198:
        /* <DEDUP_REMOVED lines=11> */
.L_x_202:
[----:B------:R-:W1:Y:S02]  /*b190*/  MUFU.RCP R2, R98 ;  /* 0x0000006200027308 */ /* 0x000e640000001000 */
[----:B-1----:R-:W-:Y:S04]  /*b1a0*/  FFMA R3, R98, R2, -1 ;  /* 0xbf80000062037423 */ /* 0x002fe80000000002 */
[----:B------:R-:W-:Y:S04]  /*b1b0*/  FADD.FTZ R3, -R3, -RZ ;  /* 0x800000ff03037221 */ /* 0x000fe80000010100 */
[----:B------:R-:W-:Y:S07]  /*b1c0*/  FFMA R98, R2, R3, R2 ;  /* 0x0000000302627223 */ /* 0x000fee0000000002 */
.L_x_203:
[----:B------:R-:W-:Y:S05]  /*b1d0*/  BSYNC.RECONVERGENT B1 ;  /* 0x0000000000017941 */ /* 0x000fea0003800200 */
.L_x_201:
        /* <DEDUP_REMOVED lines=11> */
.L_x_205:
[----:B------:R-:W1:Y:S02]  /*b290*/  MUFU.RCP R2, R77 ;  /* 0x0000004d00027308 */ /* 0x000e640000001000 */
[----:B-1----:R-:W-:Y:S04]  /*b2a0*/  FFMA R3, R77, R2, -1 ;  /* 0xbf8000004d037423 */ /* 0x002fe80000000002 */
[----:B------:R-:W-:Y:S04]  /*b2b0*/  FADD.FTZ R3, -R3, -RZ ;  /* 0x800000ff03037221 */ /* 0x000fe80000010100 */
[----:B------:R-:W-:Y:S07]  /*b2c0*/  FFMA R77, R2, R3, R2 ;  /* 0x00000003024d7223 */ /* 0x000fee0000000002 */
.L_x_206:
[----:B------:R-:W-:Y:S05]  /*b2d0*/  BSYNC.RECONVERGENT B1 ;  /* 0x0000000000017941 */ /* 0x000fea0003800200 */
.L_x_204:
        /* <DEDUP_REMOVED lines=11> */
.L_x_208:
[----:B------:R-:W1:Y:S02]  /*b390*/  MUFU.RCP R2, R99 ;  /* 0x0000006300027308 */ /* 0x000e640000001000 */
[----:B-1----:R-:W-:Y:S04]  /*b3a0*/  FFMA R3, R99, R2, -1 ;  /* 0xbf80000063037423 */ /* 0x002fe80000000002 */
[----:B------:R-:W-:Y:S04]  /*b3b0*/  FADD.FTZ R3, -R3, -RZ ;  /* 0x800000ff03037221 */ /* 0x000fe80000010100 */
[----:B------:R-:W-:Y:S07]  /*b3c0*/  FFMA R99, R2, R3, R2 ;  /* 0x0000000302637223 */ /* 0x000fee0000000002 */
.L_x_209:
[----:B------:R-:W-:Y:S05]  /*b3d0*/  BSYNC.RECONVERGENT B1 ;  /* 0x0000000000017941 */ /* 0x000fea0003800200 */
.L_x_207:
        /* <DEDUP_REMOVED lines=11> */
.L_x_211:
[----:B------:R-:W1:Y:S02]  /*b490*/  MUFU.RCP R2, R100 ;  /* 0x0000006400027308 */ /* 0x000e640000001000 */
[----:B-1----:R-:W-:Y:S04]  /*b4a0*/  FFMA R3, R100, R2, -1 ;  /* 0xbf80000064037423 */ /* 0x002fe80000000002 */
[----:B------:R-:W-:Y:S04]  /*b4b0*/  FADD.FTZ R3, -R3, -RZ ;  /* 0x800000ff03037221 */ /* 0x000fe80000010100 */
[----:B------:R-:W-:Y:S07]  /*b4c0*/  FFMA R100, R2, R3, R2 ;  /* 0x0000000302647223 */ /* 0x000fee0000000002 */
.L_x_212:
[----:B------:R-:W-:Y:S05]  /*b4d0*/  BSYNC.RECONVERGENT B1 ;  /* 0x0000000000017941 */ /* 0x000fea0003800200 */
.L_x_210:
        /* <DEDUP_REMOVED lines=11> */
.L_x_214:
[----:B------:R-:W1:Y:S02]  /*b590*/  MUFU.RCP R2, R101 ;  /* 0x0000006500027308 */ /* 0x000e640000001000 */
[----:B-1----:R-:W-:Y:S04]  /*b5a0*/  FFMA R3, R101, R2, -1 ;  /* 0xbf80000065037423 */ /* 0x002fe80000000002 */
[----:B------:R-:W-:Y:S04]  /*b5b0*/  FADD.FTZ R3, -R3, -RZ ;  /* 0x800000ff03037221 */ /* 0x000fe80000010100 */
[----:B------:R-:W-:Y:S07]  /*b5c0*/  FFMA R101, R2, R3, R2 ;  /* 0x0000000302657223 */ /* 0x000fee0000000002 */
.L_x_215:
[----:B------:R-:W-:Y:S05]  /*b5d0*/  BSYNC.RECONVERGENT B1 ;  /* 0x0000000000017941 */ /* 0x000fea0003800200 */
.L_x_213:
        /* <DEDUP_REMOVED lines=11> */
.L_x_217:
[----:B------:R-:W1:Y:S02]  /*b690*/  MUFU.RCP R2, R78 ;  /* 0x0000004e00027308 */ /* 0x000e640000001000 */
[----:B-1----:R-:W-:Y:S04]  /*b6a0*/  FFMA R3, R78, R2, -1 ;  /* 0xbf8000004e037423 */ /* 0x002fe80000000002 */
[----:B------:R-:W-:Y:S04]  /*b6b0*/  FADD.FTZ R3, -R3, -RZ ;  /* 0x800000ff03037221 */ /* 0x000fe80000010100 */
[----:B------:R-:W-:Y:S07]  /*b6c0*/  FFMA R78, R2, R3, R2 ;  /* 0x00000003024e7223 */ /* 0x000fee0000000002 */
.L_x_218:
[----:B------:R-:W-:Y:S05]  /*b6d0*/  BSYNC.RECONVERGENT B1 ;  /* 0x0000000000017941 */ /* 0x000fea0003800200 */
.L_x_216:
        /* <DEDUP_REMOVED lines=11> */
.L_x_220:
[----:B------:R-:W1:Y:S02]  /*b790*/  MUFU.RCP R2, R102 ;  /* 0x0000006600027308 */ /* 0x000e640000001000 */
[----:B-1----:R-:W-:Y:S04]  /*b7a0*/  FFMA R3, R102, R2, -1 ;  /* 0xbf80000066037423 */ /* 0x002fe80000000002 */
[----:B------:R-:W-:Y:S04]  /*b7b0*/  FADD.FTZ R3, -R3, -RZ ;  /* 0x800000ff03037221 */ /* 0x000fe80000010100 */
[----:B------:R-:W-:Y:S07]  /*b7c0*/  FFMA R102, R2, R3, R2 ;  /* 0x0000000302667223 */ /* 0x000fee0000000002 */
.L_x_221:
[----:B------:R-:W-:Y:S05]  /*b7d0*/  BSYNC.RECONVERGENT B1 ;  /* 0x0000000000017941 */ /* 0x000fea0003800200 */
.L_x_219:
        /* <DEDUP_REMOVED lines=11> */
.L_x_223:
[----:B------:R-:W1:Y:S02]  /*b890*/  MUFU.RCP R2, R103 ;  /* 0x0000006700027308 */ /* 0x000e640000001000 */
[----:B-1----:R-:W-:Y:S04]  /*b8a0*/  FFMA R3, R103, R2, -1 ;  /* 0xbf80000067037423 */ /* 0x002fe80000000002 */
[----:B------:R-:W-:Y:S04]  /*b8b0*/  FADD.FTZ R3, -R3, -RZ ;  /* 0x800000ff03037221 */ /* 0x000fe80000010100 */
[----:B------:R-:W-:Y:S07]  /*b8c0*/  FFMA R103, R2, R3, R2 ;  /* 0x0000000302677223 */ /* 0x000fee0000000002 */
.L_x_224:
[----:B------:R-:W-:Y:S05]  /*b8d0*/  BSYNC.RECONVERGENT B1 ;  /* 0x0000000000017941 */ /* 0x000fea0003800200 */
.L_x_222:
        /* <DEDUP_REMOVED lines=11> */
.L_x_226:
[----:B------:R-:W1:Y:S02]  /*b990*/  MUFU.RCP R2, R79 ;  /* 0x0000004f00027308 */ /* 0x000e640000001000 */
[----:B-1----:R-:W-:Y:S04]  /*b9a0*/  FFMA R3, R79, R2, -1 ;  /* 0xbf8000004f037423 */ /* 0x002fe80000000002 */
[----:B------:R-:W-:Y:S04]  /*b9b0*/  FADD.FTZ R3, -R3, -RZ ;  /* 0x800000ff03037221 */ /* 0x000fe80000010100 */
[----:B------:R-:W-:Y:S07]  /*b9c0*/  FFMA R79, R2, R3, R2 ;  /* 0x00000003024f7223 */ /* 0x000fee0000000002 */
.L_x_227:
[----:B------:R-:W-:Y:S05]  /*b9d0*/  BSYNC.RECONVERGENT B1 ;  /* 0x0000000000017941 */ /* 0x000fea0003800200 */
.L_x_225:
        /* <DEDUP_REMOVED lines=11> */
.L_x_229:
[----:B------:R-:W1:Y:S02]  /*ba90*/  MUFU.RCP R2, R105 ;  /* 0x0000006900027308 */ /* 0x000e640000001000 */
[----:B-1----:R-:W-:Y:S04]  /*baa0*/  FFMA R3, R105, R2, -1 ;  /* 0xbf80000069037423 */ /* 0x002fe80000000002 */
[----:B------:R-:W-:Y:S04]  /*bab0*/  FADD.FTZ R3, -R3, -RZ ;  /* 0x800000ff03037221 */ /* 0x000fe80000010100 */
[----:B------:R-:W-:Y:S07]  /*bac0*/  FFMA R105, R2, R3, R2 ;  /* 0x0000000302697223 */ /* 0x000fee0000000002 */
.L_x_230:
[----:B------:R-:W-:Y:S05]  /*bad0*/  BSYNC.RECONVERGENT B1 ;  /* 0x0000000000017941 */ /* 0x000fea0003800200 */
.L_x_228:
        /* <DEDUP_REMOVED lines=11> */
.L_x_232:
[----:B------:R-:W1:Y:S02]  /*bb90*/  MUFU.RCP R2, R106 ;  /* 0x0000006a00027308 */ /* 0x000e640000001000 */
[----:B-1----:R-:W-:Y:S04]  /*bba0*/  FFMA R3, R106, R2, -1 ;  /* 0xbf8000006a037423 */ /* 0x002fe80000000002 */
[----:B------:R-:W-:Y:S04]  /*bbb0*/  FADD.FTZ R3, -R3, -RZ ;  /* 0x800000ff03037221 */ /* 0x000fe80000010100 */
[----:B------:R-:W-:Y:S07]  /*bbc0*/  FFMA R106, R2, R3, R2 ;  /* 0x00000003026a7223 */ /* 0x000fee0000000002 */
.L_x_233:
[----:B------:R-:W-:Y:S05]  /*bbd0*/  BSYNC.RECONVERGENT B1 ;  /* 0x0000000000017941 */ /* 0x000fea0003800200 */
.L_x_231:
        /* <DEDUP_REMOVED lines=11> */
.L_x_235:
[----:B------:R-:W1:Y:S02]  /*bc90*/  MUFU.RCP R2, R80 ;  /* 0x0000005000027308 */ /* 0x000e640000001000 */
[----:B-1----:R-:W-:Y:S04]  /*bca0*/  FFMA R3, R80, R2, -1 ;  /* 0xbf80000050037423 */ /* 0x002fe80000000002 */
[----:B------:R-:W-:Y:S04]  /*bcb0*/  FADD.FTZ R3, -R3, -RZ ;  /* 0x800000ff03037221 */ /* 0x000fe80000010100 */
[----:B------:R-:W-:Y:S07]  /*bcc0*/  FFMA R80, R2, R3, R2 ;  /* 0x0000000302507223 */ /* 0x000fee0000000002 */
.L_x_236:
[----:B------:R-:W-:Y:S05]  /*bcd0*/  BSYNC.RECONVERGENT B1 ;  /* 0x0000000000017941 */ /* 0x000fea0003800200 */
.L_x_234:
        /* <DEDUP_REMOVED lines=11> */
.L_x_238:
[----:B------:R-:W1:Y:S02]  /*bd90*/  MUFU.RCP R2, R107 ;  /* 0x0000006b00027308 */ /* 0x000e640000001000 */
[----:B-1----:R-:W-:Y:S04]  /*bda0*/  FFMA R3, R107, R2, -1 ;  /* 0xbf8000006b037423 */ /* 0x002fe80000000002 */
[----:B------:R-:W-:Y:S04]  /*bdb0*/  FADD.FTZ R3, -R3, -RZ ;  /* 0x800000ff03037221 */ /* 0x000fe80000010100 */
[----:B------:R-:W-:Y:S07]  /*bdc0*/  FFMA R107, R2, R3, R2 ;  /* 0x00000003026b7223 */ /* 0x000fee0000000002 */
.L_x_239:
[----:B------:R-:W-:Y:S05]  /*bdd0*/  BSYNC.RECONVERGENT B1 ;  /* 0x0000000000017941 */ /* 0x000fea0003800200 */
.L_x_237:
        /* <DEDUP_REMOVED lines=11> */
.L_x_241:
[----:B------:R-:W1:Y:S02]  /*be90*/  MUFU.RCP R2, R108 ;  /* 0x0000006c00027308 */ /* 0x000e640000001000 */
[----:B-1----:R-:W-:Y:S04]  /*bea0*/  FFMA R3, R108, R2, -1 ;  /* 0xbf8000006c037423 */ /* 0x002fe80000000002 */
[----:B------:R-:W-:Y:S04]  /*beb0*/  FADD.FTZ R3, -R3, -RZ ;  /* 0x800000ff03037221 */ /* 0x000fe80000010100 */
[----:B------:R-:W-:Y:S07]  /*bec0*/  FFMA R108, R2, R3, R2 ;  /* 0x00000003026c7223 */ /* 0x000fee0000000002 */
.L_x_242:
[----:B------:R-:W-:Y:S05]  /*bed0*/  BSYNC.RECONVERGENT B1 ;  /* 0x0000000000017941 */ /* 0x000fea0003800200 */
.L_x_240:
        /* <DEDUP_REMOVED lines=11> */
.L_x_244:
[----:B------:R-:W1:Y:S02]  /*bf90*/  MUFU.RCP R2, R109 ;  /* 0x0000006d00027308 */ /* 0x000e640000001000 */
[----:B-1----:R-:W-:Y:S04]  /*bfa0*/  FFMA R3, R109, R2, -1 ;  /* 0xbf8000006d037423 */ /* 0x002fe80000000002 */
[----:B------:R-:W-:Y:S04]  /*bfb0*/  FADD.FTZ R3, -R3, -RZ ;  /* 0x800000ff03037221 */ /* 0x000fe80000010100 */
[----:B------:R-:W-:Y:S07]  /*bfc0*/  FFMA R109, R2, R3, R2 ;  /* 0x00000003026d7223 */ /* 0x000fee0000000002 */
.L_x_245:
[----:B------:R-:W-:Y:S05]  /*bfd0*/  BSYNC.RECONVERGENT B1 ;  /* 0x0000000000017941 */ /* 0x000fea0003800200 */
.L_x_243:
        /* <DEDUP_REMOVED lines=11> */
.L_x_247:
[----:B------:R-:W1:Y:S02]  /*c090*/  MUFU.RCP R2, R81 ;  /* 0x0000005100027308 */ /* 0x000e640000001000 */
[----:B-1----:R-:W-:Y:S04]  /*c0a0*/  FFMA R3, R81, R2, -1 ;  /* 0xbf80000051037423 */ /* 0x002fe80000000002 */
[----:B------:R-:W-:Y:S04]  /*c0b0*/  FADD.FTZ R3, -R3, -RZ ;  /* 0x800000ff03037221 */ /* 0x000fe80000010100 */
[----:B------:R-:W-:Y:S07]  /*c0c0*/  FFMA R81, R2, R3, R2 ;  /* 0x0000000302517223 */ /* 0x000fee0000000002 */
.L_x_248:
[----:B------:R-:W-:Y:S05]  /*c0d0*/  BSYNC.RECONVERGENT B1 ;  /* 0x0000000000017941 */ /* 0x000fea0003800200 */
.L_x_246:
        /* <DEDUP_REMOVED lines=11> */
.L_x_250:
[----:B------:R-:W1:Y:S02]  /*c190*/  MUFU.RCP R2, R110 ;  /* 0x0000006e00027308 */ /* 0x000e640000001000 */
[----:B-1----:R-:W-:Y:S04]  /*c1a0*/  FFMA R3, R110, R2, -1 ;  /* 0xbf8000006e037423 */ /* 0x002fe80000000002 */
[----:B------:R-:W-:Y:S04]  /*c1b0*/  FADD.FTZ R3, -R3, -RZ ;  /* 0x800000ff03037221 */ /* 0x000fe80000010100 */
[----:B------:R-:W-:Y:S07]  /*c1c0*/  FFMA R110, R2, R3, R2 ;  /* 0x00000003026e7223 */ /* 0x000fee0000000002 */
.L_x_251:
[----:B------:R-:W-:Y:S05]  /*c1d0*/  BSYNC.RECONVERGENT B1 ;  /* 0x0000000000017941 */ /* 0x000fea0003800200 */
.L_x_249:
        /* <DEDUP_REMOVED lines=11> */
.L_x_253:
[----:B------:R-:W1:Y:S02]  /*c290*/  MUFU.RCP R2, R111 ;  /* 0x0000006f00027308 */ /* 0x000e640000001000 */
[----:B-1----:R-:W-:Y:S04]  /*c2a0*/  FFMA R3, R111, R2, -1 ;  /* 0xbf8000006f037423 */ /* 0x002fe80000000002 */
[----:B------:R-:W-:Y:S04]  /*c2b0*/  FADD.FTZ R3, -R3, -RZ ;  /* 0x800000ff03037221 */ /* 0x000fe80000010100 */
[----:B------:R-:W-:Y:S07]  /*c2c0*/  FFMA R111, R2, R3, R2 ;  /* 0x00000003026f7223 */ /* 0x000fee0000000002 */
.L_x_254:
[----:B------:R-:W-:Y:S05]  /*c2d0*/  BSYNC.RECONVERGENT B1 ;  /* 0x0000000000017941 */ /* 0x000fea0003800200 */
.L_x_252:
        /* <DEDUP_REMOVED lines=11> */
.L_x_256:
[----:B------:R-:W1:Y:S02]  /*c390*/  MUFU.RCP R2, R113 ;  /* 0x0000007100027308 */ /* 0x000e640000001000 */
[----:B-1----:R-:W-:Y:S04]  /*c3a0*/  FFMA R3, R113, R2, -1 ;  /* 0xbf80000071037423 */ /* 0x002fe80000000002 */
[----:B------:R-:W-:Y:S04]  /*c3b0*/  FADD.FTZ R3, -R3, -RZ ;  /* 0x800000ff03037221 */ /* 0x000fe80000010100 */
[----:B------:R-:W-:Y:S07]  /*c3c0*/  FFMA R113, R2, R3, R2 ;  /* 0x0000000302717223 */ /* 0x000fee0000000002 */
.L_x_257:
[----:B------:R-:W-:Y:S05]  /*c3d0*/  BSYNC.RECONVERGENT B1 ;  /* 0x0000000000017941 */ /* 0x000fea0003800200 */
.L_x_255:
        /* <DEDUP_REMOVED lines=11> */
.L_x_259:
[----:B------:R-:W1:Y:S02]  /*c490*/  MUFU.RCP R2, R82 ;  /* 0x0000005200027308 */ /* 0x000e640000001000 */
[----:B-1----:R-:W-:Y:S04]  /*c4a0*/  FFMA R3, R82, R2, -1 ;  /* 0xbf80000052037423 */ /* 0x002fe80000000002 */
[----:B------:R-:W-:Y:S04]  /*c4b0*/  FADD.FTZ R3, -R3, -RZ ;  /* 0x800000ff03037221 */ /* 0x000fe80000010100 */
[----:B------:R-:W-:Y:S07]  /*c4c0*/  FFMA R82, R2, R3, R2 ;  /* 0x0000000302527223 */ /* 0x000fee0000000002 */
.L_x_260:
[----:B------:R-:W-:Y:S05]  /*c4d0*/  BSYNC.RECONVERGENT B1 ;  /* 0x0000000000017941 */ /* 0x000fea0003800200 */
.L_x_258:
        /* <DEDUP_REMOVED lines=11> */
.L_x_262:
[----:B------:R-:W1:Y:S02]  /*c590*/  MUFU.RCP R2, R114 ;  /* 0x0000007200027308 */ /* 0x000e640000001000 */
[----:B-1----:R-:W-:Y:S04]  /*c5a0*/  FFMA R3, R114, R2, -1 ;  /* 0xbf80000072037423 */ /* 0x002fe80000000002 */
[----:B------:R-:W-:Y:S04]  /*c5b0*/  FADD.FTZ R3, -R3, -RZ ;  /* 0x800000ff03037221 */ /* 0x000fe80000010100 */
[----:B------:R-:W-:Y:S07]  /*c5c0*/  FFMA R114, R2, R3, R2 ;  /* 0x0000000302727223 */ /* 0x000fee0000000002 */
.L_x_263:
[----:B------:R-:W-:Y:S05]  /*c5d0*/  BSYNC.RECONVERGENT B1 ;  /* 0x0000000000017941 */ /* 0x000fea0003800200 */
.L_x_261:
        /* <DEDUP_REMOVED lines=11> */
.L_x_265:
[----:B------:R-:W1:Y:S02]  /*c690*/  MUFU.RCP R2, R115 ;  /* 0x0000007300027308 */ /* 0x000e640000001000 */
[----:B-1----:R-:W-:Y:S04]  /*c6a0*/  FFMA R3, R115, R2, -1 ;  /* 0xbf80000073037423 */ /* 0x002fe80000000002 */
[----:B------:R-:W-:Y:S04]  /*c6b0*/  FADD.FTZ R3, -R3, -RZ ;  /* 0x800000ff03037221 */ /* 0x000fe80000010100 */
[----:B------:R-:W-:Y:S07]  /*c6c0*/  FFMA R115, R2, R3, R2 ;  /* 0x0000000302737223 */ /* 0x000fee0000000002 */
.L_x_266:
[----:B------:R-:W-:Y:S05]  /*c6d0*/  BSYNC.RECONVERGENT B1 ;  /* 0x0000000000017941 */ /* 0x000fea0003800200 */
.L_x_264:
        /* <DEDUP_REMOVED lines=11> */
.L_x_268:
[----:B------:R-:W1:Y:S02]  /*c790*/  MUFU.RCP R2, R116 ;  /* 0x0000007400027308 */ /* 0x000e640000001000 */
[----:B-1----:R-:W-:Y:S04]  /*c7a0*/  FFMA R3, R116, R2, -1 ;  /* 0xbf80000074037423 */ /* 0x002fe80000000002 */
[----:B------:R-:W-:Y:S04]  /*c7b0*/  FADD.FTZ R3, -R3, -RZ ;  /* 0x800000ff03037221 */ /* 0x000fe80000010100 */
[----:B------:R-:W-:Y:S07]  /*c7c0*/  FFMA R116, R2, R3, R2 ;  /* 0x0000000302747223 */ /* 0x000fee0000000002 */
.L_x_269:
[----:B------:R-:W-:Y:S05]  /*c7d0*/  BSYNC.RECONVERGENT B1 ;  /* 0x0000000000017941 */ /* 0x000fea0003800200 */
.L_x_267:
        /* <DEDUP_REMOVED lines=11> */
.L_x_271:
[----:B------:R-:W1:Y:S02]  /*c890*/  MUFU.RCP R2, R117 ;  /* 0x0000007500027308 */ /* 0x000e640000001000 */
[----:B-1----:R-:W-:Y:S04]  /*c8a0*/  FFMA R3, R117, R2, -1 ;  /* 0xbf80000075037423 */ /* 0x002fe80000000002 */
[----:B------:R-:W-:Y:S04]  /*c8b0*/  FADD.FTZ R3, -R3, -RZ ;  /* 0x800000ff03037221 */ /* 0x000fe80000010100 */
[----:B------:R-:W-:Y:S07]  /*c8c0*/  FFMA R117, R2, R3, R2 ;  /* 0x0000000302757223 */ /* 0x000fee0000000002 */
.L_x_272:
[----:B------:R-:W-:Y:S05]  /*c8d0*/  BSYNC.RECONVERGENT B1 ;  /* 0x0000000000017941 */ /* 0x000fea0003800200 */
.L_x_270:
        /* <DEDUP_REMOVED lines=11> */
.L_x_274:
[----:B------:R-:W1:Y:S02]  /*c990*/  MUFU.RCP R2, R118 ;  /* 0x0000007600027308 */ /* 0x000e640000001000 */
[----:B-1----:R-:W-:Y:S04]  /*c9a0*/  FFMA R3, R118, R2, -1 ;  /* 0xbf80000076037423 */ /* 0x002fe80000000002 */
[----:B------:R-:W-:Y:S04]  /*c9b0*/  FADD.FTZ R3, -R3, -RZ ;  /* 0x800000ff03037221 */ /* 0x000fe80000010100 */
[----:B------:R-:W-:Y:S07]  /*c9c0*/  FFMA R118, R2, R3, R2 ;  /* 0x0000000302767223 */ /* 0x000fee0000000002 */
.L_x_275:
[----:B------:R-:W-:Y:S05]  /*c9d0*/  BSYNC.RECONVERGENT B1 ;  /* 0x0000000000017941 */ /* 0x000fea0003800200 */
.L_x_273:
        /* <DEDUP_REMOVED lines=11> */
.L_x_277:
[----:B------:R-:W1:Y:S02]  /*ca90*/  MUFU.RCP R2, R119 ;  /* 0x0000007700027308 */ /* 0x000e640000001000 */
[----:B-1----:R-:W-:Y:S04]  /*caa0*/  FFMA R3, R119, R2, -1 ;  /* 0xbf80000077037423 */ /* 0x002fe80000000002 */
[----:B------:R-:W-:Y:S04]  /*cab0*/  FADD.FTZ R3, -R3, -RZ ;  /* 0x800000ff03037221 */ /* 0x000fe80000010100 */
[----:B------:R-:W-:Y:S07]  /*cac0*/  FFMA R119, R2, R3, R2 ;  /* 0x0000000302777223 */ /* 0x000fee0000000002 */
.L_x_278:
[----:B------:R-:W-:Y:S05]  /*cad0*/  BSYNC.RECONVERGENT B1 ;  /* 0x0000000000017941 */ /* 0x000fea0003800200 */
.L_x_276:
        /* <DEDUP_REMOVED lines=11> */
.L_x_280:
[----:B------:R-:W1:Y:S02]  /*cb90*/  MUFU.RCP R2, R120 ;  /* 0x0000007800027308 */ /* 0x000e640000001000 */
[----:B-1----:R-:W-:Y:S04]  /*cba0*/  FFMA R3, R120, R2, -1 ;  /* 0xbf80000078037423 */ /* 0x002fe80000000002 */
[----:B------:R-:W-:Y:S04]  /*cbb0*/  FADD.FTZ R3, -R3, -RZ ;  /* 0x800000ff03037221 */ /* 0x000fe80000010100 */
[----:B------:R-:W-:Y:S07]  /*cbc0*/  FFMA R120, R2, R3, R2 ;  /* 0x0000000302787223 */ /* 0x000fee0000000002 */
.L_x_281:
[----:B------:R-:W-:Y:S05]  /*cbd0*/  BSYNC.RECONVERGENT B1 ;  /* 0x0000000000017941 */ /* 0x000fea0003800200 */
.L_x_279:
        /* <DEDUP_REMOVED lines=11> */
.L_x_283:
[----:B------:R-:W1:Y:S02]  /*cc90*/  MUFU.RCP R2, R121 ;  /* 0x0000007900027308 */ /* 0x000e640000001000 */
[----:B-1----:R-:W-:Y:S04]  /*cca0*/  FFMA R3, R121, R2, -1 ;  /* 0xbf80000079037423 */ /* 0x002fe80000000002 */
[----:B------:R-:W-:Y:S04]  /*ccb0*/  FADD.FTZ R3, -R3, -RZ ;  /* 0x800000ff03037221 */ /* 0x000fe80000010100 */
[----:B------:R-:W-:Y:S07]  /*ccc0*/  FFMA R121, R2, R3, R2 ;  /* 0x0000000302797223 */ /* 0x000fee0000000002 */
.L_x_284:
[----:B------:R-:W-:Y:S05]  /*ccd0*/  BSYNC.RECONVERGENT B1 ;  /* 0x0000000000017941 */ /* 0x000fea0003800200 */
.L_x_282:
        /* <DEDUP_REMOVED lines=11> */
.L_x_286:
[----:B------:R-:W1:Y:S02]  /*cd90*/  MUFU.RCP R2, R122 ;  /* 0x0000007a00027308 */ /* 0x000e640000001000 */
[----:B-1----:R-:W-:Y:S04]  /*cda0*/  FFMA R3, R122, R2, -1 ;  /* 0xbf8000007a037423 */ /* 0x002fe80000000002 */
[----:B------:R-:W-:Y:S04]  /*cdb0*/  FADD.FTZ R3, -R3, -RZ ;  /* 0x800000ff03037221 */ /* 0x000fe80000010100 */
[----:B------:R-:W-:Y:S07]  /*cdc0*/  FFMA R122, R2, R3, R2 ;  /* 0x00000003027a7223 */ /* 0x000fee0000000002 */
.L_x_287:
[----:B------:R-:W-:Y:S05]  /*cdd0*/  BSYNC.RECONVERGENT B1 ;  /* 0x0000000000017941 */ /* 0x000fea0003800200 */
.L_x_285:
        /* <DEDUP_REMOVED lines=11> */
.L_x_289:
[----:B------:R-:W1:Y:S02]  /*ce90*/  MUFU.RCP R2, R64 ;  /* 0x0000004000027308 */ /* 0x000e640000001000 */
[----:B-1----:R-:W-:Y:S04]  /*cea0*/  FFMA R3, R64, R2, -1 ;  /* 0xbf80000040037423 */ /* 0x002fe80000000002 */
[----:B------:R-:W-:Y:S04]  /*ceb0*/  FADD.FTZ R3, -R3, -RZ ;  /* 0x800000ff03037221 */ /* 0x000fe80000010100 */
[----:B------:R-:W-:Y:S07]  /*cec0*/  FFMA R64, R2, R3, R2 ;  /* 0x0000000302407223 */ /* 0x000fee0000000002 */
.L_x_290:
[----:B------:R-:W-:Y:S05]  /*ced0*/  BSYNC.RECONVERGENT B1 ;  /* 0x0000000000017941 */ /* 0x000fea0003800200 */
.L_x_288:
        /* <DEDUP_REMOVED lines=11> */
.L_x_292:
[----:B------:R-:W1:Y:S02]  /*cf90*/  MUFU.RCP R2, R123 ;  /* 0x0000007b00027308 */ /* 0x000e640000001000 */
[----:B-1----:R-:W-:Y:S04]  /*cfa0*/  FFMA R3, R123, R2, -1 ;  /* 0xbf8000007b037423 */ /* 0x002fe80000000002 */
[----:B------:R-:W-:Y:S04]  /*cfb0*/  FADD.FTZ R3, -R3, -RZ ;  /* 0x800000ff03037221 */ /* 0x000fe80000010100 */
[----:B------:R-:W-:Y:S07]  /*cfc0*/  FFMA R123, R2, R3, R2 ;  /* 0x00000003027b7223 */ /* 0x000fee0000000002 */
.L_x_293:
[----:B------:R-:W-:Y:S05]  /*cfd0*/  BSYNC.RECONVERGENT B1 ;  /* 0x0000000000017941 */ /* 0x000fea0003800200 */
.L_x_291:
        /* <DEDUP_REMOVED lines=11> */
.L_x_295:
[----:B------:R-:W1:Y:S02]  /*d090*/  MUFU.RCP R2, R124 ;  /* 0x0000007c00027308 */ /* 0x000e640000001000 */
[----:B-1----:R-:W-:Y:S04]  /*d0a0*/  FFMA R3, R124, R2, -1 ;  /* 0xbf8000007c037423 */ /* 0x002fe80000000002 */
[----:B------:R-:W-:Y:S04]  /*d0b0*/  FADD.FTZ R3, -R3, -RZ ;  /* 0x800000ff03037221 */ /* 0x000fe80000010100 */
[----:B------:R-:W-:Y:S07]  /*d0c0*/  FFMA R124, R2, R3, R2 ;  /* 0x00000003027c7223 */ /* 0x000fee0000000002 */
.L_x_296:
[----:B------:R-:W-:Y:S05]  /*d0d0*/  BSYNC.RECONVERGENT B1 ;  /* 0x0000000000017941 */ /* 0x000fea0003800200 */
.L_x_294:
        /* <DEDUP_REMOVED lines=11> */
.L_x_298:
[----:B------:R-:W1:Y:S02]  /*d190*/  MUFU.RCP R2, R126 ;  /* 0x0000007e00027308 */ /* 0x000e640000001000 */
[----:B-1----:R-:W-:Y:S04]  /*d1a0*/  FFMA R3, R126, R2, -1 ;  /* 0xbf8000007e037423 */ /* 0x002fe80000000002 */
[----:B------:R-:W-:Y:S04]  /*d1b0*/  FADD.FTZ R3, -R3, -RZ ;  /* 0x800000ff03037221 */ /* 0x000fe80000010100 */
[----:B------:R-:W-:Y:S07]  /*d1c0*/  FFMA R126, R2, R3, R2 ;  /* 0x00000003027e7223 */ /* 0x000fee0000000002 */
.L_x_299:
[----:B------:R-:W-:Y:S05]  /*d1d0*/  BSYNC.RECONVERGENT B1 ;  /* 0x0000000000017941 */ /* 0x000fea0003800200 */
.L_x_297:
        /* <DEDUP_REMOVED lines=11> */
.L_x_301:
[----:B------:R-:W1:Y:S02]  /*d290*/  MUFU.RCP R2, R127 ;  /* 0x0000007f00027308 */ /* 0x000e640000001000 */
[----:B-1----:R-:W-:Y:S04]  /*d2a0*/  FFMA R3, R127, R2, -1 ;  /* 0xbf8000007f037423 */ /* 0x002fe80000000002 */
[----:B------:R-:W-:Y:S04]  /*d2b0*/  FADD.FTZ R3, -R3, -RZ ;  /* 0x800000ff03037221 */ /* 0x000fe80000010100 */
[----:B------:R-:W-:Y:S07]  /*d2c0*/  FFMA R127, R2, R3, R2 ;  /* 0x00000003027f7223 */ /* 0x000fee0000000002 */
.L_x_302:
[----:B------:R-:W-:Y:S05]  /*d2d0*/  BSYNC.RECONVERGENT B1 ;  /* 0x0000000000017941 */ /* 0x000fea0003800200 */
.L_x_300:
        /* <DEDUP_REMOVED lines=11> */
.L_x_304:
[----:B------:R-:W1:Y:S02]  /*d390*/  MUFU.RCP R2, R97 ;  /* 0x0000006100027308 */ /* 0x000e640000001000 */
[----:B-1----:R-:W-:Y:S04]  /*d3a0*/  FFMA R3, R97, R2, -1 ;  /* 0xbf80000061037423 */ /* 0x002fe80000000002 */
[----:B------:R-:W-:Y:S04]  /*d3b0*/  FADD.FTZ R3, -R3, -RZ ;  /* 0x800000ff03037221 */ /* 0x000fe80000010100 */
[----:B------:R-:W-:Y:S07]  /*d3c0*/  FFMA R97, R2, R3, R2 ;  /* 0x0000000302617223 */ /* 0x000fee0000000002 */
.L_x_305:
[----:B------:R-:W-:Y:S05]  /*d3d0*/  BSYNC.RECONVERGENT B1 ;  /* 0x0000000000017941 */ /* 0x000fea0003800200 */
.L_x_303:
        /* <DEDUP_REMOVED lines=11> */
.L_x_307:
[----:B------:R-:W1:Y:S02]  /*d490*/  MUFU.RCP R2, R112 ;  /* 0x0000007000027308 */ /* 0x000e640000001000 */
[----:B-1----:R-:W-:Y:S04]  /*d4a0*/  FFMA R3, R112, R2, -1 ;  /* 0xbf80000070037423 */ /* 0x002fe80000000002 */
[----:B------:R-:W-:Y:S04]  /*d4b0*/  FADD.FTZ R3, -R3, -RZ ;  /* 0x800000ff03037221 */ /* 0x000fe80000010100 */
[----:B------:R-:W-:Y:S07]  /*d4c0*/  FFMA R112, R2, R3, R2 ;  /* 0x0000000302707223 */ /* 0x000fee0000000002 */
.L_x_308:
[----:B------:R-:W-:Y:S05]  /*d4d0*/  BSYNC.RECONVERGENT B1 ;  /* 0x0000000000017941 */ /* 0x000fea0003800200 */
.L_x_306:
        /* <DEDUP_REMOVED lines=11> */
.L_x_310:
[----:B------:R-:W1:Y:S02]  /*d590*/  MUFU.RCP R2, R125 ;  /* 0x0000007d00027308 */ /* 0x000e640000001000 */
[----:B-1----:R-:W-:Y:S04]  /*d5a0*/  FFMA R3, R125, R2, -1 ;  /* 0xbf8000007d037423 */ /* 0x002fe80000000002 */
[----:B------:R-:W-:Y:S04]  /*d5b0*/  FADD.FTZ R3, -R3, -RZ ;  /* 0x800000ff03037221 */ /* 0x000fe80000010100 */
[----:B------:R-:W-:Y:S07]  /*d5c0*/  FFMA R125, R2, R3, R2 ;  /* 0x00000003027d7223 */ /* 0x000fee0000000002 */
.L_x_311:
[----:B------:R-:W-:Y:S05]  /*d5d0*/  BSYNC.RECONVERGENT B1 ;  /* 0x0000000000017941 */ /* 0x000fea0003800200 */
.L_x_309:
        /* <DEDUP_REMOVED lines=11> */
.L_x_313:
[----:B------:R-:W1:Y:S02]  /*d690*/  MUFU.RCP R2, R128 ;  /* 0x0000008000027308 */ /* 0x000e640000001000 */
[----:B-1----:R-:W-:Y:S04]  /*d6a0*/  FFMA R3, R128, R2, -1 ;  /* 0xbf80000080037423 */ /* 0x002fe80000000002 */
[----:B------:R-:W-:Y:S04]  /*d6b0*/  FADD.FTZ R3, -R3, -RZ ;  /* 0x800000ff03037221 */ /* 0x000fe80000010100 */
[----:B------:R-:W-:Y:S07]  /*d6c0*/  FFMA R128, R2, R3, R2 ;  /* 0x0000000302807223 */ /* 0x000fee0000000002 */
.L_x_314:
[----:B------:R-:W-:Y:S05]  /*d6d0*/  BSYNC.RECONVERGENT B1 ;  /* 0x0000000000017941 */ /* 0x000fea0003800200 */
.L_x_312:
        /* <DEDUP_REMOVED lines=11> */
.L_x_316:
[----:B------:R-:W1:Y:S02]  /*d790*/  MUFU.RCP R2, R129 ;  /* 0x0000008100027308 */ /* 0x000e640000001000 */
[----:B-1----:R-:W-:Y:S04]  /*d7a0*/  FFMA R3, R129, R2, -1 ;  /* 0xbf80000081037423 */ /* 0x002fe80000000002 */
[----:B------:R-:W-:Y:S04]  /*d7b0*/  FADD.FTZ R3, -R3, -RZ ;  /* 0x800000ff03037221 */ /* 0x000fe80000010100 */
[----:B------:R-:W-:Y:S07]  /*d7c0*/  FFMA R2, R2, R3, R2 ;  /* 0x0000000302027223 */ /* 0x000fee0000000002 */
.L_x_317:
[----:B------:R-:W-:Y:S05]  /*d7d0*/  BSYNC.RECONVERGENT B1 ;  /* 0x0000000000017941 */ /* 0x000fea0003800200 */
.L_x_315:
[----:B------:R-:W1:Y:S01]  /*d7e0*/  S2R R142, SR_TID.X ;  /* 0x00000000008e7919 */ /* 0x000e620000002100 */
[----:B------:R-:W-:Y:S01]  /*d7f0*/  FMUL R140, R174, R68 ;  /* 0x00000044ae8c7220 */ /* 0x000fe20000400000 */
[----:B------:R-:W-:Y:S01]  /*d800*/  FMUL R139, R7, R69 ;  /* 0x00000045078b7220 */ /* 0x000fe20000400000 */
[----:B------:R-:W-:Y:S01]  /*d810*/  FMUL R138, R6, R83 ;  /* 0x00000053068a7220 */ /* 0x000fe20000400000 */
[----:B------:R-:W2:Y:S01]  /*d820*/  S2R R141, SR_TID.X ;  /* 0x00000000008d7919 */ /* 0x000ea20000002100 */
[----:B------:R-:W-:Y:S01]  /*d830*/  FMUL R137, R11, R84 ;  /* 0x000000540b897220 */ /* 0x000fe20000400000 */
[----:B------:R-:W-:Y:S01]  /*d840*/  FMUL R136, R10, R86 ;  /* 0x000000560a887220 */ /* 0x000fe20000400000 */
[----:B------:R-:W-:Y:S01]  /*d850*/  FMUL R135, R15, R87 ;  /* 0x000000570f877220 */ /* 0x000fe20000400000 */
[----:B------:R-:W-:Y:S01]  /*d860*/  FMUL R134, R14, R89 ;  /* 0x000000590e867220 */ /* 0x000fe20000400000 */
[----:B------:R-:W-:Y:S01]  /*d870*/  FMUL R133, R19, R90 ;  /* 0x0000005a13857220 */ /* 0x000fe20000400000 */
[----:B------:R-:W-:Y:S01]  /*d880*/  FMUL R132, R18, R92 ;  /* 0x0000005c12847220 */ /* 0x000fe20000400000 */
[----:B------:R-:W-:Y:S01]  /*d890*/  FMUL R129, R22, R76 ;  /* 0x0000004c16817220 */ /* 0x000fe20000400000 */
[----:B------:R-:W-:Y:S01]  /*d8a0*/  F2FP.SATFINITE.E4M3.F32.PACK_AB_MERGE_C R22, R139, R140, RZ ;  /* 0x0000008c8b16723e */ /* 0x000fe200048070ff */
[----:B------:R-:W-:Y:S01]  /*d8b0*/  FMUL R15, R27, R95 ;  /* 0x0000005f1b0f7220 */ /* 0x000fe20000400000 */
[----:B------:R-:W-:Y:S01]  /*d8c0*/  F2FP.SATFINITE.E4M3.F32.PACK_AB_MERGE_C R18, R135, R136, RZ ;  /* 0x000000888712723e */ /* 0x000fe200048070ff */
[----:B------:R-:W-:Y:S01]  /*d8d0*/  FMUL R131, R23, R75 ;  /* 0x0000004b17837220 */ /* 0x000fe20000400000 */
[----:B------:R-:W-:Y:S01]  /*d8e0*/  FMUL R95, R26, R77 ;  /* 0x0000004d1a5f7220 */ /* 0x000fe20000400000 */
[----:B------:R-:W-:Y:S01]  /*d8f0*/  FMUL R92, R31, R99 ;  /* 0x000000631f5c7220 */ /* 0x000fe20000400000 */
[----:B------:R-:W-:Y:S01]  /*d900*/  F2FP.SATFINITE.E4M3.F32.PACK_AB_MERGE_C R15, R15, R129, RZ ;  /* 0x000000810f0f723e */ /* 0x000fe200048070ff */
        /* <DEDUP_REMOVED lines=12> */
[----:B------:R-:W-:Y:S01]  /*d9d0*/  F2FP.SATFINITE.E4M3.F32.PACK_AB_MERGE_C R0, R92, R95, RZ ;  /* 0x0000005f5c00723e */ /* 0x000fe200048070ff */
[----:B------:R-:W-:Y:S01]  /*d9e0*/  FMUL R51, R173, R66 ;  /* 0x00000042ad337220 */ /* 0x000fe20000400000 */
[----:B-1----:R-:W-:Y:S01]  /*d9f0*/  LOP3.LUT R142, R142, 0x2, RZ, 0xc0, !PT ;  /* 0x000000028e8e7812 */ /* 0x002fe200078ec0ff */
[----:B------:R-:W-:Y:S01]  /*da00*/  FMUL R50, R4, R70 ;  /* 0x0000004604327220 */ /* 0x000fe20000400000 */
[----:B------:R-:W-:Y:S01]  /*da10*/  FMUL R47, R5, R71 ;  /* 0x00000047052f7220 */ /* 0x000fe20000400000 */
[----:B--2---:R-:W-:Y:S01]  /*da20*/  LOP3.LUT R141, R141, 0x4, RZ, 0xc0, !PT ;  /* 0x000000048d8d7812 */ /* 0x004fe200078ec0ff */
        /* <DEDUP_REMOVED lines=9> */
[----:B------:R-:W-:Y:S01]  /*dac0*/  F2FP.SATFINITE.E4M3.F32.PACK_AB_MERGE_C R42, R42, R46, R18 ;  /* 0x0000002e2a2a723e */ /* 0x000fe20004807012 */
[----:B------:R-:W-:Y:S01]  /*dad0*/  USHF.L.U32 UR8, UR53, 0xd, URZ ;  /* 0x0000000d35087899 */ /* 0x000fe200080006ff */
[----:B------:R-:W-:Y:S01]  /*dae0*/  F2FP.SATFINITE.E4M3.F32.PACK_AB_MERGE_C R43, R39, R43, R17 ;  /* 0x0000002b272b723e */ /* 0x000fe20004807011 */
[----:B------:R-:W-:Y:S01]  /*daf0*/  FMUL R34, R20, R93 ;  /* 0x0000005d14227220 */ /* 0x000fe20000400000 */
[----:B------:R-:W-:Y:S01]  /*db00*/  FMUL R27, R24, R96 ;  /* 0x00000060181b7220 */ /* 0x000fe20000400000 */
[----:B------:R-:W-:Y:S01]  /*db10*/  FMUL R26, R25, R98 ;  /* 0x00000062191a7220 */ /* 0x000fe20000400000 */
[----:B------:R-:W-:Y:S01]  /*db20*/  FMUL R69, R55, R120 ;  /* 0x0000007837457220 */ /* 0x000fe20000400000 */
[----:B------:R-:W-:Y:S01]  /*db30*/  FMUL R64, R58, R127 ;  /* 0x0000007f3a407220 */ /* 0x000fe20000400000 */
[----:B------:R-:W-:Y:S01]  /*db40*/  FMUL R58, R62, R128 ;  /* 0x000000803e3a7220 */ /* 0x000fe20000400000 */
[----:B------:R-:W-:Y:S01]  /*db50*/  FMUL R55, R67, R2 ;  /* 0x0000000243377220 */ /* 0x000fe20000400000 */
[----:B------:R-:W-:Y:S01]  /*db60*/  FMUL R14, R40, R81 ;  /* 0x00000051280e7220 */ /* 0x000fe20000400000 */
[----:B------:R-:W-:Y:S01]  /*db70*/  F2FP.SATFINITE.E4M3.F32.PACK_AB_MERGE_C R40, R51, R54, R22 ;  /* 0x000000363328723e */ /* 0x000fe20004807016 */
[----:B------:R-:W-:Y:S01]  /*db80*/  FMUL R13, R41, R110 ;  /* 0x0000006e290d7220 */ /* 0x000fe20000400000 */
[----:B------:R-:W-:Y:S01]  /*db90*/  F2FP.SATFINITE.E4M3.F32.PACK_AB_MERGE_C R41, R47, R50, R21 ;  /* 0x000000322f29723e */ /* 0x000fe20004807015 */
[----:B------:R-:W-:Y:S01]  /*dba0*/  FMUL R24, R29, R101 ;  /* 0x000000651d187220 */ /* 0x000fe20000400000 */
[----:B------:R-:W-:Y:S01]  /*dbb0*/  F2FP.SATFINITE.E4M3.F32.PACK_AB_MERGE_C R29, R30, R34, R15 ;  /* 0x000000221e1d723e */ /* 0x000fe2000480700f */
[----:B------:R-:W-:Y:S01]  /*dbc0*/  FMUL R2, R37, R107 ;  /* 0x0000006b25027220 */ /* 0x000fe20000400000 */
[----:B------:R-:W-:Y:S01]  /*dbd0*/  F2FP.SATFINITE.E4M3.F32.PACK_AB_MERGE_C R30, R26, R27, R0 ;  /* 0x0000001b1a1e723e */ /* 0x000fe20004807000 */
[----:B------:R1:W-:Y:S01]  /*dbe0*/  STS.128 [R243+UR8+0x8000], R40 ;  /* 0x00800028f3007988 */ /* 0x0003e20008000c08 */
[----:B------:R-:W-:Y:S01]  /*dbf0*/  F2FP.SATFINITE.E4M3.F32.PACK_AB_MERGE_C R37, R55, R58, RZ ;  /* 0x0000003a3725723e */ /* 0x000fe200048070ff */
[----:B------:R-:W-:Y:S01]  /*dc00*/  FMUL R4, R60, R112 ;  /* 0x000000703c047220 */ /* 0x000fe20000400000 */
[----:B------:R-:W-:Y:S01]  /*dc10*/  IADD3 R0, PT, PT, R243, UR8, RZ ;  /* 0x00000008f3007c10 */ /* 0x000fe2000fffe0ff */
[----:B------:R-:W-:Y:S01]  /*dc20*/  FMUL R3, R61, R125 ;  /* 0x0000007d3d037220 */ /* 0x000fe20000400000 */
[----:B------:R-:W-:Y:S01]  /*dc30*/  FMUL R86, R38, R108 ;  /* 0x0000006c26567220 */ /* 0x000fe20000400000 */
[----:B------:R-:W-:Y:S01]  /*dc40*/  FMUL R38, R16, R74 ;  /* 0x0000004a10267220 */ /* 0x000fe20000400000 */
[----:B------:R-:W-:Y:S01]  /*dc50*/  F2FP.SATFINITE.E4M3.F32.PACK_AB_MERGE_C R16, R131, R132, RZ ;  /* 0x000000848310723e */ /* 0x000fe200048070ff */
[----:B------:R-:W-:Y:S01]  /*dc60*/  FMUL R25, R28, R100 ;  /* 0x000000641c197220 */ /* 0x000fe20000400000 */
[----:B------:R-:W-:Y:S01]  /*dc70*/  F2FP.SATFINITE.E4M3.F32.PACK_AB_MERGE_C R15, R3, R4, R37 ;  /* 0x00000004030f723e */ /* 0x000fe20004807025 */
[----:B------:R-:W-:Y:S01]  /*dc80*/  IMAD R3, R142, -0x10, R0 ;  /* 0xfffffff08e037824 */ /* 0x000fe200078e0200 */
[----:B------:R-:W-:Y:S01]  /*dc90*/  F2FP.SATFINITE.E4M3.F32.PACK_AB_MERGE_C R28, R35, R38, R16 ;  /* 0x00000026231c723e */ /* 0x000fe20004807010 */
[----:B------:R-:W-:Y:S01]  /*dca0*/  FMUL R20, R33, R79 ;  /* 0x0000004f21147220 */ /* 0x000fe20000400000 */
[----:B------:R-:W-:Y:S01]  /*dcb0*/  F2FP.SATFINITE.E4M3.F32.PACK_AB_MERGE_C R31, R24, R25, R31 ;  /* 0x00000019181f723e */ /* 0x000fe2000480701f */
[----:B------:R-:W-:Y:S01]  /*dcc0*/  FMUL R19, R36, R80 ;  /* 0x0000005024137220 */ /* 0x000fe20000400000 */
[----:B------:R-:W-:Y:S01]  /*dcd0*/  F2FP.SATFINITE.E4M3.F32.PACK_AB_MERGE_C R33, R84, R86, RZ ;  /* 0x000000565421723e */ /* 0x000fe200048070ff */
[----:B------:R-:W-:Y:S01]  /*dce0*/  FMUL R23, R32, R103 ;  /* 0x0000006720177220 */ /* 0x000fe20000400000 */
[----:B------:R-:W-:Y:S01]  /*dcf0*/  FMUL R12, R44, R82 ;  /* 0x000000522c0c7220 */ /* 0x000fe20000400000 */
[----:B------:R1:W-:Y:S01]  /*dd00*/  STS.128 [R3+0x8010], R28 ;  /* 0x0080101c03007388 */ /* 0x0003e20000000c00 */
[----:B------:R-:W-:Y:S01]  /*dd10*/  F2FP.SATFINITE.E4M3.F32.PACK_AB_MERGE_C R32, R87, R89, RZ ;  /* 0x000000595720723e */ /* 0x000fe200048070ff */
[----:B------:R-:W-:Y:S01]  /*dd20*/  FMUL R11, R45, R114 ;  /* 0x000000722d0b7220 */ /* 0x000fe20000400000 */
[----:B------:R-:W-:Y:S01]  /*dd30*/  FMUL R9, R49, R118 ;  /* 0x0000007631097220 */ /* 0x000fe20000400000 */
[----:B------:R-:W-:Y:S01]  /*dd40*/  F2FP.SATFINITE.E4M3.F32.PACK_AB_MERGE_C R36, R78, R83, RZ ;  /* 0x000000534e24723e */ /* 0x000fe200048070ff */
[----:B------:R-:W-:Y:S01]  /*dd50*/  FMUL R65, R59, R123 ;  /* 0x0000007b3b417220 */ /* 0x000fe20000400000 */
[----:B------:R-:W-:Y:S01]  /*dd60*/  F2FP.SATFINITE.E4M3.F32.PACK_AB_MERGE_C R49, R76, R77, RZ ;  /* 0x0000004d4c31723e */ /* 0x000fe200048070ff */
[----:B------:R-:W-:Y:S01]  /*dd70*/  FMUL R59, R63, R97 ;  /* 0x000000613f3b7220 */ /* 0x000fe20000400000 */
[----:B------:R-:W-:Y:S01]  /*dd80*/  F2FP.SATFINITE.E4M3.F32.PACK_AB_MERGE_C R17, R2, R19, R33 ;  /* 0x000000130211723e */ /* 0x000fe20004807021 */
[----:B------:R-:W-:Y:S01]  /*dd90*/  FMUL R10, R48, R117 ;  /* 0x00000075300a7220 */ /* 0x000fe20000400000 */
[----:B------:R-:W-:Y:S01]  /*dda0*/  IADD3 R2, PT, PT, R0, 0x8000, RZ ;  /* 0x0000800000027810 */ /* 0x000fe20007ffe0ff */
[----:B------:R-:W-:Y:S01]  /*ddb0*/  IMAD R0, R141, -0x10, R0 ;  /* 0xfffffff08d007824 */ /* 0x000fe200078e0200 */
[----:B------:R-:W-:Y:S01]  /*ddc0*/  F2FP.SATFINITE.E4M3.F32.PACK_AB_MERGE_C R16, R20, R23, R32 ;  /* 0x000000171410723e */ /* 0x000fe20004807020 */
[----:B------:R-:W2:Y:S01]  /*ddd0*/  S2R R141, SR_TID.X ;  /* 0x00000000008d7919 */ /* 0x000ea20000002100 */
[----:B------:R-:W-:Y:S01]  /*dde0*/  F2FP.SATFINITE.E4M3.F32.PACK_AB_MERGE_C R18, R13, R14, R36 ;  /* 0x0000000e0d12723e */ /* 0x000fe20004807024 */
[----:B------:R-:W-:Y:S01]  /*ddf0*/  FMUL R8, R52, R121 ;  /* 0x0000007934087220 */ /* 0x000fe20000400000 */
[----:B------:R-:W-:Y:S01]  /*de00*/  F2FP.SATFINITE.E4M3.F32.PACK_AB_MERGE_C R19, R11, R12, R49 ;  /* 0x0000000c0b13723e */ /* 0x000fe20004807031 */
[----:B------:R-:W-:Y:S01]  /*de10*/  FMUL R7, R53, R122 ;  /* 0x0000007a35077220 */ /* 0x000fe20000400000 */
[----:B------:R-:W-:Y:S01]  /*de20*/  FMUL R6, R56, R124 ;  /* 0x0000007c38067220 */ /* 0x000fe20000400000 */
[----:B------:R-:W-:Y:S01]  /*de30*/  FMUL R5, R57, R126 ;  /* 0x0000007e39057220 */ /* 0x000fe20000400000 */
[----:B------:R-:W-:Y:S01]  /*de40*/  IMAD R2, R142, -0x10, R2 ;  /* 0xfffffff08e027824 */ /* 0x000fe200078e0202 */
[----:B------:R1:W-:Y:S01]  /*de50*/  STS.128 [R0+0x8020], R16 ;  /* 0x0080201000007388 */ /* 0x0003e20000000c00 */
[----:B------:R-:W-:Y:S01]  /*de60*/  F2FP.SATFINITE.E4M3.F32.PACK_AB_MERGE_C R48, R69, R75, RZ ;  /* 0x0000004b4530723e */ /* 0x000fe200048070ff */
[----:B------:R-:W-:Y:S01]  /*de70*/  BSSY.RECONVERGENT B0, `(.L_x_318) ;  /* 0x0000020000007945 */ /* 0x000fe20003800200 */
[----:B------:R-:W-:Y:S02]  /*de80*/  F2FP.SATFINITE.E4M3.F32.PACK_AB_MERGE_C R45, R65, R68, RZ ;  /* 0x00000044412d723e */ /* 0x000fe400048070ff */
[----:B------:R-:W-:Y:S02]  /*de90*/  F2FP.SATFINITE.E4M3.F32.PACK_AB_MERGE_C R44, R59, R64, RZ ;  /* 0x000000403b2c723e */ /* 0x000fe400048070ff */
[----:B------:R-:W-:Y:S02]  /*dea0*/  F2FP.SATFINITE.E4M3.F32.PACK_AB_MERGE_C R12, R9, R10, R48 ;  /* 0x0000000a090c723e */ /* 0x000fe40004807030 */
[----:B------:R-:W-:Y:S02]  /*deb0*/  F2FP.SATFINITE.E4M3.F32.PACK_AB_MERGE_C R13, R7, R8, R45 ;  /* 0x00000008070d723e */ /* 0x000fe4000480702d */
[----:B------:R-:W-:Y:S02]  /*dec0*/  F2FP.SATFINITE.E4M3.F32.PACK_AB_MERGE_C R14, R5, R6, R44 ;  /* 0x00000006050e723e */ /* 0x000fe4000480702c */
[----:B------:R-:W-:Y:S05]  /*ded0*/  LEA R2, R252, R2, 0x4 ;  /* 0x00000002fc027211 */ /* 0x000fea00078e20ff */
[----:B------:R1:W-:Y:S01]  /*dee0*/  STS.128 [R2+0x10], R12 ;  /* 0x0000100c02007388 */ /* 0x0003e20000000c00 */
[----:B--2---:R-:W-:Y:S01]  /*def0*/  LOP3.LUT R141, R141, 0x60, RZ, 0xc0, !PT ;  /* 0x000000608d8d7812 */ /* 0x004fe200078ec0ff */
[----:B------:R-:W-:Y:S01]  /*df00*/  @!PT LDS RZ, [RZ] ;  /* 0x00000000fffff984 */ /* 0x000fe20000000800 */
[----:B------:R-:W-:Y:S01]  /*df10*/  @!PT LDS RZ, [RZ] ;  /* 0x00000000fffff984 */ /* 0x000fe20000000800 */
[----:B------:R-:W-:Y:S01]  /*df20*/  @!PT LDS RZ, [RZ] ;  /* 0x00000000fffff984 */ /* 0x000fe20000000800 */
[----:B------:R-:W-:Y:S01]  /*df30*/  @!PT LDS RZ, [RZ] ;  /* 0x00000000fffff984 */ /* 0x000fe20000000800 */
[----:B------:R2:W-:Y:S06]  /*df40*/  MEMBAR.ALL.CTA ;  /* 0x0000000000007992 */ /* 0x0005ec0000008000 */
[----:B--2---:R-:W2:Y:S02]  /*df50*/  FENCE.VIEW.ASYNC.S ;  /* 0x00000000000073c6 */ /* 0x004ea40000000000 */
[----:B--2---:R-:W-:Y:S01]  /*df60*/  BAR.SYNC.DEFER_BLOCKING 0x1, 0x80 ;  /* 0x0042000000007b1d */ /* 0x004fe20000010000 */
[----:B------:R-:W-:Y:S11]  /*df70*/  ISETP.NE.AND P0, PT, R141, RZ, PT ;  /* 0x000000ff8d00720c */ /* 0x000ff60003f05270 */
[----:B------:R-:W-:Y:S02]  /*df80*/  @!UPT UIADD3 URZ, UPT, UPT, URZ, URZ, URZ ;  /* 0x000000fffffff290 */ /* 0x000fe4000fffe0ff */
[----:B------:R-:W-:Y:S05]  /*df90*/  @P0 BRA `(.L_x_319) ;  /* 0x0000000000340947 */ /* 0x000fea0003800000 */
[----:B------:R-:W-:Y:S01]  /*dfa0*/  UIADD3 UR10, UP0, UPT, UR56, 0x680, URZ ;  /* 0x00000680380a7890 */ /* 0x000fe2000ff1e0ff */
[----:B------:R-:W-:Y:S01]  /*dfb0*/  R2UR UR6, R248 ;  /* 0x00000000f80672ca */ /* 0x000fe200000e0000 */
[----:B------:R-:W-:Y:S01]  /*dfc0*/  UIADD3 UR4, UPT, UPT, UR42, 0x8200, UR8 ;  /* 0x000082002a047890 */ /* 0x000fe2000fffe008 */
[----:B------:R-:W-:Y:S01]  /*dfd0*/  PLOP3.LUT P0, PT, PT, PT, PT, 0x80, 0x8 ;  /* 0x000000000008781c */ /* 0x000fe20003f0f070 */
[----:B------:R-:W-:Y:S01]  /*dfe0*/  UIADD3.X UR11, UPT, UPT, URZ, UR57, URZ, UP0, !UPT ;  /* 0x00000039ff0b7290 */ /* 0x000fe200087fe4ff */
[----:B-1----:R-:W-:Y:S11]  /*dff0*/  IMAD.IADD R0, R250, 0x1, R170 ;  /* 0x00000001fa007824 */ /* 0x002ff600078e02aa */
.L_x_320:
[----:B------:R-:W-:Y:S02]  /*e000*/  PLOP3.LUT P1, PT, P1, P0, PT, 0xf2, 0x2f ;  /* 0x00000000002f781c */ /* 0x000fe40000f21e72 */
[----:B------:R-:W-:Y:S01]  /*e010*/  @P0 R2UR P1, UR5, R0 ;  /* 0x00000000000502ca */ /* 0x000fe20000020000 */
[----:B------:R-:W-:Y:S07]  /*e020*/  UMOV UR7, UR36 ;  /* 0x0000002400077c82 */ /* 0x000fee0008000000 */
[----:B------:R-:W-:Y:S05]  /*e030*/  @P0 PLOP3.LUT P0, PT, P1, PT, PT, 0x80, 0x8 ;  /* 0x000000000008081c */ /* 0x000fea0000f0f070 */
[----:B------:R1:W-:Y:S08]  /*e040*/  UTMASTG.3D [UR4], [UR10] ;  /* 0x000000040a0073b5 */ /* 0x0003f00008010000 */
[----:B-1----:R-:W-:Y:S05]  /*e050*/  @P0 BRA.U.ANY `(.L_x_320) ;  /* 0xfffffffd00e80947 */ /* 0x002fea000393ffff */
[----:B------:R0:W-:Y:S02]  /*e060*/  UTMACMDFLUSH ;  /* 0x00000000000079b7 */ /* 0x0001e40000000000 */
.L_x_319:
[----:B------:R-:W-:Y:S05]  /*e070*/  BSYNC.RECONVERGENT B0 ;  /* 0x0000000000007941 */ /* 0x000fea0003800200 */
.L_x_318:
[----:B------:R-:W-:Y:S01]  /*e080*/  UIADD3 UR53, UPT, UPT, UR53, 0x1, URZ ;  /* 0x0000000135357890 */ /* 0x000fe2000fffe0ff */
[----:B-1----:R-:W1:Y:S01]  /*e090*/  S2R R0, SR_TID.X ;  /* 0x0000000000007919 */ /* 0x002e620000002100 */
[----:B------:R-:W-:Y:S02]  /*e0a0*/  BSSY.RECONVERGENT B0, `(.L_x_321) ;  /* 0x0000008000007945 */ /* 0x000fe40003800200 */
[----:B------:R-:W-:Y:S04]  /*e0b0*/  UISETP.NE.AND UP0, UPT, UR53, 0x2, UPT ;  /* 0x000000023500788c */ /* 0x000fe8000bf05270 */
[----:B------:R-:W-:Y:S01]  /*e0c0*/  USEL UR53, UR53, URZ, UP0 ;  /* 0x000000ff35357287 */ /* 0x000fe20008000000 */
[----:B-1----:R-:W-:Y:S04]  /*e0d0*/  LOP3.LUT R0, R0, 0x60, RZ, 0xc0, !PT ;  /* 0x0000006000007812 */ /* 0x002fe800078ec0ff */
[----:B------:R-:W-:Y:S11]  /*e0e0*/  ISETP.NE.AND P0, PT, R0, RZ, PT ;  /* 0x000000ff0000720c */ /* 0x000ff60003f05270 */
[----:B------:R-:W-:Y:S02]  /*e0f0*/  @!UPT UIADD3 URZ, UPT, UPT, URZ, URZ, URZ ;  /* 0x000000fffffff290 */ /* 0x000fe4000fffe0ff */
[----:B------:R-:W-:Y:S05]  /*e100*/  @P0 BRA `(.L_x_322) ;  /* 0x0000000000040947 */ /* 0x000fea0003800000 */
[----:B------:R-:W-:Y:S04]  /*e110*/  DEPBAR.LE SB0, 0x1 ;  /* 0x000080400000791a */ /* 0x000fe80000000000 */
.L_x_322:
[----:B------:R-:W-:Y:S05]  /*e120*/  BSYNC.RECONVERGENT B0 ;  /* 0x0000000000007941 */ /* 0x000fea0003800200 */
.L_x_321:
[----:B------:R-:W-:Y:S01]  /*e130*/  BAR.SYNC.DEFER_BLOCKING 0x1, 0x80 ;  /* 0x0042000000007b1d */ /* 0x000fe20000010000 */
[----:B------:R-:W-:Y:S04]  /*e140*/  ISETP.NE.AND P3, PT, R245, RZ, PT ;  /* 0x000000fff500720c */ /* 0x000fe80003f65270 */
[C---:B------:R-:W-:Y:S01]  /*e150*/  ISETP.EQ.OR P2, PT, R151.reuse, 0x3, P3 ;  /* 0x000000039700780c */ /* 0x040fe20001f42670 */
[----:B------:R-:W-:Y:S01]  /*e160*/  VIADD R151, R151, 0x1 ;  /* 0x0000000197977836 */ /* 0x000fe20000000000 */
[----:B------:R-:W-:Y:S04]  /*e170*/  SEL R241, R241, 0x1, P3 ;  /* 0x00000001f1f17807 */ /* 0x000fe80001800000 */
[----:B------:R-:W-:Y:S07]  /*e180*/  ISETP.NE.AND P0, PT, R151, 0x4, PT ;  /* 0x000000049700780c */ /* 0x000fee0003f05270 */
[----:B------:R-:W-:Y:S02]  /*e190*/  @!P2 LEA R2, R223, UR42, 0x3 ;  /* 0x0000002adf02ac11 */ /* 0x000fe4000f8e18ff */
[----:B------:R-:W-:Y:S04]  /*e1a0*/  @!P2 SHF.L.U32 R0, R240, 0x1f, RZ ;  /* 0x0000001ff000a819 */ /* 0x000fe800000006ff */
[----:B------:R-:W1:Y:S02]  /*e1b0*/  @!P2 SYNCS.PHASECHK.TRANS64.TRYWAIT P1, [R2+URZ+0xb0], R0 ;  /* 0x0000b0000200a5a7 */ /* 0x000e6400080211ff */
[----:B-1----:R-:W-:Y:S01]  /*e1c0*/  @!P2 SEL R241, RZ, 0x1, !P1 ;  /* 0x00000001fff1a807 */ /* 0x002fe20004800000 */
[----:B------:R-:W-:Y:S06]  /*e1d0*/  @P0 BRA `(.L_x_323) ;  /* 0xffffff8000880947 */ /* 0x000fec000383ffff */
[----:B------:R-:W2:Y:S04]  /*e1e0*/  LDL.LU.64 R4, [R1] ;  /* 0x0000000001047983 */ /* 0x000ea80000300a00 */
[----:B------:R-:W2:Y:S01]  /*e1f0*/  LDL.LU.64 R6, [R1+0x8] ;  /* 0x0000080001067983 */ /* 0x000ea20000300a00 */
[----:B------:R-:W-:Y:S01]  /*e200*/  UISETP.NE.AND UP0, UPT, UR58, 0x2, UPT ;  /* 0x000000023a00788c */ /* 0x000fe2000bf05270 */
[----:B------:R-:W-:Y:S01]  /*e210*/  IMAD.MOV.U32 R223, RZ, RZ, R242 ;  /* 0x000000ffffdf7224 */ /* 0x000fe200078e00f2 */
[----:B------:R-:W-:Y:S01]  /*e220*/  UIADD3 UR45, UPT, UPT, UR50, UR38, URZ ;  /* 0x00000026322d7290 */ /* 0x000fe2000fffe0ff */
[----:B------:R-:W-:Y:S01]  /*e230*/  MOV R240, R246 ;  /* 0x000000f600f07202 */ /* 0x000fe20000000f00 */
[----:B------:R-:W-:Y:S02]  /*e240*/  USEL UR4, URZ, 0x1, UP0 ;  /* 0x00000001ff047887 */ /* 0x000fe40008000000 */
[----:B------:R-:W-:-:S02]  /*e250*/  UIADD3 UR48, UPT, UPT, UR51, UR39, URZ ;  /* 0x0000002733307290 */ /* 0x000fc4000fffe0ff */
[----:B------:R-:W-:Y:S02]  /*e260*/  USEL UR58, UR58, URZ, UP0 ;  /* 0x000000ff3a3a7287 */ /* 0x000fe40008000000 */
[----:B------:R-:W-:Y:S01]  /*e270*/  ULOP3.LUT UR54, UR54, UR4, URZ, 0x3c, !UPT ;  /* 0x0000000436367292 */ /* 0x000fe2000f8e3cff */
[----:B------:R-:W-:Y:S01]  /*e280*/  UMOV UR36, UR52 ;  /* 0x0000003400247c82 */ /* 0x000fe20008000000 */
[----:B--2---:R-:W-:-:S13]  /*e290*/  LOP3.LUT P0, RZ, R6, 0x1, RZ, 0xc0, !PT ;  /* 0x0000000106ff7812 */ /* 0x004fda000780c0ff */
[----:B------:R-:W-:Y:S05]  /*e2a0*/  @P0 BRA `(.L_x_324) ;  /* 0xffffff7000d40947 */ /* 0x000fea000383ffff */
[----:B------:R-:W-:Y:S05]  /*e2b0*/  EXIT ;  /* 0x000000000000794d */ /* 0x000fea0003800000 */
.L_x_25:
[----:B--2---:R2:W3:Y:S02]  /*e2c0*/  SYNCS.PHASECHK.TRANS64.TRYWAIT P0, [R2+URZ+0x150], R3 ;  /* 0x00015003020075a7 */ /* 0x0044e400080011ff */
[----:B---3--:R-:W-:Y:S05]  /*e2d0*/  @!P0 NANOSLEEP.SYNCS 0x989680 ;  /* 0x009896800000895d */ /* 0x008fea0003900000 */
[----:B------:R-:W3:Y:S02]  /*e2e0*/  @!P0 SYNCS.PHASECHK.TRANS64 P0, [R2+URZ+0x150], R3 ;  /* 0x00015003020085a7 */ /* 0x000ee400080010ff */
[----:B---3--:R-:W-:Y:S05]  /*e2f0*/  @!P0 BRA `(.L_x_25) ;  /* 0xfffffffc00f08947 */ /* 0x008fea000383ffff */
[----:B------:R-:W-:Y:S05]  /*e300*/  BRA `(.L_x_325) ;  /* 0xffffff34008c7947 */ /* 0x000fea000383ffff */
.L_x_28:
[----:B------:R-:W-:-:S07]  /*e310*/  MOV R3, UR33 ;  /* 0x0000002100037c02 */ /* 0x000fce0008000f00 */
.L_x_326:
[----:B-1----:R1:W2:Y:S02]  /*e320*/  SYNCS.PHASECHK.TRANS64.TRYWAIT P0, [R3+URZ+0x58], R4 ;  /* 0x00005804030075a7 */ /* 0x0022a400080011ff */
[----:B--2---:R-:W-:Y:S05]  /*e330*/  @!P0 NANOSLEEP.SYNCS 0x989680 ;  /* 0x009896800000895d */ /* 0x004fea0003900000 */
[----:B------:R-:W2:Y:S02]  /*e340*/  @!P0 SYNCS.PHASECHK.TRANS64 P0, [R3+URZ+0x58], R4 ;  /* 0x00005804030085a7 */ /* 0x000ea400080010ff */
[----:B--2---:R-:W-:Y:S05]  /*e350*/  @!P0 BRA `(.L_x_326) ;  /* 0xfffffffc00f08947 */ /* 0x004fea000383ffff */
[----:B------:R-:W-:Y:S05]  /*e360*/  BRA `(.L_x_27) ;  /* 0xffffff3400e07947 */ /* 0x000fea000383ffff */
.L_x_35:
[----:B------:R-:W-:-:S07]  /*e370*/  MOV R3, UR17 ;  /* 0x0000001100037c02 */ /* 0x000fce0008000f00 */
.L_x_327:
[----:B-1----:R1:W2:Y:S02]  /*e380*/  SYNCS.PHASECHK.TRANS64.TRYWAIT P0, [R3+URZ+0x58], R4 ;  /* 0x00005804030075a7 */ /* 0x0022a400080011ff */
[----:B--2---:R-:W-:Y:S05]  /*e390*/  @!P0 NANOSLEEP.SYNCS 0x989680 ;  /* 0x009896800000895d */ /* 0x004fea0003900000 */
[----:B------:R-:W2:Y:S02]  /*e3a0*/  @!P0 SYNCS.PHASECHK.TRANS64 P0, [R3+URZ+0x58], R4 ;  /* 0x00005804030085a7 */ /* 0x000ea400080010ff */
[----:B--2---:R-:W-:Y:S05]  /*e3b0*/  @!P0 BRA `(.L_x_327) ;  /* 0xfffffffc00f08947 */ /* 0x004fea000383ffff */
[----:B------:R-:W-:Y:S05]  /*e3c0*/  BRA `(.L_x_34) ;  /* 0xffffff38009c7947 */ /* 0x000fea000383ffff */
.L_x_40:
[----:B-1----:R1:W2:Y:S02]  /*e3d0*/  SYNCS.PHASECHK.TRANS64.TRYWAIT P0, [R3+URZ+0x100], R2 ;  /* 0x00010002030075a7 */ /* 0x0022a400080011ff */
[----:B--2---:R-:W-:Y:S05]  /*e3e0*/  @!P0 NANOSLEEP.SYNCS 0x989680 ;  /* 0x009896800000895d */ /* 0x004fea0003900000 */
[----:B------:R-:W2:Y:S02]  /*e3f0*/  @!P0 SYNCS.PHASECHK.TRANS64 P0, [R3+URZ+0x100], R2 ;  /* 0x00010002030085a7 */ /* 0x000ea400080010ff */
[----:B--2---:R-:W-:Y:S05]  /*e400*/  @!P0 BRA `(.L_x_40) ;  /* 0xfffffffc00f08947 */ /* 0x004fea000383ffff */
[----:B------:R-:W-:Y:S05]  /*e410*/  BRA `(.L_x_328) ;  /* 0xffffff3c003c7947 */ /* 0x000fea000383ffff */
.L_x_44:
[----:B------:R-:W-:-:S07]  /*e420*/  MOV R3, UR4 ;  /* 0x0000000400037c02 */ /* 0x000fce0008000f00 */
.L_x_329:
[----:B-1----:R1:W2:Y:S02]  /*e430*/  SYNCS.PHASECHK.TRANS64.TRYWAIT P0, [R3+URZ], R2 ;  /* 0x00000002030075a7 */ /* 0x0022a400080011ff */
[----:B--2---:R-:W-:Y:S05]  /*e440*/  @!P0 NANOSLEEP.SYNCS 0x989680 ;  /* 0x009896800000895d */ /* 0x004fea0003900000 */
[----:B------:R-:W2:Y:S02]  /*e450*/  @!P0 SYNCS.PHASECHK.TRANS64 P0, [R3+URZ], R2 ;  /* 0x00000002030085a7 */ /* 0x000ea400080010ff */
[----:B--2---:R-:W-:Y:S05]  /*e460*/  @!P0 BRA `(.L_x_329) ;  /* 0xfffffffc00f08947 */ /* 0x004fea000383ffff */
[----:B------:R-:W-:Y:S05]  /*e470*/  BRA `(.L_x_330) ;  /* 0xffffff4000c07947 */ /* 0x000fea000383ffff */
.L_x_45:
[----:B------:R-:W-:-:S07]  /*e480*/  MOV R3, UR4 ;  /* 0x0000000400037c02 */ /* 0x000fce0008000f00 */
.L_x_331:
[----:B-1----:R1:W2:Y:S02]  /*e490*/  SYNCS.PHASECHK.TRANS64.TRYWAIT P0, [R3+URZ], R2 ;  /* 0x00000002030075a7 */ /* 0x0022a400080011ff */
[----:B--2---:R-:W-:Y:S05]  /*e4a0*/  @!P0 NANOSLEEP.SYNCS 0x989680 ;  /* 0x009896800000895d */ /* 0x004fea0003900000 */
[----:B------:R-:W2:Y:S02]  /*e4b0*/  @!P0 SYNCS.PHASECHK.TRANS64 P0, [R3+URZ], R2 ;  /* 0x00000002030085a7 */ /* 0x000ea400080010ff */
[----:B--2---:R-:W-:Y:S05]  /*e4c0*/  @!P0 BRA `(.L_x_331) ;  /* 0xfffffffc00f08947 */ /* 0x004fea000383ffff */
[----:B------:R-:W-:Y:S05]  /*e4d0*/  BRA `(.L_x_332) ;  /* 0xffffff4000cc7947 */ /* 0x000fea000383ffff */
.L_x_46:
[----:B------:R-:W-:-:S07]  /*e4e0*/  MOV R3, UR4 ;  /* 0x0000000400037c02 */ /* 0x000fce0008000f00 */
.L_x_333:
[----:B-1----:R1:W2:Y:S02]  /*e4f0*/  SYNCS.PHASECHK.TRANS64.TRYWAIT P0, [R3+URZ], R2 ;  /* 0x00000002030075a7 */ /* 0x0022a400080011ff */
[----:B--2---:R-:W-:Y:S05]  /*e500*/  @!P0 NANOSLEEP.SYNCS 0x989680 ;  /* 0x009896800000895d */ /* 0x004fea0003900000 */
[----:B------:R-:W2:Y:S02]  /*e510*/  @!P0 SYNCS.PHASECHK.TRANS64 P0, [R3+URZ], R2 ;  /* 0x00000002030085a7 */ /* 0x000ea400080010ff */
[----:B--2---:R-:W-:Y:S05]  /*e520*/  @!P0 BRA `(.L_x_333) ;  /* 0xfffffffc00f08947 */ /* 0x004fea000383ffff */
[----:B------:R-:W-:Y:S05]  /*e530*/  BRA `(.L_x_334) ;  /* 0xffffff4000d87947 */ /* 0x000fea000383ffff */
.L_x_47:
[----:B------:R-:W-:-:S07]  /*e540*/  MOV R3, UR4 ;  /* 0x0000000400037c02 */ /* 0x000fce0008000f00 */
.L_x_335:
[----:B-1----:R1:W2:Y:S02]  /*e550*/  SYNCS.PHASECHK.TRANS64.TRYWAIT P0, [R3+URZ], R2 ;  /* 0x00000002030075a7 */ /* 0x0022a400080011ff */
[----:B--2---:R-:W-:Y:S05]  /*e560*/  @!P0 NANOSLEEP.SYNCS 0x989680 ;  /* 0x009896800000895d */ /* 0x004fea0003900000 */
[----:B------:R-:W2:Y:S02]  /*e570*/  @!P0 SYNCS.PHASECHK.TRANS64 P0, [R3+URZ], R2 ;  /* 0x00000002030085a7 */ /* 0x000ea400080010ff */
[----:B--2---:R-:W-:Y:S05]  /*e580*/  @!P0 BRA `(.L_x_335) ;  /* 0xfffffffc00f08947 */ /* 0x004fea000383ffff */
[----:B------:R-:W-:Y:S05]  /*e590*/  BRA `(.L_x_336) ;  /* 0xffffff4000e47947 */ /* 0x000fea000383ffff */
.L_x_48:
[----:B------:R-:W-:-:S07]  /*e5a0*/  MOV R3, UR4 ;  /* 0x0000000400037c02 */ /* 0x000fce0008000f00 */
.L_x_337:
[----:B-1----:R1:W2:Y:S02]  /*e5b0*/  SYNCS.PHASECHK.TRANS64.TRYWAIT P0, [R3+URZ], R2 ;  /* 0x00000002030075a7 */ /* 0x0022a400080011ff */
[----:B--2---:R-:W-:Y:S05]  /*e5c0*/  @!P0 NANOSLEEP.SYNCS 0x989680 ;  /* 0x009896800000895d */ /* 0x004fea0003900000 */
[----:B------:R-:W2:Y:S02]  /*e5d0*/  @!P0 SYNCS.PHASECHK.TRANS64 P0, [R3+URZ], R2 ;  /* 0x00000002030085a7 */ /* 0x000ea400080010ff */
[----:B--2---:R-:W-:Y:S05]  /*e5e0*/  @!P0 BRA `(.L_x_337) ;  /* 0xfffffffc00f08947 */ /* 0x004fea000383ffff */
[----:B------:R-:W-:Y:S05]  /*e5f0*/  BRA `(.L_x_338) ;  /* 0xffffff4000f07947 */ /* 0x000fea000383ffff */
.L_x_49:
[----:B------:R-:W-:-:S07]  /*e600*/  MOV R3, UR4 ;  /* 0x0000000400037c02 */ /* 0x000fce0008000f00 */
.L_x_339:
[----:B-1----:R1:W2:Y:S02]  /*e610*/  SYNCS.PHASECHK.TRANS64.TRYWAIT P0, [R3+URZ], R2 ;  /* 0x00000002030075a7 */ /* 0x0022a400080011ff */
[----:B--2---:R-:W-:Y:S05]  /*e620*/  @!P0 NANOSLEEP.SYNCS 0x989680 ;  /* 0x009896800000895d */ /* 0x004fea0003900000 */
[----:B------:R-:W2:Y:S02]  /*e630*/  @!P0 SYNCS.PHASECHK.TRANS64 P0, [R3+URZ], R2 ;  /* 0x00000002030085a7 */ /* 0x000ea400080010ff */
[----:B--2---:R-:W-:Y:S05]  /*e640*/  @!P0 BRA `(.L_x_339) ;  /* 0xfffffffc00f08947 */ /* 0x004fea000383ffff */
[----:B------:R-:W-:Y:S05]  /*e650*/  BRA `(.L_x_340) ;  /* 0xffffff4000fc7947 */ /* 0x000fea000383ffff */
.L_x_50:
[----:B------:R-:W-:-:S07]  /*e660*/  MOV R3, UR4 ;  /* 0x0000000400037c02 */ /* 0x000fce0008000f00 */
.L_x_341:
[----:B-1----:R1:W2:Y:S02]  /*e670*/  SYNCS.PHASECHK.TRANS64.TRYWAIT P0, [R3+URZ], R2 ;  /* 0x00000002030075a7 */ /* 0x0022a400080011ff */
[----:B--2---:R-:W-:Y:S05]  /*e680*/  @!P0 NANOSLEEP.SYNCS 0x989680 ;  /* 0x009896800000895d */ /* 0x004fea0003900000 */
[----:B------:R-:W2:Y:S02]  /*e690*/  @!P0 SYNCS.PHASECHK.TRANS64 P0, [R3+URZ], R2 ;  /* 0x00000002030085a7 */ /* 0x000ea400080010ff */
[----:B--2---:R-:W-:Y:S05]  /*e6a0*/  @!P0 BRA `(.L_x_341) ;  /* 0xfffffffc00f08947 */ /* 0x004fea000383ffff */
[----:B------:R-:W-:Y:S05]  /*e6b0*/  BRA `(.L_x_342) ;  /* 0xffffff4400087947 */ /* 0x000fea000383ffff */
.L_x_51:
[----:B------:R-:W-:-:S07]  /*e6c0*/  MOV R3, UR4 ;  /* 0x0000000400037c02 */ /* 0x000fce0008000f00 */
.L_x_343:
[----:B-1----:R1:W2:Y:S02]  /*e6d0*/  SYNCS.PHASECHK.TRANS64.TRYWAIT P0, [R3+URZ], R2 ;  /* 0x00000002030075a7 */ /* 0x0022a400080011ff */
[----:B--2---:R-:W-:Y:S05]  /*e6e0*/  @!P0 NANOSLEEP.SYNCS 0x989680 ;  /* 0x009896800000895d */ /* 0x004fea0003900000 */
[----:B------:R-:W2:Y:S02]  /*e6f0*/  @!P0 SYNCS.PHASECHK.TRANS64 P0, [R3+URZ], R2 ;  /* 0x00000002030085a7 */ /* 0x000ea400080010ff */
[----:B--2---:R-:W-:Y:S05]  /*e700*/  @!P0 BRA `(.L_x_343) ;  /* 0xfffffffc00f08947 */ /* 0x004fea000383ffff */
[----:B------:R-:W-:Y:S05]  /*e710*/  BRA `(.L_x_344) ;  /* 0xffffff4400147947 */ /* 0x000fea000383ffff */
.L_x_52:
[----:B------:R-:W-:-:S07]  /*e720*/  MOV R3, UR4 ;  /* 0x0000000400037c02 */ /* 0x000fce0008000f00 */
.L_x_345:
[----:B-1----:R1:W2:Y:S02]  /*e730*/  SYNCS.PHASECHK.TRANS64.TRYWAIT P0, [R3+URZ], R2 ;  /* 0x00000002030075a7 */ /* 0x0022a400080011ff */
[----:B--2---:R-:W-:Y:S05]  /*e740*/  @!P0 NANOSLEEP.SYNCS 0x989680 ;  /* 0x009896800000895d */ /* 0x004fea0003900000 */
[----:B------:R-:W2:Y:S02]  /*e750*/  @!P0 SYNCS.PHASECHK.TRANS64 P0, [R3+URZ], R2 ;  /* 0x00000002030085a7 */ /* 0x000ea400080010ff */
[----:B--2---:R-:W-:Y:S05]  /*e760*/  @!P0 BRA `(.L_x_345) ;  /* 0xfffffffc00f08947 */ /* 0x004fea000383ffff */
[----:B------:R-:W-:Y:S05]  /*e770*/  BRA `(.L_x_346) ;  /* 0xffffff4400207947 */ /* 0x000fea000383ffff */
.L_x_53:
[----:B------:R-:W-:-:S07]  /*e780*/  MOV R3, UR4 ;  /* 0x0000000400037c02 */ /* 0x000fce0008000f00 */
.L_x_347:
[----:B-1----:R1:W2:Y:S02]  /*e790*/  SYNCS.PHASECHK.TRANS64.TRYWAIT P0, [R3+URZ], R2 ;  /* 0x00000002030075a7 */ /* 0x0022a400080011ff */
[----:B--2---:R-:W-:Y:S05]  /*e7a0*/  @!P0 NANOSLEEP.SYNCS 0x989680 ;  /* 0x009896800000895d */ /* 0x004fea0003900000 */
[----:B------:R-:W2:Y:S02]  /*e7b0*/  @!P0 SYNCS.PHASECHK.TRANS64 P0, [R3+URZ], R2 ;  /* 0x00000002030085a7 */ /* 0x000ea400080010ff */
[----:B--2---:R-:W-:Y:S05]  /*e7c0*/  @!P0 BRA `(.L_x_347) ;  /* 0xfffffffc00f08947 */ /* 0x004fea000383ffff */
[----:B------:R-:W-:Y:S05]  /*e7d0*/  BRA `(.L_x_348) ;  /* 0xffffff44002c7947 */ /* 0x000fea000383ffff */
.L_x_56:
[----:B-1----:R1:W2:Y:S02]  /*e7e0*/  SYNCS.PHASECHK.TRANS64.TRYWAIT P0, [R0+URZ+0x140], R2 ;  /* 0x00014002000075a7 */ /* 0x0022a400080011ff */
[----:B--2---:R-:W-:Y:S05]  /*e7f0*/  @!P0 NANOSLEEP.SYNCS 0x989680 ;  /* 0x009896800000895d */ /* 0x004fea0003900000 */
[----:B------:R-:W2:Y:S02]  /*e800*/  @!P0 SYNCS.PHASECHK.TRANS64 P0, [R0+URZ+0x140], R2 ;  /* 0x00014002000085a7 */ /* 0x000ea400080010ff */
[----:B--2---:R-:W-:Y:S05]  /*e810*/  @!P0 BRA `(.L_x_56) ;  /* 0xfffffffc00f08947 */ /* 0x004fea000383ffff */
[----:B------:R-:W-:Y:S05]  /*e820*/  BRA `(.L_x_349) ;  /* 0xffffff4400907947 */ /* 0x000fea000383ffff */
.L_x_57:
[----:B------:R-:W-:-:S07]  /*e830*/  MOV R3, UR5 ;  /* 0x0000000500037c02 */ /* 0x000fce0008000f00 */
.L_x_350:
[----:B-1----:R1:W2:Y:S02]  /*e840*/  SYNCS.PHASECHK.TRANS64.TRYWAIT P0, [R3+URZ+0x110], R2 ;  /* 0x00011002030075a7 */ /* 0x0022a400080011ff */
[----:B--2---:R-:W-:Y:S05]  /*e850*/  @!P0 NANOSLEEP.SYNCS 0x989680 ;  /* 0x009896800000895d */ /* 0x004fea0003900000 */
[----:B------:R-:W2:Y:S02]  /*e860*/  @!P0 SYNCS.PHASECHK.TRANS64 P0, [R3+URZ+0x110], R2 ;  /* 0x00011002030085a7 */ /* 0x000ea400080010ff */
[----:B--2---:R-:W-:Y:S05]  /*e870*/  @!P0 BRA `(.L_x_350) ;  /* 0xfffffffc00f08947 */ /* 0x004fea000383ffff */
[----:B------:R-:W-:Y:S05]  /*e880*/  BRA `(.L_x_351) ;  /* 0xffffff4400a07947 */ /* 0x000fea000383ffff */
.L_x_58:
[----:B-1----:R1:W2:Y:S02]  /*e890*/  SYNCS.PHASECHK.TRANS64.TRYWAIT P1, [R0+URZ+0x100], R2 ;  /* 0x00010002000075a7 */ /* 0x0022a400080211ff */
[----:B--2---:R-:W-:Y:S05]  /*e8a0*/  @!P1 NANOSLEEP.SYNCS 0x989680 ;  /* 0x009896800000995d */ /* 0x004fea0003900000 */
[----:B------:R-:W2:Y:S02]  /*e8b0*/  @!P1 SYNCS.PHASECHK.TRANS64 P1, [R0+URZ+0x100], R2 ;  /* 0x00010002000095a7 */ /* 0x000ea400080210ff */
[----:B--2---:R-:W-:Y:S05]  /*e8c0*/  @!P1 BRA `(.L_x_58) ;  /* 0xfffffffc00f09947 */ /* 0x004fea000383ffff */
[----:B------:R-:W-:Y:S05]  /*e8d0*/  BRA `(.L_x_352) ;  /* 0xffffff4400d07947 */ /* 0x000fea000383ffff */
.L_x_61:
[----:B------:R-:W-:-:S07]  /*e8e0*/  MOV R2, UR5 ;  /* 0x0000000500027c02 */ /* 0x000fce0008000f00 */
.L_x_353:
[----:B-1----:R1:W2:Y:S02]  /*e8f0*/  SYNCS.PHASECHK.TRANS64.TRYWAIT P0, [R2+URZ+0x110], R0 ;  /* 0x00011000020075a7 */ /* 0x0022a400080011ff */
[----:B--2---:R-:W-:Y:S05]  /*e900*/  @!P0 NANOSLEEP.SYNCS 0x989680 ;  /* 0x009896800000895d */ /* 0x004fea0003900000 */
[----:B------:R-:W2:Y:S02]  /*e910*/  @!P0 SYNCS.PHASECHK.TRANS64 P0, [R2+URZ+0x110], R0 ;  /* 0x00011000020085a7 */ /* 0x000ea400080010ff */
[----:B--2---:R-:W-:Y:S05]  /*e920*/  @!P0 BRA `(.L_x_353) ;  /* 0xfffffffc00f08947 */ /* 0x004fea000383ffff */
[----:B------:R-:W-:Y:S05]  /*e930*/  BRA `(.L_x_60) ;  /* 0xffffff4800247947 */ /* 0x000fea000383ffff */
.L_x_70:
[----:B-1----:R-:W-:-:S04]  /*e940*/  MOV R5, UR4 ;  /* 0x0000000400057c02 */ /* 0x002fc80008000f00 */
[----:B------:R1:W2:Y:S03]  /*e950*/  SYNCS.PHASECHK.TRANS64.TRYWAIT P0, [R5+URZ+0x8], R2 ;  /* 0x00000802050075a7 */ /* 0x0002a600080011ff */
[----:B--2---:R-:W-:Y:S05]  /*e960*/  @!P0 NANOSLEEP.SYNCS 0x989680 ;  /* 0x009896800000895d */ /* 0x004fea0003900000 */
[----:B------:R-:W2:Y:S02]  /*e970*/  @!P0 SYNCS.PHASECHK.TRANS64 P0, [R5+URZ+0x8], R2 ;  /* 0x00000802050085a7 */ /* 0x000ea400080010ff */
[----:B--2---:R-:W-:Y:S05]  /*e980*/  @!P0 BRA `(.L_x_70) ;  /* 0xfffffffc00ec8947 */ /* 0x004fea000383ffff */
[----:B------:R-:W-:Y:S05]  /*e990*/  BRA `(.L_x_69) ;  /* 0xffffff4800d87947 */ /* 0x000fea000383ffff */
.L_x_72:
[----:B------:R-:W-:Y:S01]  /*e9a0*/  BSSY B0, `(.L_x_354) ;  /* 0x0000006000007945 */ /* 0x000fe20003800000 */
[----:B------:R-:W-:-:S07]  /*e9b0*/  MOV R15, 0xffffffff ;  /* 0xffffffff000f7802 */ /* 0x000fce0000000f00 */
[----:B-1---5:R-:W-:Y:S05]  /*e9c0*/  WARPSYNC.COLLECTIVE R15, `(.L_x_355) ;  /* 0x000000000f0c7348 */ /* 0x022fea0003c00000 */
[----:B------:R-:W-:Y:S02]  /*e9d0*/  ELECT P6, UR79, PT ;  /* 0x00000000004f782f */ /* 0x000fe400038c0000 */
[----:B------:R-:W-:Y:S01]  /*e9e0*/  MOV R14, UR79 ;  /* 0x0000004f000e7c02 */ /* 0x000fe20008000f00 */
[----:B-1---5:R-:W-:Y:S10]  /*e9f0*/  ENDCOLLECTIVE ;  /* 0x000000000000791b */ /* 0x022ff40003800000 */
.L_x_355:
[----:B------:R-:W-:Y:S05]  /*ea00*/  BSYNC B0 ;  /* 0x0000000000007941 */ /* 0x000fea0003800000 */
.L_x_354:
[----:B------:R-:W-:Y:S05]  /*ea10*/  BRA `(.L_x_356) ;  /* 0xffffff4c00087947 */ /* 0x000fea000383ffff */
.L_x_74:
[----:B-1----:R-:W-:-:S04]  /*ea20*/  MOV R2, UR4 ;  /* 0x0000000400027c02 */ /* 0x002fc80008000f00 */
[----:B------:R1:W2:Y:S03]  /*ea30*/  SYNCS.PHASECHK.TRANS64.TRYWAIT P0, [R2+URZ+0x8], R0 ;  /* 0x00000800020075a7 */ /* 0x0002a600080011ff */
[----:B--2---:R-:W-:Y:S05]  /*ea40*/  @!P0 NANOSLEEP.SYNCS 0x989680 ;  /* 0x009896800000895d */ /* 0x004fea0003900000 */
[----:B------:R-:W2:Y:S02]  /*ea50*/  @!P0 SYNCS.PHASECHK.TRANS64 P0, [R2+URZ+0x8], R0 ;  /* 0x00000800020085a7 */ /* 0x000ea400080010ff */
[----:B--2---:R-:W-:Y:S05]  /*ea60*/  @!P0 BRA `(.L_x_74) ;  /* 0xfffffffc00ec8947 */ /* 0x004fea000383ffff */
[----:B------:R-:W-:Y:S05]  /*ea70*/  BRA `(.L_x_73) ;  /* 0xffffff4c000c7947 */ /* 0x000fea000383ffff */
.L_x_75:
[----:B-1----:R1:W2:Y:S02]  /*ea80*/  SYNCS.PHASECHK.TRANS64.TRYWAIT P0, [R3+URZ+0x100], R4 ;  /* 0x00010004030075a7 */ /* 0x0022a400080011ff */
[----:B--2---:R-:W-:Y:S05]  /*ea90*/  @!P0 NANOSLEEP.SYNCS 0x989680 ;  /* 0x009896800000895d */ /* 0x004fea0003900000 */
[----:B------:R-:W2:Y:S02]  /*eaa0*/  @!P0 SYNCS.PHASECHK.TRANS64 P0, [R3+URZ+0x100], R4 ;  /* 0x00010004030085a7 */ /* 0x000ea400080010ff */
[----:B--2---:R-:W-:Y:S05]  /*eab0*/  @!P0 BRA `(.L_x_75) ;  /* 0xfffffffc00f08947 */ /* 0x004fea000383ffff */
[----:B------:R-:W-:Y:S05]  /*eac0*/  BRA `(.L_x_357) ;  /* 0xffffff4c00ec7947 */ /* 0x000fea000383ffff */
.L_x_77:
[----:B------:R-:W-:-:S07]  /*ead0*/  MOV R3, UR8 ;  /* 0x0000000800037c02 */ /* 0x000fce0008000f00 */
.L_x_358:
[----:B-1----:R1:W2:Y:S02]  /*eae0*/  SYNCS.PHASECHK.TRANS64.TRYWAIT P0, [R3+URZ+0x130], R2 ;  /* 0x00013002030075a7 */ /* 0x0022a400080011ff */
[----:B--2---:R-:W-:Y:S05]  /*eaf0*/  @!P0 NANOSLEEP.SYNCS 0x989680 ;  /* 0x009896800000895d */ /* 0x004fea0003900000 */
[----:B------:R-:W2:Y:S02]  /*eb00*/  @!P0 SYNCS.PHASECHK.TRANS64 P0, [R3+URZ+0x130], R2 ;  /* 0x00013002030085a7 */ /* 0x000ea400080010ff */
[----:B--2---:R-:W-:Y:S05]  /*eb10*/  @!P0 BRA `(.L_x_358) ;  /* 0xfffffffc00f08947 */ /* 0x004fea000383ffff */
[----:B------:R-:W-:Y:S05]  /*eb20*/  BRA `(.L_x_359) ;  /* 0xffffff5000347947 */ /* 0x000fea000383ffff */
.L_x_80:
[----:B------:R-:W-:Y:S07]  /*eb30*/  MOV R2, UR7 ;  /* 0x0000000700027c02 */ /* 0x000fee0008000f00 */
.L_x_360:
[----:B-1----:R1:W2:Y:S02]  /*eb40*/  SYNCS.PHASECHK.TRANS64.TRYWAIT P0, [R2+URZ], R3 ;  /* 0x00000003020075a7 */ /* 0x0022a400080011ff */
[----:B--2---:R-:W-:Y:S05]  /*eb50*/  @!P0 NANOSLEEP.SYNCS 0x989680 ;  /* 0x009896800000895d */ /* 0x004fea0003900000 */
[----:B------:R-:W2:Y:S02]  /*eb60*/  @!P0 SYNCS.PHASECHK.TRANS64 P0, [R2+URZ], R3 ;  /* 0x00000003020085a7 */ /* 0x000ea400080010ff */
[----:B--2---:R-:W-:Y:S05]  /*eb70*/  @!P0 BRA `(.L_x_360) ;  /* 0xfffffffc00f08947 */ /* 0x004fea000383ffff */
[----:B------:R-:W-:Y:S05]  /*eb80*/  BRA `(.L_x_79) ;  /* 0xffffff5000487947 */ /* 0x000fea000383ffff */
.L_x_84:
[----:B------:R-:W-:-:S07]  /*eb90*/  MOV R2, UR5 ;  /* 0x0000000500027c02 */ /* 0x000fce0008000f00 */
.L_x_361:
[----:B-1----:R1:W2:Y:S02]  /*eba0*/  SYNCS.PHASECHK.TRANS64.TRYWAIT P0, [R2+URZ], R0 ;  /* 0x00000000020075a7 */ /* 0x0022a400080011ff */
[----:B--2---:R-:W-:Y:S05]  /*ebb0*/  @!P0 NANOSLEEP.SYNCS 0x989680 ;  /* 0x009896800000895d */ /* 0x004fea0003900000 */
[----:B------:R-:W2:Y:S02]  /*ebc0*/  @!P0 SYNCS.PHASECHK.TRANS64 P0, [R2+URZ], R0 ;  /* 0x00000000020085a7 */ /* 0x000ea400080010ff */
[----:B--2---:R-:W-:Y:S05]  /*ebd0*/  @!P0 BRA `(.L_x_361) ;  /* 0xfffffffc00f08947 */ /* 0x004fea000383ffff */
[----:B------:R-:W-:Y:S05]  /*ebe0*/  BRA `(.L_x_362) ;  /* 0xffffff5400187947 */ /* 0x000fea000383ffff */
.L_x_87:
[----:B------:R-:W-:-:S07]  /*ebf0*/  MOV R0, UR6 ;  /* 0x0000000600007c02 */ /* 0x000fce0008000f00 */
.L_x_363:
[----:B-1----:R1:W2:Y:S02]  /*ec00*/  SYNCS.PHASECHK.TRANS64.TRYWAIT P1, [R0+URZ+0x160], R2 ;  /* 0x00016002000075a7 */ /* 0x0022a400080211ff */
[----:B--2---:R-:W-:Y:S05]  /*ec10*/  @!P1 NANOSLEEP.SYNCS 0x989680 ;  /* 0x009896800000995d */ /* 0x004fea0003900000 */
[----:B------:R-:W2:Y:S02]  /*ec20*/  @!P1 SYNCS.PHASECHK.TRANS64 P1, [R0+URZ+0x160], R2 ;  /* 0x00016002000095a7 */ /* 0x000ea400080210ff */
[----:B--2---:R-:W-:Y:S05]  /*ec30*/  @!P1 BRA `(.L_x_363) ;  /* 0xfffffffc00f09947 */ /* 0x004fea000383ffff */
[----:B------:R-:W-:Y:S05]  /*ec40*/  BRA `(.L_x_364) ;  /* 0xffffff5400647947 */ /* 0x000fea000383ffff */
.L_x_92:
[----:B---3--:R3:W4:Y:S02]  /*ec50*/  SYNCS.PHASECHK.TRANS64.TRYWAIT P0, [R2+URZ+0x100], R0 ;  /* 0x00010000020075a7 */ /* 0x00872400080011ff */
[----:B----4-:R-:W-:Y:S05]  /*ec60*/  @!P0 NANOSLEEP.SYNCS 0x989680 ;  /* 0x009896800000895d */ /* 0x010fea0003900000 */
[----:B------:R-:W4:Y:S02]  /*ec70*/  @!P0 SYNCS.PHASECHK.TRANS64 P0, [R2+URZ+0x100], R0 ;  /* 0x00010000020085a7 */ /* 0x000f2400080010ff */
[----:B----4-:R-:W-:Y:S05]  /*ec80*/  @!P0 BRA `(.L_x_92) ;  /* 0xfffffffc00f08947 */ /* 0x010fea000383ffff */
[----:B------:R-:W-:Y:S05]  /*ec90*/  BRA `(.L_x_365) ;  /* 0xffffff5800a47947 */ /* 0x000fea000383ffff */
.L_x_95:
[----:B------:R-:W-:Y:S07]  /*eca0*/  MOV R3, UR29 ;  /* 0x0000001d00037c02 */ /* 0x000fee0008000f00 */
.L_x_366:
[----:B---3--:R3:W4:Y:S02]  /*ecb0*/  SYNCS.PHASECHK.TRANS64.TRYWAIT P2, [R3+URZ+0xf8], R2 ;  /* 0x0000f802030075a7 */ /* 0x00872400080411ff */
[----:B----4-:R-:W-:Y:S05]  /*ecc0*/  @!P2 NANOSLEEP.SYNCS 0x989680 ;  /* 0x009896800000a95d */ /* 0x010fea0003900000 */
[----:B------:R-:W4:Y:S02]  /*ecd0*/  @!P2 SYNCS.PHASECHK.TRANS64 P2, [R3+URZ+0xf8], R2 ;  /* 0x0000f8020300a5a7 */ /* 0x000f2400080410ff */
[----:B----4-:R-:W-:Y:S05]  /*ece0*/  @!P2 BRA `(.L_x_366) ;  /* 0xfffffffc00f0a947 */ /* 0x010fea000383ffff */
[----:B------:R-:W-:Y:S05]  /*ecf0*/  BRA `(.L_x_94) ;  /* 0xffffff5c00fc7947 */ /* 0x000fea000383ffff */
.L_x_98:
[----:B---3--:R-:W-:Y:S07]  /*ed00*/  MOV R2, UR29 ;  /* 0x0000001d00027c02 */ /* 0x008fee0008000f00 */
.L_x_367:
[----:B---3--:R3:W4:Y:S02]  /*ed10*/  SYNCS.PHASECHK.TRANS64.TRYWAIT P1, [R2+URZ+0xd0], R0 ;  /* 0x0000d000020075a7 */ /* 0x00872400080211ff */
[----:B----4-:R-:W-:Y:S05]  /*ed20*/  @!P1 NANOSLEEP.SYNCS 0x989680 ;  /* 0x009896800000995d */ /* 0x010fea0003900000 */
[----:B------:R-:W4:Y:S02]  /*ed30*/  @!P1 SYNCS.PHASECHK.TRANS64 P1, [R2+URZ+0xd0], R0 ;  /* 0x0000d000020095a7 */ /* 0x000f2400080210ff */
[----:B----4-:R-:W-:Y:S05]  /*ed40*/  @!P1 BRA `(.L_x_367) ;  /* 0xfffffffc00f09947 */ /* 0x010fea000383ffff */
[----:B------:R-:W-:Y:S05]  /*ed50*/  BRA `(.L_x_368) ;  /* 0xffffff6000507947 */ /* 0x000fea000383ffff */
.L_x_99:
[----:B------:R-:W-:Y:S07]  /*ed60*/  MOV R2, UR29 ;  /* 0x0000001d00027c02 */ /* 0x000fee0008000f00 */
.L_x_369:
[----:B-1----:R1:W3:Y:S02]  /*ed70*/  SYNCS.PHASECHK.TRANS64.TRYWAIT P1, [R2+URZ+0xd8], R0 ;  /* 0x0000d800020075a7 */ /* 0x0022e400080211ff */
[----:B---3--:R-:W-:Y:S05]  /*ed80*/  @!P1 NANOSLEEP.SYNCS 0x989680 ;  /* 0x009896800000995d */ /* 0x008fea0003900000 */
[----:B------:R-:W3:Y:S02]  /*ed90*/  @!P1 SYNCS.PHASECHK.TRANS64 P1, [R2+URZ+0xd8], R0 ;  /* 0x0000d800020095a7 */ /* 0x000ee400080210ff */
[----:B---3--:R-:W-:Y:S05]  /*eda0*/  @!P1 BRA `(.L_x_369) ;  /* 0xfffffffc00f09947 */ /* 0x008fea000383ffff */
[----:B------:R-:W-:Y:S05]  /*edb0*/  BRA `(.L_x_370) ;  /* 0xffffff6000707947 */ /* 0x000fea000383ffff */
.L_x_100:
[----:B------:R-:W-:Y:S07]  /*edc0*/  MOV R2, UR29 ;  /* 0x0000001d00027c02 */ /* 0x000fee0008000f00 */
.L_x_371:
[----:B-1----:R1:W3:Y:S02]  /*edd0*/  SYNCS.PHASECHK.TRANS64.TRYWAIT P1, [R2+URZ+0xe0], R0 ;  /* 0x0000e000020075a7 */ /* 0x0022e400080211ff */
[----:B---3--:R-:W-:Y:S05]  /*ede0*/  @!P1 NANOSLEEP.SYNCS 0x989680 ;  /* 0x009896800000995d */ /* 0x008fea0003900000 */
[----:B------:R-:W3:Y:S02]  /*edf0*/  @!P1 SYNCS.PHASECHK.TRANS64 P1, [R2+URZ+0xe0], R0 ;  /* 0x0000e000020095a7 */ /* 0x000ee400080210ff */
[----:B---3--:R-:W-:Y:S05]  /*ee00*/  @!P1 BRA `(.L_x_371) ;  /* 0xfffffffc00f09947 */ /* 0x008fea000383ffff */
[----:B------:R-:W-:Y:S05]  /*ee10*/  BRA `(.L_x_372) ;  /* 0xffffff60009c7947 */ /* 0x000fea000383ffff */
.L_x_101:
[----:B------:R-:W-:Y:S07]  /*ee20*/  MOV R3, UR29 ;  /* 0x0000001d00037c02 */ /* 0x000fee0008000f00 */
.L_x_373:
[----:B-1----:R1:W3:Y:S02]  /*ee30*/  SYNCS.PHASECHK.TRANS64.TRYWAIT P1, [R3+URZ+0xe8], R0 ;  /* 0x0000e800030075a7 */ /* 0x0022e400080211ff */
[----:B---3--:R-:W-:Y:S05]  /*ee40*/  @!P1 NANOSLEEP.SYNCS 0x989680 ;  /* 0x009896800000995d */ /* 0x008fea0003900000 */
[----:B------:R-:W3:Y:S02]  /*ee50*/  @!P1 SYNCS.PHASECHK.TRANS64 P1, [R3+URZ+0xe8], R0 ;  /* 0x0000e800030095a7 */ /* 0x000ee400080210ff */
[----:B---3--:R-:W-:Y:S05]  /*ee60*/  @!P1 BRA `(.L_x_373) ;  /* 0xfffffffc00f09947 */ /* 0x008fea000383ffff */
[----:B------:R-:W-:Y:S05]  /*ee70*/  BRA `(.L_x_374) ;  /* 0xffffff6000d07947 */ /* 0x000fea000383ffff */
.L_x_103:
[----:B------:R-:W-:-:S07]  /*ee80*/  MOV R2, UR29 ;  /* 0x0000001d00027c02 */ /* 0x000fce0008000f00 */
.L_x_375:
[----:B-1----:R1:W4:Y:S02]  /*ee90*/  SYNCS.PHASECHK.TRANS64.TRYWAIT P0, [R2+URZ+0xd0], R0 ;  /* 0x0000d000020075a7 */ /* 0x00232400080011ff */
[----:B----4-:R-:W-:Y:S05]  /*eea0*/  @!P0 NANOSLEEP.SYNCS 0x989680 ;  /* 0x009896800000895d */ /* 0x010fea0003900000 */
[----:B------:R-:W4:Y:S02]  /*eeb0*/  @!P0 SYNCS.PHASECHK.TRANS64 P0, [R2+URZ+0xd0], R0 ;  /* 0x0000d000020085a7 */ /* 0x000f2400080010ff */
[----:B----4-:R-:W-:Y:S05]  /*eec0*/  @!P0 BRA `(.L_x_375) ;  /* 0xfffffffc00f08947 */ /* 0x010fea000383ffff */
[----:B------:R-:W-:Y:S05]  /*eed0*/  BRA `(.L_x_376) ;  /* 0xffffff6400247947 */ /* 0x000fea000383ffff */
.L_x_104:
[----:B-1----:R-:W-:-:S07]  /*eee0*/  MOV R2, UR29 ;  /* 0x0000001d00027c02 */ /* 0x002fce0008000f00 */
.L_x_377:
[----:B-1----:R1:W4:Y:S02]  /*eef0*/  SYNCS.PHASECHK.TRANS64.TRYWAIT P0, [R2+URZ+0xd8], R0 ;  /* 0x0000d800020075a7 */ /* 0x00232400080011ff */
[----:B----4-:R-:W-:Y:S05]  /*ef00*/  @!P0 NANOSLEEP.SYNCS 0x989680 ;  /* 0x009896800000895d */ /* 0x010fea0003900000 */
[----:B------:R-:W4:Y:S02]  /*ef10*/  @!P0 SYNCS.PHASECHK.TRANS64 P0, [R2+URZ+0xd8], R0 ;  /* 0x0000d800020085a7 */ /* 0x000f2400080010ff */
[----:B----4-:R-:W-:Y:S05]  /*ef20*/  @!P0 BRA `(.L_x_377) ;  /* 0xfffffffc00f08947 */ /* 0x010fea000383ffff */
[----:B------:R-:W-:Y:S05]  /*ef30*/  BRA `(.L_x_378) ;  /* 0xffffff6400147947 */ /* 0x000fea000383ffff */
.L_x_105:
[----:B-1----:R-:W-:-:S07]  /*ef40*/  MOV R2, UR29 ;  /* 0x0000001d00027c02 */ /* 0x002fce0008000f00 */
.L_x_379:
[----:B-1----:R1:W4:Y:S02]  /*ef50*/  SYNCS.PHASECHK.TRANS64.TRYWAIT P0, [R2+URZ+0xe0], R0 ;  /* 0x0000e000020075a7 */ /* 0x00232400080011ff */
[----:B----4-:R-:W-:Y:S05]  /*ef60*/  @!P0 NANOSLEEP.SYNCS 0x989680 ;  /* 0x009896800000895d */ /* 0x010fea0003900000 */
[----:B------:R-:W4:Y:S02]  /*ef70*/  @!P0 SYNCS.PHASECHK.TRANS64 P0, [R2+URZ+0xe0], R0 ;  /* 0x0000e000020085a7 */ /* 0x000f2400080010ff */
[----:B----4-:R-:W-:Y:S05]  /*ef80*/  @!P0 BRA `(.L_x_379) ;  /* 0xfffffffc00f08947 */ /* 0x010fea000383ffff */
[----:B------:R-:W-:Y:S05]  /*ef90*/  BRA `(.L_x_380) ;  /* 0xffffff6400047947 */ /* 0x000fea000383ffff */
.L_x_107:
[----:B------:R-:W-:-:S07]  /*efa0*/  MOV R2, UR5 ;  /* 0x0000000500027c02 */ /* 0x000fce0008000f00 */
.L_x_381:
[----:B-1----:R1:W2:Y:S02]  /*efb0*/  SYNCS.PHASECHK.TRANS64.TRYWAIT P0, [R2+URZ+0x100], R0 ;  /* 0x00010000020075a7 */ /* 0x0022a400080011ff */
[----:B--2---:R-:W-:Y:S05]  /*efc0*/  @!P0 NANOSLEEP.SYNCS 0x989680 ;  /* 0x009896800000895d */ /* 0x004fea0003900000 */
[----:B------:R-:W2:Y:S02]  /*efd0*/  @!P0 SYNCS.PHASECHK.TRANS64 P0, [R2+URZ+0x100], R0 ;  /* 0x00010000020085a7 */ /* 0x000ea400080010ff */
[----:B--2---:R-:W-:Y:S05]  /*efe0*/  @!P0 BRA `(.L_x_381) ;  /* 0xfffffffc00f08947 */ /* 0x004fea000383ffff */
[----:B------:R-:W-:Y:S05]  /*eff0*/  BRA `(.L_x_382) ;  /* 0xffffff6400947947 */ /* 0x000fea000383ffff */
.L_x_121:
[----:B-1----:R1:W2:Y:S02]  /*f000*/  SYNCS.PHASECHK.TRANS64.TRYWAIT P0, [R4+URZ+0xb0], R3 ;  /* 0x0000b003040075a7 */ /* 0x0022a400080011ff */
[----:B--2---:R-:W-:Y:S05]  /*f010*/  @!P0 NANOSLEEP.SYNCS 0x989680 ;  /* 0x009896800000895d */ /* 0x004fea0003900000 */
[----:B------:R-:W2:Y:S02]  /*f020*/  @!P0 SYNCS.PHASECHK.TRANS64 P0, [R4+URZ+0xb0], R3 ;  /* 0x0000b003040085a7 */ /* 0x000ea400080010ff */
[----:B--2---:R-:W-:Y:S05]  /*f030*/  @!P0 BRA `(.L_x_121) ;  /* 0xfffffffc00f08947 */ /* 0x004fea000383ffff */
[----:B------:R-:W-:Y:S05]  /*f040*/  BRA `(.L_x_120) ;  /* 0xffffff74003c7947 */ /* 0x000fea000383ffff */
.L_x_124:
[----:B-1----:R1:W2:Y:S02]  /*f050*/  SYNCS.PHASECHK.TRANS64.TRYWAIT P1, [R222+URZ+0x120], R0 ;  /* 0x00012000de0075a7 */ /* 0x0022a400080211ff */
[----:B--2---:R-:W-:Y:S05]  /*f060*/  @!P1 NANOSLEEP.SYNCS 0x989680 ;  /* 0x009896800000995d */ /* 0x004fea0003900000 */
[----:B------:R-:W2:Y:S02]  /*f070*/  @!P1 SYNCS.PHASECHK.TRANS64 P1, [R222+URZ+0x120], R0 ;  /* 0x00012000de0095a7 */ /* 0x000ea400080210ff */
[----:B--2---:R-:W-:Y:S05]  /*f080*/  @!P1 BRA `(.L_x_124) ;  /* 0xfffffffc00f09947 */ /* 0x004fea000383ffff */
[----:B------:R-:W-:Y:S05]  /*f090*/  BRA `(.L_x_123) ;  /* 0xffffff7400d47947 */ /* 0x000fea000383ffff */
        .weak           $__internal_0_$__cuda_sm10x_tcgen05_guardrail_trap_col_being_dealloced_not_returned_by_alloc
        .type           $__internal_0_$__cuda_sm10x_tcgen05_guardrail_trap_col_being_dealloced_not_returned_by_alloc,@function
        .size           $__internal_0_$__cuda_sm10x_tcgen05_guardrail_trap_col_being_dealloced_not_returned_by_alloc,($__internal_1_$__cuda_sm10x_tcgen05_guardrail_trap_phase_invalid_during_alloc - $__internal_0_$__cuda_sm10x_tcgen05_guardrail_trap_col_being_dealloced_not_returned_by_alloc)
$__internal_0_$__cuda_sm10x_tcgen05_guardrail_trap_col_being_dealloced_not_returned_by_alloc:
[----:B------:R-:W-:Y:S05]  /*f0a0*/  BPT.TRAP 0x1 ;  /* 0x000000040000795c */ /* 0x000fea0000300000 */
[----:B------:R-:W-:-:S04]  /*f0b0*/  HFMA2 R3, -RZ, RZ, 0, 0 ;  /* 0x00000000ff037431 */ /* 0x000fc800000001ff */
[----:B------:R-:W-:Y:S05]  /*f0c0*/  RET.REL.NODEC R2 `(_ZN7cutlass13device_kernelINS_4gemm6kernel13GemmUniversalIN4cute5tupleIJiiiiEEENS1_10collective13CollectiveMmaINS1_35MainloopSm100TmaUmmaWarpSpecializedILi11ELi2ELi2ENS5_IJNS4_1CILi2EEENSA_ILi1EEESC_EEEEENS5_IJNSA_ILi256EEESF_NSA_ILi64EEEEEENS_12float_e4m3_tENS5_IJlSC_lEEESI_SJ_NS4_8TiledMMAINS4_8MMA_AtomIJNS4_10MMA_TraitsINS4_25SM100_MMA_F8F6F4_2x1SM_SSEJSI_SI_fSF_SF_NS4_17integral_constantINS4_4UMMA5MajorELSQ_0EEESR_NSO_INSP_7ScaleInELSS_0EEEST_EEEEEENS4_6LayoutINS5_IJSC_SC_SC_EEENS5_IJNSA_ILi0EEESY_SY_EEEEENS5_IJNS4_10UnderscoreES11_S11_EEEEENS4_18SM100_TMA_2SM_LOADENS4_14ComposedLayoutINS4_7SwizzleILi2ELi4ELi3EEENS4_18smem_ptr_flag_bitsILi8EEENSW_INS5_IJNSA_ILi8EEESG_EEENS5_IJSG_SC_EEEEEEEvNS4_8identityES14_S1E_vS1F_EENS_8epilogue10collective18CollectiveEpilogueINS1H_23Sm100TmaWarpSpecializedILi4ELi2ELi64ELb0ELb0EEEJNS5_IJNSA_ILi128EEESF_SG_EEENS5_IJNSW_IS1M_SC_EENSW_ISG_SC_EEEEESI_SJ_SI_SJ_NS1H_6fusion15FusionCallbacksIS1L_NS1R_13LinCombEltActINS1H_6thread4SiLuESI_fSI_fLNS_15FloatRoundStyleE2EEES1N_S1Q_JEEENS4_5SM1004TMEM4LOAD26SM100_TMEM_LOAD_32dp32b64xENS4_13SM90_TMA_LOADES1E_NS4_39AutoVectorizingCopyWithAssumedAlignmentILi128EEENS4_14SM90_TMA_STOREES1E_S25_S25_EEEvvEEEEvNT_6ParamsE) ;  /* 0xffffff0c02cc7950 */ /* 0x000fea0003c3ffff */
        .weak           $__internal_1_$__cuda_sm10x_tcgen05_guardrail_trap_phase_invalid_during_alloc
        .type           $__internal_1_$__cuda_sm10x_tcgen05_guardrail_trap_phase_invalid_during_alloc,@function
        .size           $__internal_1_$__cuda_sm10x_tcgen05_guardrail_trap_phase_invalid_during_alloc,($__internal_2_$__cuda_sm10x_tcgen05_guardrail_trap_unallocated_columns_being_dealloced - $__internal_1_$__cuda_sm10x_tcgen05_guardrail_trap_phase_invalid_during_alloc)
$__internal_1_$__cuda_sm10x_tcgen05_guardrail_trap_phase_invalid_during_alloc:
[----:B------:R-:W-:Y:S05]  /*f0d0*/  BPT.TRAP 0x1 ;  /* 0x000000040000795c */ /* 0x000fea0000300000 */
[----:B------:R-:W-:-:S04]  /*f0e0*/  MOV R3, 0x0 ;  /* 0x0000000000037802 */ /* 0x000fc80000000f00 */
[----:B------:R-:W-:Y:S05]  /*f0f0*/  RET.REL.NODEC R2 `(_ZN7cutlass13device_kernelINS_4gemm6kernel13GemmUniversalIN4cute5tupleIJiiiiEEENS1_10collective13CollectiveMmaINS1_35MainloopSm100TmaUmmaWarpSpecializedILi11ELi2ELi2ENS5_IJNS4_1CILi2EEENSA_ILi1EEESC_EEEEENS5_IJNSA_ILi256EEESF_NSA_ILi64EEEEEENS_12float_e4m3_tENS5_IJlSC_lEEESI_SJ_NS4_8TiledMMAINS4_8MMA_AtomIJNS4_10MMA_TraitsINS4_25SM100_MMA_F8F6F4_2x1SM_SSEJSI_SI_fSF_SF_NS4_17integral_constantINS4_4UMMA5MajorELSQ_0EEESR_NSO_INSP_7ScaleInELSS_0EEEST_EEEEEENS4_6LayoutINS5_IJSC_SC_SC_EEENS5_IJNSA_ILi0EEESY_SY_EEEEENS5_IJNS4_10UnderscoreES11_S11_EEEEENS4_18SM100_TMA_2SM_LOADENS4_14ComposedLayoutINS4_7SwizzleILi2ELi4ELi3EEENS4_18smem_ptr_flag_bitsILi8EEENSW_INS5_IJNSA_ILi8EEESG_EEENS5_IJSG_SC_EEEEEEEvNS4_8identityES14_S1E_vS1F_EENS_8epilogue10collective18CollectiveEpilogueINS1H_23Sm100TmaWarpSpecializedILi4ELi2ELi64ELb0ELb0EEEJNS5_IJNSA_ILi128EEESF_SG_EEENS5_IJNSW_IS1M_SC_EENSW_ISG_SC_EEEEESI_SJ_SI_SJ_NS1H_6fusion15FusionCallbacksIS1L_NS1R_13LinCombEltActINS1H_6thread4SiLuESI_fSI_fLNS_15FloatRoundStyleE2EEES1N_S1Q_JEEENS4_5SM1004TMEM4LOAD26SM100_TMEM_LOAD_32dp32b64xENS4_13SM90_TMA_LOADES1E_NS4_39AutoVectorizingCopyWithAssumedAlignmentILi128EEENS4_14SM90_TMA_STOREES1E_S25_S25_EEEvvEEEEvNT_6ParamsE) ;  /* 0xffffff0c02c07950 */ /* 0x000fea0003c3ffff */
        .weak           $__internal_2_$__cuda_sm10x_tcgen05_guardrail_trap_unallocated_columns_being_dealloced
        .type           $__internal_2_$__cuda_sm10x_tcgen05_guardrail_trap_unallocated_columns_being_dealloced,@function
        .size           $__internal_2_$__cuda_sm10x_tcgen05_guardrail_trap_unallocated_columns_being_dealloced,($__internal_3_$__cuda_sm20_rcp_rn_f32_slowpath - $__internal_2_$__cuda_sm10x_tcgen05_guardrail_trap_unallocated_columns_being_dealloced)
$__internal_2_$__cuda_sm10x_tcgen05_guardrail_trap_unallocated_columns_being_dealloced:
[----:B------:R-:W-:Y:S05]  /*f100*/  BPT.TRAP 0x1 ;  /* 0x000000040000795c */ /* 0x000fea0000300000 */
[----:B------:R-:W-:-:S04]  /*f110*/  HFMA2 R3, -RZ, RZ, 0, 0 ;  /* 0x00000000ff037431 */ /* 0x000fc800000001ff */
[----:B------:R-:W-:Y:S05]  /*f120*/  RET.REL.NODEC R2 `(_ZN7cutlass13device_kernelINS_4gemm6kernel13GemmUniversalIN4cute5tupleIJiiiiEEENS1_10collective13CollectiveMmaINS1_35MainloopSm100TmaUmmaWarpSpecializedILi11ELi2ELi2ENS5_IJNS4_1CILi2EEENSA_ILi1EEESC_EEEEENS5_IJNSA_ILi256EEESF_NSA_ILi64EEEEEENS_12float_e4m3_tENS5_IJlSC_lEEESI_SJ_NS4_8TiledMMAINS4_8MMA_AtomIJNS4_10MMA_TraitsINS4_25SM100_MMA_F8F6F4_2x1SM_SSEJSI_SI_fSF_SF_NS4_17integral_constantINS4_4UMMA5MajorELSQ_0EEESR_NSO_INSP_7ScaleInELSS_0EEEST_EEEEEENS4_6LayoutINS5_IJSC_SC_SC_EEENS5_IJNSA_ILi0EEESY_SY_EEEEENS5_IJNS4_10UnderscoreES11_S11_EEEEENS4_18SM100_TMA_2SM_LOADENS4_14ComposedLayoutINS4_7SwizzleILi2ELi4ELi3EEENS4_18smem_ptr_flag_bitsILi8EEENSW_INS5_IJNSA_ILi8EEESG_EEENS5_IJSG_SC_EEEEEEEvNS4_8identityES14_S1E_vS1F_EENS_8epilogue10collective18CollectiveEpilogueINS1H_23Sm100TmaWarpSpecializedILi4ELi2ELi64ELb0ELb0EEEJNS5_IJNSA_ILi128EEESF_SG_EEENS5_IJNSW_IS1M_SC_EENSW_ISG_SC_EEEEESI_SJ_SI_SJ_NS1H_6fusion15FusionCallbacksIS1L_NS1R_13LinCombEltActINS1H_6thread4SiLuESI_fSI_fLNS_15FloatRoundStyleE2EEES1N_S1Q_JEEENS4_5SM1004TMEM4LOAD26SM100_TMEM_LOAD_32dp32b64xENS4_13SM90_TMA_LOADES1E_NS4_39AutoVectorizingCopyWithAssumedAlignmentILi128EEENS4_14SM90_TMA_STOREES1E_S25_S25_EEEvvEEEEvNT_6ParamsE) ;  /* 0xffffff0c02b47950 */ /* 0x000fea0003c3ffff */
        .weak           $__internal_3_$__cuda_sm20_rcp_rn_f32_slowpath
        .type           $__internal_3_$__cuda_sm20_rcp_rn_f32_slowpath,@function
        .size           $__internal_3_$__cuda_sm20_rcp_rn_f32_slowpath,(.L_x_388 - $__internal_3_$__cuda_sm20_rcp_rn_f32_slowpath)
$__internal_3_$__cuda_sm20_rcp_rn_f32_slowpath:
[----:B------:R-:W-:Y:S01]  /*f130*/  IMAD.SHL.U32 R3, R65, 0x2, RZ ;  /* 0x0000000241037824 */ /* 0x000fe200078e00ff */
[----:B------:R-:W-:Y:S04]  /*f140*/  BSSY.RECONVERGENT B0, `(.L_x_383) ;  /* 0x0000030000007945 */ /* 0x000fe80003800200 */
[----:B------:R-:W-:-:S04]  /*f150*/  SHF.R.U32.HI R3, RZ, 0x18, R3 ;  /* 0x00000018ff037819 */ /* 0x000fc80000011603 */
[----:B------:R-:W-:-:S13]  /*f160*/  ISETP.NE.U32.AND P0, PT, R3, RZ, PT ;  /* 0x000000ff0300720c */ /* 0x000fda0003f05070 */
[----:B------:R-:W-:Y:S05]  /*f170*/  @P0 BRA `(.L_x_384) ;  /* 0x0000000000280947 */ /* 0x000fea0003800000 */
[----:B------:R-:W-:-:S04]  /*f180*/  SHF.L.U32 R3, R65, 0x1, RZ ;  /* 0x0000000141037819 */ /* 0x000fc800000006ff */
[----:B------:R-:W-:-:S13]  /*f190*/  ISETP.NE.AND P0, PT, R3, RZ, PT ;  /* 0x000000ff0300720c */ /* 0x000fda0003f05270 */
[----:B------:R-:W-:Y:S01]  /*f1a0*/  @P0 FFMA R132, R65, 1.84467440737095516160e+19, RZ ;  /* 0x5f80000041840823 */ /* 0x000fe200000000ff */
[----:B------:R-:W-:Y:S08]  /*f1b0*/  @!P0 MUFU.RCP R3, R65 ;  /* 0x0000004100038308 */ /* 0x000ff00000001000 */
[----:B------:R-:W1:Y:S02]  /*f1c0*/  @P0 MUFU.RCP R131, R132 ;  /* 0x0000008400830308 */ /* 0x000e640000001000 */
[----:B-1----:R-:W-:-:S04]  /*f1d0*/  @P0 FFMA R65, R132, R131, -1 ;  /* 0xbf80000084410423 */ /* 0x002fc80000000083 */
[----:B------:R-:W-:-:S04]  /*f1e0*/  @P0 FADD.FTZ R65, -R65, -RZ ;  /* 0x800000ff41410221 */ /* 0x000fc80000010100 */
[----:B------:R-:W-:-:S04]  /*f1f0*/  @P0 FFMA R65, R131, R65, R131 ;  /* 0x0000004183410223 */ /* 0x000fc80000000083 */
[----:B------:R-:W-:Y:S01]  /*f200*/  @P0 FFMA R3, R65, 1.84467440737095516160e+19, RZ ;  /* 0x5f80000041030823 */ /* 0x000fe200000000ff */
[----:B------:R-:W-:Y:S05]  /*f210*/  BRA `(.L_x_385) ;  /* 0x0000000000887947 */ /* 0x000fea0003800000 */
.L_x_384:
[----:B------:R-:W-:-:S04]  /*f220*/  IADD3 R134, PT, PT, R3, -0xfd, RZ ;  /* 0xffffff0303867810 */ /* 0x000fc80007ffe0ff */
[----:B------:R-:W-:-:S13]  /*f230*/  ISETP.GT.U32.AND P0, PT, R134, 0x1, PT ;  /* 0x000000018600780c */ /* 0x000fda0003f04070 */
[----:B------:R-:W-:Y:S05]  /*f240*/  @P0 BRA `(.L_x_386) ;  /* 0x0000000000780947 */ /* 0x000fea0003800000 */
[----:B------:R-:W-:Y:S01]  /*f250*/  LOP3.LUT R131, R65, 0x7fffff, RZ, 0xc0, !PT ;  /* 0x007fffff41837812 */ /* 0x000fe200078ec0ff */
[----:B------:R-:W-:Y:S02]  /*f260*/  IMAD.MOV.U32 R135, RZ, RZ, 0x3 ;  /* 0x00000003ff877424 */ /* 0x000fe400078e00ff */
[----:B------:R-:W-:Y:S01]  /*f270*/  VIADD R3, R3, 0xffffff04 ;  /* 0xffffff0403037836 */ /* 0x000fe20000000000 */
[----:B------:R-:W-:Y:S02]  /*f280*/  LOP3.LUT R132, R131, 0x3f800000, RZ, 0xfc, !PT ;  /* 0x3f80000083847812 */ /* 0x000fe400078efcff */
[----:B------:R-:W-:Y:S02]  /*f290*/  SHF.L.U32 R135, R135, R134, RZ ;  /* 0x0000008687877219 */ /* 0x000fe400000006ff */
[----:B------:R-:W1:Y:S02]  /*f2a0*/  MUFU.RCP R131, R132 ;  /* 0x0000008400837308 */ /* 0x000e640000001000 */
[----:B-1----:R-:W-:-:S04]  /*f2b0*/  FFMA R133, R132, R131, -1 ;  /* 0xbf80000084857423 */ /* 0x002fc80000000083 */
[----:B------:R-:W-:-:S04]  /*f2c0*/  FADD.FTZ R133, -R133, -RZ ;  /* 0x800000ff85857221 */ /* 0x000fc80000010100 */
[CCC-:B------:R-:W-:Y:S01]  /*f2d0*/  FFMA.RM R132, R131.reuse, R133.reuse, R131.reuse ;  /* 0x0000008583847223 */ /* 0x1c0fe20000004083 */
[----:B------:R-:W-:-:S04]  /*f2e0*/  FFMA.RP R131, R131, R133, R131 ;  /* 0x0000008583837223 */ /* 0x000fc80000008083 */
[C---:B------:R-:W-:Y:S02]  /*f2f0*/  LOP3.LUT R133, R132.reuse, 0x7fffff, RZ, 0xc0, !PT ;  /* 0x007fffff84857812 */ /* 0x040fe400078ec0ff */
[----:B------:R-:W-:Y:S02]  /*f300*/  FSETP.NEU.FTZ.AND P0, PT, R132, R131, PT ;  /* 0x000000838400720b */ /* 0x000fe40003f1d000 */
[----:B------:R-:W-:Y:S02]  /*f310*/  LOP3.LUT R131, R133, 0x800000, RZ, 0xfc, !PT ;  /* 0x0080000085837812 */ /* 0x000fe400078efcff */
[----:B------:R-:W-:Y:S02]  /*f320*/  SEL R132, RZ, 0xffffffff, !P0 ;  /* 0xffffffffff847807 */ /* 0x000fe40004000000 */
[----:B------:R-:W-:Y:S02]  /*f330*/  LOP3.LUT R135, R135, R131, RZ, 0xc0, !PT ;  /* 0x0000008387877212 */ /* 0x000fe400078ec0ff */
[----:B------:R-:W-:Y:S01]  /*f340*/  SHF.R.U32.HI R3, RZ, R3, R131 ;  /* 0x00000003ff037219 */ /* 0x000fe20000011683 */
[----:B------:R-:W-:Y:S01]  /*f350*/  IMAD.MOV R133, RZ, RZ, -R132 ;  /* 0x000000ffff857224 */ /* 0x000fe200078e0a84 */
[----:B------:R-:W-:-:S04]  /*f360*/  SHF.R.U32.HI R132, RZ, R134, R135 ;  /* 0x00000086ff847219 */ /* 0x000fc80000011687 */
[----:B------:R-:W-:Y:S02]  /*f370*/  LOP3.LUT P1, RZ, R133, R134, R131, 0xf8, !PT ;  /* 0x0000008685ff7212 */ /* 0x000fe4000782f883 */
[C---:B------:R-:W-:Y:S02]  /*f380*/  LOP3.LUT P2, RZ, R132.reuse, 0x1, RZ, 0xc0, !PT ;  /* 0x0000000184ff7812 */ /* 0x040fe4000784c0ff */
[----:B------:R-:W-:-:S04]  /*f390*/  LOP3.LUT P0, RZ, R132, 0x2, RZ, 0xc0, !PT ;  /* 0x0000000284ff7812 */ /* 0x000fc8000780c0ff */
[----:B------:R-:W-:-:S04]  /*f3a0*/  PLOP3.LUT P0, PT, P2, P1, P0, 0xe0, 0x0 ;  /* 0x000000000000781c */ /* 0x000fc80001703c00 */
[----:B------:R-:W-:Y:S02]  /*f3b0*/  SEL R132, RZ, 0x1, !P0 ;  /* 0x00000001ff847807 */ /* 0x000fe40004000000 */
[----:B------:R-:W-:-:S03]  /*f3c0*/  LOP3.LUT P0, RZ, R65, 0x7fffff, RZ, 0xc0, !PT ;  /* 0x007fffff41ff7812 */ /* 0x000fc6000780c0ff */
[----:B------:R-:W-:-:S05]  /*f3d0*/  IMAD.MOV R132, RZ, RZ, -R132 ;  /* 0x000000ffff847224 */ /* 0x000fca00078e0a84 */
[----:B------:R-:W-:-:S13]  /*f3e0*/  ISETP.GE.AND P1, PT, R132, RZ, PT ;  /* 0x000000ff8400720c */ /* 0x000fda0003f26270 */
[----:B------:R-:W-:-:S04]  /*f3f0*/  @!P1 VIADD R3, R3, 0x1 ;  /* 0x0000000103039836 */ /* 0x000fc80000000000 */
[----:B------:R-:W-:-:S05]  /*f400*/  @!P0 IMAD.SHL.U32 R3, R3, 0x2, RZ ;  /* 0x0000000203038824 */ /* 0x000fca00078e00ff */
[----:B------:R-:W-:Y:S01]  /*f410*/  LOP3.LUT R3, R3, 0x80000000, R65, 0xf8, !PT ;  /* 0x8000000003037812 */ /* 0x000fe200078ef841 */
[----:B------:R-:W-:Y:S05]  /*f420*/  BRA `(.L_x_385) ;  /* 0x0000000000047947 */ /* 0x000fea0003800000 */
.L_x_386:
[----:B------:R1:W2:Y:S02]  /*f430*/  MUFU.RCP R3, R65 ;  /* 0x0000004100037308 */ /* 0x0002a40000001000 */
.L_x_385:
[----:B------:R-:W-:Y:S05]  /*f440*/  BSYNC.RECONVERGENT B0 ;  /* 0x0000000000007941 */ /* 0x000fea0003800200 */
.L_x_383:
[----:B-12---:R-:W-:Y:S01]  /*f450*/  MOV R65, R3 ;  /* 0x0000000300417202 */ /* 0x006fe20000000f00 */
[----:B------:R-:W-:-:S04]  /*f460*/  HFMA2 R3, -RZ, RZ, 0, 0 ;  /* 0x00000000ff037431 */ /* 0x000fc800000001ff */
[----:B------:R-:W-:Y:S05]  /*f470*/  RET.REL.NODEC R2 `(_ZN7cutlass13device_kernelINS_4gemm6kernel13GemmUniversalIN4cute5tupleIJiiiiEEENS1_10collective13CollectiveMmaINS1_35MainloopSm100TmaUmmaWarpSpecializedILi11ELi2ELi2ENS5_IJNS4_1CILi2EEENSA_ILi1EEESC_EEEEENS5_IJNSA_ILi256EEESF_NSA_ILi64EEEEEENS_12float_e4m3_tENS5_IJlSC_lEEESI_SJ_NS4_8TiledMMAINS4_8MMA_AtomIJNS4_10MMA_TraitsINS4_25SM100_MMA_F8F6F4_2x1SM_SSEJSI_SI_fSF_SF_NS4_17integral_constantINS4_4UMMA5MajorELSQ_0EEESR_NSO_INSP_7ScaleInELSS_0EEEST_EEEEEENS4_6LayoutINS5_IJSC_SC_SC_EEENS5_IJNSA_ILi0EEESY_SY_EEEEENS5_IJNS4_10UnderscoreES11_S11_EEEEENS4_18SM100_TMA_2SM_LOADENS4_14ComposedLayoutINS4_7SwizzleILi2ELi4ELi3EEENS4_18smem_ptr_flag_bitsILi8EEENSW_INS5_IJNSA_ILi8EEESG_EEENS5_IJSG_SC_EEEEEEEvNS4_8identityES14_S1E_vS1F_EENS_8epilogue10collective18CollectiveEpilogueINS1H_23Sm100TmaWarpSpecializedILi4ELi2ELi64ELb0ELb0EEEJNS5_IJNSA_ILi128EEESF_SG_EEENS5_IJNSW_IS1M_SC_EENSW_ISG_SC_EEEEESI_SJ_SI_SJ_NS1H_6fusion15FusionCallbacksIS1L_NS1R_13LinCombEltActINS1H_6thread4SiLuESI_fSI_fLNS_15FloatRoundStyleE2EEES1N_S1Q_JEEENS4_5SM1004TMEM4LOAD26SM100_TMEM_LOAD_32dp32b64xENS4_13SM90_TMA_LOADES1E_NS4_39AutoVectorizingCopyWithAssumedAlignmentILi128EEENS4_14SM90_TMA_STOREES1E_S25_S25_EEEvvEEEEvNT_6ParamsE) ;  /* 0xffffff0802e07950 */ /* 0x000fea0003c3ffff */
.L_x_387:
[----:B------:R-:W-:-:S00]  /*f480*/  BRA `(.L_x_387) ;  /* 0xfffffffc00fc7947 */ /* 0x000fc0000383ffff */
[----:B------:R-:W-:-:S00]  /*f490*/  NOP ;  /* 0x0000000000007918 */ /* 0x000fc00000000000 */
        /* <DEDUP_REMOVED lines=14> */
.L_x_388:


//--------------------- .nv.global.init           --------------------------
	.section	.nv.global.init,"aw",@progbits
.nv.global.init:
	.type		$str$27,@object
	.size		$str$27,($str$28 - $str$27)
$str$27:
        /*0000*/ 	.byte	0x28, 0x61, 0x64, 0x64, 0x72, 0x65, 0x73, 0x73, 0x20, 0x26, 0x20, 0x6d, 0x61, 0x73, 0x6b, 0x29
        /*0010*/ 	.byte	0x20, 0x3d, 0x3d, 0x20, 0x30, 0x00
	.type		$str$28,@object
	.size		$str$28,($str$26 - $str$28)
$str$28:
        /*0016*/ 	.byte	0x2f, 0x74, 0x6d, 0x70, 0x2f, 0x63, 0x75, 0x74, 0x6c, 0x61, 0x73, 0x73, 0x5f, 0x73, 0x77, 0x65
        /*0026*/ 	.byte	0x65, 0x70, 0x5f, 0x73, 0x72, 0x63, 0x2f, 0x69, 0x6e, 0x63, 0x6c, 0x75, 0x64, 0x65, 0x2f, 0x63
        /*0036*/ 	.byte	0x75, 0x74, 0x65, 0x2f, 0x70, 0x6f, 0x69, 0x6e, 0x74, 0x65, 0x72, 0x5f, 0x66, 0x6c, 0x61, 0x67
        /*0046*/ 	.byte	0x67, 0x65, 0x64, 0x2e, 0x68, 0x70, 0x70, 0x00
	.type		$str$26,@object
	.size		$str$26,($str$25 - $str$26)
$str$26:
        /*004e*/ 	.byte	0x2f, 0x74, 0x6d, 0x70, 0x2f, 0x63, 0x75, 0x74, 0x6c, 0x61, 0x73, 0x73, 0x5f, 0x73, 0x77, 0x65
        /*005e*/ 	.byte	0x65, 0x70, 0x5f, 0x73, 0x72, 0x63, 0x2f, 0x69, 0x6e, 0x63, 0x6c, 0x75, 0x64, 0x65, 0x2f, 0x63
        /*006e*/ 	.byte	0x75, 0x74, 0x65, 0x2f, 0x61, 0x74, 0x6f, 0x6d, 0x2f, 0x63, 0x6f, 0x70, 0x79, 0x5f, 0x74, 0x72
        /*007e*/ 	.byte	0x61, 0x69, 0x74, 0x73, 0x5f, 0x73, 0x6d, 0x31, 0x30, 0x30, 0x2e, 0x68, 0x70, 0x70, 0x00
	.type		$str$25,@object
	.size		$str$25,(__unnamed_1 - $str$25)
$str$25:
        /*008d*/ 	.byte	0x28, 0x28, 0x75, 0x69, 0x6e, 0x74, 0x33, 0x32, 0x5f, 0x74, 0x28, 0x74, 0x68, 0x72, 0x65, 0x61
        /*009d*/ 	.byte	0x64, 0x49, 0x64, 0x78, 0x2e, 0x78, 0x29, 0x20, 0x2f, 0x20, 0x33, 0x32, 0x29, 0x20, 0x25, 0x20
        /*00ad*/ 	.byte	0x34, 0x29, 0x20, 0x3d, 0x3d, 0x20, 0x28, 0x28, 0x28, 0x74, 0x6d, 0x65, 0x6d, 0x5f, 0x61, 0x64
        /*00bd*/ 	.byte	0x64, 0x72, 0x20, 0x3e, 0x3e, 0x20, 0x31, 0x36, 0x29, 0x20, 0x2f, 0x20, 0x33, 0x32, 0x29, 0x20
        /*00cd*/ 	.byte	0x25, 0x20, 0x34, 0x29, 0x00
	.type		__unnamed_1,@object
	.size		__unnamed_1,(__unnamed_2 - __unnamed_1)
__unnamed_1:
        /*00d2*/ 	.byte	0x61, 0x75, 0x74, 0x6f, 0x20, 0x63, 0x75, 0x74, 0x65, 0x3a, 0x3a, 0x61, 0x73, 0x5f, 0x70, 0x6f
        /* <DEDUP_REMOVED lines=24> */
        /*0262*/ 	.byte	0x43, 0x3c, 0x38, 0x31, 0x39, 0x32, 0x3e, 0x3e, 0x3e, 0x3e, 0x5d, 0x00
	.type		__unnamed_2,@object
	.size		__unnamed_2,(__unnamed_3 - __unnamed_2)
__unnamed_2:
        /* <DEDUP_REMOVED lines=26> */
	.type		__unnamed_3,@object
	.size		__unnamed_3,(.L_3 - __unnamed_3)
__unnamed_3:
        /* <DEDUP_REMOVED lines=42> */
        /*06aa*/ 	.byte	0x3e, 0x3e, 0x3e, 0x3e, 0x5d, 0x00
.L_3:


//--------------------- .nv.shared._ZN7cutlass13device_kernelINS_4gemm6kernel13GemmUniversalIN4cute5tupleIJiiiiEEENS1_10collective13CollectiveMmaINS1_35MainloopSm100TmaUmmaWarpSpecializedILi11ELi2ELi2ENS5_IJNS4_1CILi2EEENSA_ILi1EEESC_EEEEENS5_IJNSA_ILi256EEESF_NSA_ILi64EEEEEENS_12float_e4m3_tENS5_IJlSC_lEEESI_SJ_NS4_8TiledMMAINS4_8MMA_AtomIJNS4_10MMA_TraitsINS4_25SM100_MMA_F8F6F4_2x1SM_SSEJSI_SI_fSF_SF_NS4_17integral_constantINS4_4UMMA5MajorELSQ_0EEESR_NSO_INSP_7ScaleInELSS_0EEEST_EEEEEENS4_6LayoutINS5_IJSC_SC_SC_EEENS5_IJNSA_ILi0EEESY_SY_EEEEENS5_IJNS4_10UnderscoreES11_S11_EEEEENS4_18SM100_TMA_2SM_LOADENS4_14ComposedLayoutINS4_7SwizzleILi2ELi4ELi3EEENS4_18smem_ptr_flag_bitsILi8EEENSW_INS5_IJNSA_ILi8EEESG_EEENS5_IJSG_SC_EEEEEEEvNS4_8identityES14_S1E_vS1F_EENS_8epilogue10collective18CollectiveEpilogueINS1H_23Sm100TmaWarpSpecializedILi4ELi2ELi64ELb0ELb0EEEJNS5_IJNSA_ILi128EEESF_SG_EEENS5_IJNSW_IS1M_SC_EENSW_ISG_SC_EEEEESI_SJ_SI_SJ_NS1H_6fusion15FusionCallbacksIS1L_NS1R_13LinCombEltActINS1H_6thread4SiLuESI_fSI_fLNS_15FloatRoundStyleE2EEES1N_S1Q_JEEENS4_5SM1004TMEM4LOAD26SM100_TMEM_LOAD_32dp32b64xENS4_13SM90_TMA_LOADES1E_NS4_39AutoVectorizingCopyWithAssumedAlignmentILi128EEENS4_14SM90_TMA_STOREES1E_S25_S25_EEEvvEEEEvNT_6ParamsE --------------------------
	.section	.nv.shared._ZN7cutlass13device_kernelINS_4gemm6kernel13GemmUniversalIN4cute5tupleIJiiiiEEENS1_10collective13CollectiveMmaINS1_35MainloopSm100TmaUmmaWarpSpecializedILi11ELi2ELi2ENS5_IJNS4_1CILi2EEENSA_ILi1EEESC_EEEEENS5_IJNSA_ILi256EEESF_NSA_ILi64EEEEEENS_12float_e4m3_tENS5_IJlSC_lEEESI_SJ_NS4_8TiledMMAINS4_8MMA_AtomIJNS4_10MMA_TraitsINS4_25SM100_MMA_F8F6F4_2x1SM_SSEJSI_SI_fSF_SF_NS4_17integral_constantINS4_4UMMA5MajorELSQ_0EEESR_NSO_INSP_7ScaleInELSS_0EEEST_EEEEEENS4_6LayoutINS5_IJSC_SC_SC_EEENS5_IJNSA_ILi0EEESY_SY_EEEEENS5_IJNS4_10UnderscoreES11_S11_EEEEENS4_18SM100_TMA_2SM_LOADENS4_14ComposedLayoutINS4_7SwizzleILi2ELi4ELi3EEENS4_18smem_ptr_flag_bitsILi8EEENSW_INS5_IJNSA_ILi8EEESG_EEENS5_IJSG_SC_EEEEEEEvNS4_8identityES14_S1E_vS1F_EENS_8epilogue10collective18CollectiveEpilogueINS1H_23Sm100TmaWarpSpecializedILi4ELi2ELi64ELb0ELb0EEEJNS5_IJNSA_ILi128EEESF_SG_EEENS5_IJNSW_IS1M_SC_EENSW_ISG_SC_EEEEESI_SJ_SI_SJ_NS1H_6fusion15FusionCallbacksIS1L_NS1R_13LinCombEltActINS1H_6thread4SiLuESI_fSI_fLNS_15FloatRoundStyleE2EEES1N_S1Q_JEEENS4_5SM1004TMEM4LOAD26SM100_TMEM_LOAD_32dp32b64xENS4_13SM90_TMA_LOADES1E_NS4_39AutoVectorizingCopyWithAssumedAlignmentILi128EEENS4_14SM90_TMA_STOREES1E_S25_S25_EEEvvEEEEvNT_6ParamsE,"aw",@nobits
	.sectionflags	@""
	.align	16
	.zero		1024


//--------------------- .nv.shared.reserved.0     --------------------------
	.section	.nv.shared.reserved.0,"aw",@nobits
	.weak		__nv_reservedSMEM_offset_0_alias
	.size		__nv_reservedSMEM_offset_0_alias, 0, 64
	.other		__nv_reservedSMEM_offset_0_alias,@"STO_CUDA_RESERVED_SHARED STV_DEFAULT"
__nv_reservedSMEM_offset_0_alias:
	.zero		0
.nv.shared.reserved.0:
	.zero		64
	.weak		__nv_reservedSMEM_tcgen05_partition
	.type		__nv_reservedSMEM_tcgen05_partition,@object
	.size		__nv_reservedSMEM_tcgen05_partition,(.L_0 - __nv_reservedSMEM_tcgen05_partition)
__nv_reservedSMEM_tcgen05_partition:
	.zero		32
.L_0:


//--------------------- .nv.global                --------------------------
	.section	.nv.global,"aw",@nobits
.nv.global:
	.type		_ZN39_INTERNAL_5dfda123_4_k_cu_85023e8b_30084cute1_E,@object
	.size		_ZN39_INTERNAL_5dfda123_4_k_cu_85023e8b_30084cute1_E,(_ZN39_INTERNAL_5dfda123_4_k_cu_85023e8b_30084cuda3std3__45__cpo6cbeginE - _ZN39_INTERNAL_5dfda123_4_k_cu_85023e8b_30084cute1_E)
_ZN39_INTERNAL_5dfda123_4_k_cu_85023e8b_30084cute1_E:
	.zero		1
	.type		_ZN39_INTERNAL_5dfda123_4_k_cu_85023e8b_30084cuda3std3__45__cpo6cbeginE,@object
	.size		_ZN39_INTERNAL_5dfda123_4_k_cu_85023e8b_30084cuda3std3__45__cpo6cbeginE,(_ZN39_INTERNAL_5dfda123_4_k_cu_85023e8b_30084cuda3std3__48in_placeE - _ZN39_INTERNAL_5dfda123_4_k_cu_85023e8b_30084cuda3std3__45__cpo6cbeginE)
_ZN39_INTERNAL_5dfda123_4_k_cu_85023e8b_30084cuda3std3__45__cpo6cbeginE:
	.zero		1
	.type		_ZN39_INTERNAL_5dfda123_4_k_cu_85023e8b_30084cuda3std3__48in_placeE,@object
	.size		_ZN39_INTERNAL_5dfda123_4_k_cu_85023e8b_30084cuda3std3__48in_placeE,(_ZN39_INTERNAL_5dfda123_4_k_cu_85023e8b_30084cuda3std6ranges3__45__cpo9iter_moveE - _ZN39_INTERNAL_5dfda123_4_k_cu_85023e8b_30084cuda3std3__48in_placeE)
_ZN39_INTERNAL_5dfda123_4_k_cu_85023e8b_30084cuda3std3__48in_placeE:
	.zero		1
	.type		_ZN39_INTERNAL_5dfda123_4_k_cu_85023e8b_30084cuda3std6ranges3__45__cpo9iter_moveE,@object
	.size		_ZN39_INTERNAL_5dfda123_4_k_cu_85023e8b_30084cuda3std6ranges3__45__cpo9iter_moveE,(_ZN39_INTERNAL_5dfda123_4_k_cu_85023e8b_30084cuda3std3__45__cpo5beginE - _ZN39_INTERNAL_5dfda123_4_k_cu_85023e8b_30084cuda3std6ranges3__45__cpo9iter_moveE)
_ZN39_INTERNAL_5dfda123_4_k_cu_85023e8b_30084cuda3std6ranges3__45__cpo9iter_moveE:
	.zero		1
	.type		_ZN39_INTERNAL_5dfda123_4_k_cu_85023e8b_30084cuda3std3__45__cpo5beginE,@object
	.size		_ZN39_INTERNAL_5dfda123_4_k_cu_85023e8b_30084cuda3std3__45__cpo5beginE,(_ZN39_INTERNAL_5dfda123_4_k_cu_85023e8b_30084cuda3std3__441_GLOBAL__N__5dfda123_4_k_cu_85023e8b_30086ignoreE - _ZN39_INTERNAL_5dfda123_4_k_cu_85023e8b_30084cuda3std3__45__cpo5beginE)
_ZN39_INTERNAL_5dfda123_4_k_cu_85023e8b_30084cuda3std3__45__cpo5beginE:
	.zero		1
	.type		_ZN39_INTERNAL_5dfda123_4_k_cu_85023e8b_30084cuda3std3__441_GLOBAL__N__5dfda123_4_k_cu_85023e8b_30086ignoreE,@object
	.size		_ZN39_INTERNAL_5dfda123_4_k_cu_85023e8b_30084cuda3std3__441_GLOBAL__N__5dfda123_4_k_cu_85023e8b_30086ignoreE,(_ZN39_INTERNAL_5dfda123_4_k_cu_85023e8b_30084cute7productE - _ZN39_INTERNAL_5dfda123_4_k_cu_85023e8b_30084cuda3std3__441_GLOBAL__N__5dfda123_4_k_cu_85023e8b_30086ignoreE)
_ZN39_INTERNAL_5dfda123_4_k_cu_85023e8b_30084cuda3std3__441_GLOBAL__N__5dfda123_4_k_cu_85023e8b_30086ignoreE:
	.zero		1
	.type		_ZN39_INTERNAL_5dfda123_4_k_cu_85023e8b_30084cute7productE,@object
	.size		_ZN39_INTERNAL_5dfda123_4_k_cu_85023e8b_30084cute7productE,(_ZN39_INTERNAL_5dfda123_4_k_cu_85023e8b_30084cuda3std3__45__cpo3endE - _ZN39_INTERNAL_5dfda123_4_k_cu_85023e8b_30084cute7productE)
_ZN39_INTERNAL_5dfda123_4_k_cu_85023e8b_30084cute7productE:
	.zero		1
	.type		_ZN39_INTERNAL_5dfda123_4_k_cu_85023e8b_30084cuda3std3__45__cpo3endE,@object
	.size		_ZN39_INTERNAL_5dfda123_4_k_cu_85023e8b_30084cuda3std3__45__cpo3endE,(_ZN39_INTERNAL_5dfda123_4_k_cu_85023e8b_30084cuda3std3__419piecewise_constructE - _ZN39_INTERNAL_5dfda123_4_k_cu_85023e8b_30084cuda3std3__45__cpo3endE)
_ZN39_INTERNAL_5dfda123_4_k_cu_85023e8b_30084cuda3std3__45__cpo3endE:
	.zero		1
	.type		_ZN39_INTERNAL_5dfda123_4_k_cu_85023e8b_30084cuda3std3__419piecewise_constructE,@object
	.size		_ZN39_INTERNAL_5dfda123_4_k_cu_85023e8b_30084cuda3std3__419piecewise_constructE,(_ZN39_INTERNAL_5dfda123_4_k_cu_85023e8b_30084cuda3std3__45__cpo4cendE - _ZN39_INTERNAL_5dfda123_4_k_cu_85023e8b_30084cuda3std3__419piecewise_constructE)
_ZN39_INTERNAL_5dfda123_4_k_cu_85023e8b_30084cuda3std3__419piecewise_constructE:
	.zero		1
	.type		_ZN39_INTERNAL_5dfda123_4_k_cu_85023e8b_30084cuda3std3__45__cpo4cendE,@object
	.size		_ZN39_INTERNAL_5dfda123_4_k_cu_85023e8b_30084cuda3std3__45__cpo4cendE,(_ZN39_INTERNAL_5dfda123_4_k_cu_85023e8b_30084cuda3std6ranges3__45__cpo4swapE - _ZN39_INTERNAL_5dfda123_4_k_cu_85023e8b_30084cuda3std3__45__cpo4cendE)
_ZN39_INTERNAL_5dfda123_4_k_cu_85023e8b_30084cuda3std3__45__cpo4cendE:
	.zero		1
	.type		_ZN39_INTERNAL_5dfda123_4_k_cu_85023e8b_30084cuda3std6ranges3__45__cpo4swapE,@object
	.size		_ZN39_INTERNAL_5dfda123_4_k_cu_85023e8b_30084cuda3std6ranges3__45__cpo4swapE,(.L_11 - _ZN39_INTERNAL_5dfda123_4_k_cu_85023e8b_30084cuda3std6ranges3__45__cpo4swapE)
_ZN39_INTERNAL_5dfda123_4_k_cu_85023e8b_30084cuda3std6ranges3__45__cpo4swapE:
	.zero		1
.L_11:


//--------------------- .nv.constant0._ZN7cutlass13device_kernelINS_4gemm6kernel13GemmUniversalIN4cute5tupleIJiiiiEEENS1_10collective13CollectiveMmaINS1_35MainloopSm100TmaUmmaWarpSpecializedILi11ELi2ELi2ENS5_IJNS4_1CILi2EEENSA_ILi1EEESC_EEEEENS5_IJNSA_ILi256EEESF_NSA_ILi64EEEEEENS_12float_e4m3_tENS5_IJlSC_lEEESI_SJ_NS4_8TiledMMAINS4_8MMA_AtomIJNS4_10MMA_TraitsINS4_25SM100_MMA_F8F6F4_2x1SM_SSEJSI_SI_fSF_SF_NS4_17integral_constantINS4_4UMMA5MajorELSQ_0EEESR_NSO_INSP_7ScaleInELSS_0EEEST_EEEEEENS4_6LayoutINS5_IJSC_SC_SC_EEENS5_IJNSA_ILi0EEESY_SY_EEEEENS5_IJNS4_10UnderscoreES11_S11_EEEEENS4_18SM100_TMA_2SM_LOADENS4_14ComposedLayoutINS4_7SwizzleILi2ELi4ELi3EEENS4_18smem_ptr_flag_bitsILi8EEENSW_INS5_IJNSA_ILi8EEESG_EEENS5_IJSG_SC_EEEEEEEvNS4_8identityES14_S1E_vS1F_EENS_8epilogue10collective18CollectiveEpilogueINS1H_23Sm100TmaWarpSpecializedILi4ELi2ELi64ELb0ELb0EEEJNS5_IJNSA_ILi128EEESF_SG_EEENS5_IJNSW_IS1M_SC_EENSW_ISG_SC_EEEEESI_SJ_SI_SJ_NS1H_6fusion15FusionCallbacksIS1L_NS1R_13LinCombEltActINS1H_6thread4SiLuESI_fSI_fLNS_15FloatRoundStyleE2EEES1N_S1Q_JEEENS4_5SM1004TMEM4LOAD26SM100_TMEM_LOAD_32dp32b64xENS4_13SM90_TMA_LOADES1E_NS4_39AutoVectorizingCopyWithAssumedAlignmentILi128EEENS4_14SM90_TMA_STOREES1E_S25_S25_EEEvvEEEEvNT_6ParamsE --------------------------
	.section	.nv.constant0._ZN7cutlass13device_kernelINS_4gemm6kernel13GemmUniversalIN4cute5tupleIJiiiiEEENS1_10collective13CollectiveMmaINS1_35MainloopSm100TmaUmmaWarpSpecializedILi11ELi2ELi2ENS5_IJNS4_1CILi2EEENSA_ILi1EEESC_EEEEENS5_IJNSA_ILi256EEESF_NSA_ILi64EEEEEENS_12float_e4m3_tENS5_IJlSC_lEEESI_SJ_NS4_8TiledMMAINS4_8MMA_AtomIJNS4_10MMA_TraitsINS4_25SM100_MMA_F8F6F4_2x1SM_SSEJSI_SI_fSF_SF_NS4_17integral_constantINS4_4UMMA5MajorELSQ_0EEESR_NSO_INSP_7ScaleInELSS_0EEEST_EEEEEENS4_6LayoutINS5_IJSC_SC_SC_EEENS5_IJNSA_ILi0EEESY_SY_EEEEENS5_IJNS4_10UnderscoreES11_S11_EEEEENS4_18SM100_TMA_2SM_LOADENS4_14ComposedLayoutINS4_7SwizzleILi2ELi4ELi3EEENS4_18smem_ptr_flag_bitsILi8EEENSW_INS5_IJNSA_ILi8EEESG_EEENS5_IJSG_SC_EEEEEEEvNS4_8identityES14_S1E_vS1F_EENS_8epilogue10collective18CollectiveEpilogueINS1H_23Sm100TmaWarpSpecializedILi4ELi2ELi64ELb0ELb0EEEJNS5_IJNSA_ILi128EEESF_SG_EEENS5_IJNSW_IS1M_SC_EENSW_ISG_SC_EEEEESI_SJ_SI_SJ_NS1H_6fusion15FusionCallbacksIS1L_NS1R_13LinCombEltActINS1H_6thread4SiLuESI_fSI_fLNS_15FloatRoundStyleE2EEES1N_S1Q_JEEENS4_5SM1004TMEM4LOAD26SM100_TMEM_LOAD_32dp32b64xENS4_13SM90_TMA_LOADES1E_NS4_39AutoVectorizingCopyWithAssumedAlignmentILi128EEENS4_14SM90_TMA_STOREES1E_S25_S25_EEEvvEEEEvNT_6ParamsE,"a",@progbits
	.sectionflags	@""
	.align	4
.nv.constant0._ZN7cutlass13device_kernelINS_4gemm6kernel13GemmUniversalIN4cute5tupleIJiiiiEEENS1_10collective13CollectiveMmaINS1_35MainloopSm100TmaUmmaWarpSpecializedILi11ELi2ELi2ENS5_IJNS4_1CILi2EEENSA_ILi1EEESC_EEEEENS5_IJNSA_ILi256EEESF_NSA_ILi64EEEEEENS_12float_e4m3_tENS5_IJlSC_lEEESI_SJ_NS4_8TiledMMAINS4_8MMA_AtomIJNS4_10MMA_TraitsINS4_25SM100_MMA_F8F6F4_2x1SM_SSEJSI_SI_fSF_SF_NS4_17integral_constantINS4_4UMMA5MajorELSQ_0EEESR_NSO_INSP_7ScaleInELSS_0EEEST_EEEEEENS4_6LayoutINS5_IJSC_SC_SC_EEENS5_IJNSA_ILi0EEESY_SY_EEEEENS5_IJNS4_10UnderscoreES11_S11_EEEEENS4_18SM100_TMA_2SM_LOADENS4_14ComposedLayoutINS4_7SwizzleILi2ELi4ELi3EEENS4_18smem_ptr_flag_bitsILi8EEENSW_INS5_IJNSA_ILi8EEESG_EEENS5_IJSG_SC_EEEEEEEvNS4_8identityES14_S1E_vS1F_EENS_8epilogue10collective18CollectiveEpilogueINS1H_23Sm100TmaWarpSpecializedILi4ELi2ELi64ELb0ELb0EEEJNS5_IJNSA_ILi128EEESF_SG_EEENS5_IJNSW_IS1M_SC_EENSW_ISG_SC_EEEEESI_SJ_SI_SJ_NS1H_6fusion15FusionCallbacksIS1L_NS1R_13LinCombEltActINS1H_6thread4SiLuESI_fSI_fLNS_15FloatRoundStyleE2EEES1N_S1Q_JEEENS4_5SM1004TMEM4LOAD26SM100_TMEM_LOAD_32dp32b64xENS4_13SM90_TMA_LOADES1E_NS4_39AutoVectorizingCopyWithAssumedAlignmentILi128EEENS4_14SM90_TMA_STOREES1E_S25_S25_EEEvvEEEEvNT_6ParamsE:
	.zero		2944


//--------------------- SYMBOLS --------------------------

	.type		.nv.reservedSmem.offset0,@object
	.size		.nv.reservedSmem.offset0,0x4
	.type		.nv.reservedSmem.cap,@object
	.size		.nv.reservedSmem.cap,0x4
	.type		__assertfail,@function
